def matmul_kernel(
    a_ptr,
    b_ptr,
    c_ptr,
    M,
    N,
    K,
    stride_am,
    stride_ak,
    stride_bk,
    stride_bn,
    stride_cm,
    stride_cn,
    BLOCK_M: tl.constexpr,
    BLOCK_N: tl.constexpr,
    BLOCK_K: tl.constexpr,
    GROUP_M: tl.constexpr,
):
    pid = tl.program_id(axis=0)
    num_pid_m = tl.cdiv(M, BLOCK_M)
    num_pid_n = tl.cdiv(N, BLOCK_N)
    num_pid_in_group = GROUP_M * num_pid_n
    group_id = pid // num_pid_in_group
    first_pid_m = group_id * GROUP_M
    group_size_m = min(num_pid_m - first_pid_m, GROUP_M)
    pid_m = first_pid_m + ((pid % num_pid_in_group) % group_size_m)
    pid_n = (pid % num_pid_in_group) // group_size_m

    offs_am = (pid_m * BLOCK_M + tl.arange(0, BLOCK_M)) % M
    offs_bn = (pid_n * BLOCK_N + tl.arange(0, BLOCK_N)) % N
    offs_k = tl.arange(0, BLOCK_K)
    a_ptrs = a_ptr + offs_am[:, None] * stride_am + offs_k[None, :] * stride_ak
    b_ptrs = b_ptr + offs_k[:, None] * stride_bk + offs_bn[None, :] * stride_bn

    acc = tl.zeros((BLOCK_M, BLOCK_N), dtype=tl.float32)
    for kk in range(0, tl.cdiv(K, BLOCK_K)):
        a = tl.load(a_ptrs, mask=offs_k[None, :] < K - kk * BLOCK_K, other=0.0)
        b = tl.load(b_ptrs, mask=offs_k[:, None] < K - kk * BLOCK_K, other=0.0)
        acc = tl.dot(a, b, acc)
        a_ptrs += BLOCK_K * stride_ak
        b_ptrs += BLOCK_K * stride_bk

    c = acc.to(c_ptr.dtype.element_ty)
    offs_cm = pid_m * BLOCK_M + tl.arange(0, BLOCK_M)
    offs_cn = pid_n * BLOCK_N + tl.arange(0, BLOCK_N)
    c_ptrs = c_ptr + offs_cm[:, None] * stride_cm + offs_cn[None, :] * stride_cn
    mask = (offs_cm[:, None] < M) & (offs_cn[None, :] < N)
    tl.store(c_ptrs, c, mask=mask)

# config = {"BLOCK_K": 128, "BLOCK_M": 256, "BLOCK_N": 64, "GROUP_M": 8, "arch": "sm_80", "dtype": "bf16", "num_ctas": 1, "num_stages": 3, "num_warps": 8}
# arch = sm_80


// ===== COMPILED SASS (sm_80) =====

	.target	sm_80

	.elftype	@"ET_EXEC"


//--------------------- .note.nv.tkinfo           --------------------------
	.section	.note.nv.tkinfo,"",@"SHT_NOTE"
	.sectionflags	@"SHF_NOTE_NV_TKINFO"
	.tkinfo
        /*0018*/ 	.word	0x00000002
        /*0030*/ 	.string	""
        /*0030*/ 	.string	"ptxas"
        /*0030*/ 	.string	"Cuda compilation tools, release 13.0, V13.0.88"
        /*0030*/ 	.string	"Build cuda_13.0.r13.0/compiler.36424714_0"
        /*0030*/ 	.string	"-v  -suppress-debug-info  -lineinfo  -arch sm_80 "



//--------------------- .note.nv.cuinfo           --------------------------
	.section	.note.nv.cuinfo,"",@"SHT_NOTE"
	.sectionflags	@"SHF_NOTE_NV_CUINFO"
        /*0018*/ 	.short	0x0002
        /*001a*/ 	.short	0x0050
        /*001c*/ 	.short	0x0082
	.zero		2


//--------------------- .nv.info                  --------------------------
	.section	.nv.info,"",@"SHT_CUDA_INFO"
	.align	4


	//----- nvinfo : EIATTR_REGCOUNT
	.align		4
        /*0000*/ 	.byte	0x04, 0x2f
        /*0002*/ 	.short	(.L_1 - .L_0)
	.align		4
.L_0:
        /*0004*/ 	.word	index@(matmul_kernel)
        /*0008*/ 	.word	0x00000020


	//----- nvinfo : EIATTR_FRAME_SIZE
	.align		4
.L_1:
        /*000c*/ 	.byte	0x04, 0x11
        /*000e*/ 	.short	(.L_3 - .L_2)
	.align		4
.L_2:
        /*0010*/ 	.word	index@(matmul_kernel)
        /*0014*/ 	.word	0x000013f8


	//----- nvinfo : EIATTR_MIN_STACK_SIZE
	.align		4
.L_3:
        /*0018*/ 	.byte	0x04, 0x12
        /*001a*/ 	.short	(.L_5 - .L_4)
	.align		4
.L_4:
        /*001c*/ 	.word	index@(matmul_kernel)
        /*0020*/ 	.word	0x000013f8
.L_5:


//--------------------- .nv.info.matmul_kernel    --------------------------
	.section	.nv.info.matmul_kernel,"",@"SHT_CUDA_INFO"
	.sectionflags	@""
	.align	4


	//----- nvinfo : EIATTR_CUDA_API_VERSION
	.align		4
        /*0000*/ 	.byte	0x04, 0x37
        /*0002*/ 	.short	(.L_7 - .L_6)
.L_6:
        /*0004*/ 	.word	0x00000082


	//----- nvinfo : EIATTR_SW2861232_WAR
	.align		4
.L_7:
        /*0008*/ 	.byte	0x01, 0x35
	.zero		2


	//----- nvinfo : EIATTR_PARAM_CBANK
	.align		4
        /*000c*/ 	.byte	0x04, 0x0a
        /*000e*/ 	.short	(.L_9 - .L_8)
	.align		4
.L_8:
        /*0010*/ 	.word	index@(.nv.constant0.matmul_kernel)
        /*0014*/ 	.short	0x0160
        /*0016*/ 	.short	0x0050


	//----- nvinfo : EIATTR_CBANK_PARAM_SIZE
	.align		4
.L_9:
        /*0018*/ 	.byte	0x03, 0x19
        /*001a*/ 	.short	0x0050


	//----- nvinfo : EIATTR_KPARAM_INFO
	.align		4
        /*001c*/ 	.byte	0x04, 0x17
        /*001e*/ 	.short	(.L_11 - .L_10)
.L_10:
        /*0020*/ 	.word	0x00000000
        /*0024*/ 	.short	0x000d
        /*0026*/ 	.short	0x0048
        /*0028*/ 	.byte	0x00, 0xf4, 0x21, 0x00


	//----- nvinfo : EIATTR_KPARAM_INFO
	.align		4
.L_11:
        /*002c*/ 	.byte	0x04, 0x17
        /*002e*/ 	.short	(.L_13 - .L_12)
.L_12:
        /*0030*/ 	.word	0x00000000
        /*0034*/ 	.short	0x000c
        /*0036*/ 	.short	0x0040
        /*0038*/ 	.byte	0x00, 0xf4, 0x21, 0x00


	//----- nvinfo : EIATTR_KPARAM_INFO
	.align		4
.L_13:
        /*003c*/ 	.byte	0x04, 0x17
        /*003e*/ 	.short	(.L_15 - .L_14)
.L_14:
        /*0040*/ 	.word	0x00000000
        /*0044*/ 	.short	0x000b
        /*0046*/ 	.short	0x0038
        /*0048*/ 	.byte	0x00, 0xf0, 0x11, 0x00


	//----- nvinfo : EIATTR_KPARAM_INFO
	.align		4
.L_15:
        /*004c*/ 	.byte	0x04, 0x17
        /*004e*/ 	.short	(.L_17 - .L_16)
.L_16:
        /*0050*/ 	.word	0x00000000
        /*0054*/ 	.short	0x000a
        /*0056*/ 	.short	0x0034
        /*0058*/ 	.byte	0x00, 0xf0, 0x11, 0x00


	//----- nvinfo : EIATTR_KPARAM_INFO
	.align		4
.L_17:
        /*005c*/ 	.byte	0x04, 0x17
        /*005e*/ 	.short	(.L_19 - .L_18)
.L_18:
        /*0060*/ 	.word	0x00000000
        /*0064*/ 	.short	0x0009
        /*0066*/ 	.short	0x0030
        /*0068*/ 	.byte	0x00, 0xf0, 0x11, 0x00


	//----- nvinfo : EIATTR_KPARAM_INFO
	.align		4
.L_19:
        /*006c*/ 	.byte	0x04, 0x17
        /*006e*/ 	.short	(.L_21 - .L_20)
.L_20:
        /*0070*/ 	.word	0x00000000
        /*0074*/ 	.short	0x0008
        /*0076*/ 	.short	0x002c
        /*0078*/ 	.byte	0x00, 0xf0, 0x11, 0x00


	//----- nvinfo : EIATTR_KPARAM_INFO
	.align		4
.L_21:
        /*007c*/ 	.byte	0x04, 0x17
        /*007e*/ 	.short	(.L_23 - .L_22)
.L_22:
        /*0080*/ 	.word	0x00000000
        /*0084*/ 	.short	0x0007
        /*0086*/ 	.short	0x0028
        /*0088*/ 	.byte	0x00, 0xf0, 0x11, 0x00


	//----- nvinfo : EIATTR_KPARAM_INFO
	.align		4
.L_23:
        /*008c*/ 	.byte	0x04, 0x17
        /*008e*/ 	.short	(.L_25 - .L_24)
.L_24:
        /*0090*/ 	.word	0x00000000
        /*0094*/ 	.short	0x0006
        /*0096*/ 	.short	0x0024
        /*0098*/ 	.byte	0x00, 0xf0, 0x11, 0x00


	//----- nvinfo : EIATTR_KPARAM_INFO
	.align		4
.L_25:
        /*009c*/ 	.byte	0x04, 0x17
        /*009e*/ 	.short	(.L_27 - .L_26)
.L_26:
        /*00a0*/ 	.word	0x00000000
        /*00a4*/ 	.short	0x0005
        /*00a6*/ 	.short	0x0020
        /*00a8*/ 	.byte	0x00, 0xf0, 0x11, 0x00


	//----- nvinfo : EIATTR_KPARAM_INFO
	.align		4
.L_27:
        /*00ac*/ 	.byte	0x04, 0x17
        /*00ae*/ 	.short	(.L_29 - .L_28)
.L_28:
        /*00b0*/ 	.word	0x00000000
        /*00b4*/ 	.short	0x0004
        /*00b6*/ 	.short	0x001c
        /*00b8*/ 	.byte	0x00, 0xf0, 0x11, 0x00


	//----- nvinfo : EIATTR_KPARAM_INFO
	.align		4
.L_29:
        /*00bc*/ 	.byte	0x04, 0x17
        /*00be*/ 	.short	(.L_31 - .L_30)
.L_30:
        /*00c0*/ 	.word	0x00000000
        /*00c4*/ 	.short	0x0003
        /*00c6*/ 	.short	0x0018
        /*00c8*/ 	.byte	0x00, 0xf0, 0x11, 0x00


	//----- nvinfo : EIATTR_KPARAM_INFO
	.align		4
.L_31:
        /*00cc*/ 	.byte	0x04, 0x17
        /*00ce*/ 	.short	(.L_33 - .L_32)
.L_32:
        /*00d0*/ 	.word	0x00000000
        /*00d4*/ 	.short	0x0002
        /*00d6*/ 	.short	0x0010
        /*00d8*/ 	.byte	0x00, 0xf4, 0x21, 0x00


	//----- nvinfo : EIATTR_KPARAM_INFO
	.align		4
.L_33:
        /*00dc*/ 	.byte	0x04, 0x17
        /*00de*/ 	.short	(.L_35 - .L_34)
.L_34:
        /*00e0*/ 	.word	0x00000000
        /*00e4*/ 	.short	0x0001
        /*00e6*/ 	.short	0x0008
        /*00e8*/ 	.byte	0x00, 0xf4, 0x21, 0x00


	//----- nvinfo : EIATTR_KPARAM_INFO
	.align		4
.L_35:
        /*00ec*/ 	.byte	0x04, 0x17
        /*00ee*/ 	.short	(.L_37 - .L_36)
.L_36:
        /*00f0*/ 	.word	0x00000000
        /*00f4*/ 	.short	0x0000
        /*00f6*/ 	.short	0x0000
        /*00f8*/ 	.byte	0x00, 0xf4, 0x21, 0x00


	//----- nvinfo : EIATTR_MAXREG_COUNT
	.align		4
.L_37:
        /*00fc*/ 	.byte	0x03, 0x1b
        /*00fe*/ 	.short	0x00ff


	//----- nvinfo : EIATTR_NUM_BARRIERS
	.align		4
        /*0100*/ 	.byte	0x02, 0x4c
        /*0102*/ 	.byte	0x01
	.zero		1


	//----- nvinfo : EIATTR_ANNOTATIONS
	.align		4
        /*0104*/ 	.byte	0x04, 0x55
        /*0106*/ 	.short	(.L_39 - .L_38)


	//   ....[0]....
.L_38:
        /*0108*/ 	.word	0x00000001
        /*010c*/ 	.byte	0x80, 0x00, 0x00, 0x00, 0x01, 0x00, 0x00, 0x00, 0xc0, 0x00, 0x00, 0x00, 0x01, 0x00, 0x00, 0x00
        /* <DEDUP_REMOVED lines=1757> */
        /*6eec*/ 	.byte	0x20, 0xc3, 0x01, 0x00, 0x01, 0x00, 0x00, 0x00, 0x00, 0xc8, 0x01, 0x00


	//----- nvinfo : EIATTR_MERCURY_ISA_VERSION
	.align		4
.L_39:
        /*6ef8*/ 	.byte	0x03, 0x5f
        /*6efa*/ 	.short	0x0000


	//----- nvinfo : EIATTR_EXIT_INSTR_OFFSETS
	.align		4
        /*6efc*/ 	.byte	0x04, 0x1c
        /*6efe*/ 	.short	(.L_41 - .L_40)


	//   ....[0]....
.L_40:
        /*6f00*/ 	.word	0x0001c920


	//   ....[1]....
        /*6f04*/ 	.word	0x0001c950


	//----- nvinfo : EIATTR_REQNTID
	.align		4
.L_41:
        /*6f08*/ 	.byte	0x04, 0x10
        /*6f0a*/ 	.short	(.L_43 - .L_42)
.L_42:
        /*6f0c*/ 	.word	0x00000100
        /*6f10*/ 	.word	0x00000001
        /*6f14*/ 	.word	0x00000001
.L_43:


//--------------------- .nv.callgraph             --------------------------
	.section	.nv.callgraph,"",@"SHT_CUDA_CALLGRAPH"
	.align	4
	.sectionentsize	8
	.align		4
        /*0000*/ 	.word	0x00000000
	.align		4
        /*0004*/ 	.word	0xffffffff
	.align		4
        /*0008*/ 	.word	0x00000000
	.align		4
        /*000c*/ 	.word	0xfffffffe
	.align		4
        /*0010*/ 	.word	0x00000000
	.align		4
        /*0014*/ 	.word	0xfffffffd
	.align		4
        /*0018*/ 	.word	0x00000000
	.align		4
        /*001c*/ 	.word	0xfffffffc


//--------------------- .nv.rel.action            --------------------------
	.section	.nv.rel.action,"",@"SHT_CUDA_RELOCINFO"
	.align	8
	.sectionentsize	8
        /*0000*/ 	.byte	0x73, 0x00, 0x00, 0x00, 0x00, 0x00, 0x00, 0x00, 0x00, 0x00, 0x00, 0x11, 0x25, 0x00, 0x05, 0x36


//--------------------- .nv.constant0.matmul_kernel --------------------------
	.section	.nv.constant0.matmul_kernel,"a",@progbits
	.sectionflags	@""
	.align	4
.nv.constant0.matmul_kernel:
	.zero		432


//--------------------- .text.matmul_kernel       --------------------------
	.section	.text.matmul_kernel,"ax",@progbits
	.sectioninfo	@"SHI_REGISTERS=32"
	.align	128
        .global         matmul_kernel
        .type           matmul_kernel,@function
        .size           matmul_kernel,(.L_x_4 - matmul_kernel)
        .other          matmul_kernel,@"STO_CUDA_ENTRY STV_DEFAULT"
matmul_kernel:
.text.matmul_kernel:
[----:B------:R-:W-:-:S03]  /*0000*/  IMAD.MOV.U32 R1, RZ, RZ, c[0x0][0x28] ;  /* 0x00000a00ff017624 */ /* 0x000fc600078e00ff */
[----:B------:R-:W-:Y:S01]  /*0010*/  IMAD.MOV.U32 R0, RZ, RZ, c[0x0][0x17c] ;  /* 0x00005f00ff007624 */ /* 0x000fe200078e00ff */
[----:B------:R-:W0:Y:S01]  /*0020*/  S2R R29, SR_TID.X ;  /* 0x00000000001d7919 */ /* 0x000e220000002100 */
[----:B------:R-:W-:Y:S01]  /*0030*/  IADD3 R1, R1, -0x13f8, RZ ;  /* 0xffffec0801017810 */ /* 0x000fe20007ffe0ff */
[----:B------:R-:W-:Y:S01]  /*0040*/  ULDC.64 UR6, c[0x0][0x118] ;  /* 0x0000460000067ab9 */ /* 0x000fe20000000a00 */
[----:B------:R-:W-:Y:S01]  /*0050*/  CS2R R24, SRZ ;  /* 0x0000000000187805 */ /* 0x000fe2000001ff00 */
[----:B------:R-:W-:Y:S01]  /*0060*/  IADD3 R0, R0, 0x3f, RZ ;  /* 0x0000003f00007810 */ /* 0x000fe20007ffe0ff */
[----:B------:R-:W-:Y:S01]  /*0070*/  CS2R R26, SRZ ;  /* 0x00000000001a7805 */ /* 0x000fe2000001ff00 */
[----:B------:R1:W-:Y:S01]  /*0080*/  STL [R1], RZ ;  /* 0x000000ff01007387 */ /* 0x0003e20000100800 */
[----:B------:R-:W-:Y:S01]  /*0090*/  CS2R R20, SRZ ;  /* 0x0000000000147805 */ /* 0x000fe2000001ff00 */
[----:B------:R-:W-:Y:S01]  /*00a0*/  SHF.R.S32.HI R3, RZ, 0x1f, R0 ;  /* 0x0000001fff037819 */ /* 0x000fe20000011400 */
[----:B------:R-:W-:Y:S01]  /*00b0*/  CS2R R22, SRZ ;  /* 0x0000000000167805 */ /* 0x000fe2000001ff00 */
[----:B------:R1:W-:Y:S01]  /*00c0*/  STL [R1+0x4], RZ ;  /* 0x000004ff01007387 */ /* 0x0003e20000100800 */
[----:B------:R-:W-:Y:S01]  /*00d0*/  CS2R R16, SRZ ;  /* 0x0000000000107805 */ /* 0x000fe2000001ff00 */
[----:B------:R-:W-:Y:S01]  /*00e0*/  LEA.HI R3, R3, R0, RZ, 0x6 ;  /* 0x0000000003037211 */ /* 0x000fe200078f30ff */
[----:B------:R-:W-:Y:S01]  /*00f0*/  CS2R R18, SRZ ;  /* 0x0000000000127805 */ /* 0x000fe2000001ff00 */
[----:B------:R1:W-:Y:S01]  /*0100*/  STL [R1+0x8], RZ ;  /* 0x000008ff01007387 */ /* 0x0003e20000100800 */
[----:B------:R-:W-:Y:S01]  /*0110*/  CS2R R12, SRZ ;  /* 0x00000000000c7805 */ /* 0x000fe2000001ff00 */
[----:B------:R-:W-:Y:S01]  /*0120*/  SHF.R.S32.HI R0, RZ, 0x6, R3 ;  /* 0x00000006ff007819 */ /* 0x000fe20000011403 */
[----:B------:R-:W-:Y:S01]  /*0130*/  CS2R R14, SRZ ;  /* 0x00000000000e7805 */ /* 0x000fe2000001ff00 */
[----:B------:R-:W2:Y:S03]  /*0140*/  S2R R3, SR_CTAID.X ;  /* 0x0000000000037919 */ /* 0x000ea60000002500 */
[----:B------:R-:W-:Y:S01]  /*0150*/  IMAD.SHL.U32 R0, R0, 0x8, RZ ;  /* 0x0000000800007824 */ /* 0x000fe200078e00ff */
[----:B------:R1:W-:Y:S01]  /*0160*/  STL [R1+0xc], RZ ;  /* 0x00000cff01007387 */ /* 0x0003e20000100800 */
[----:B0-----:R-:W-:-:S03]  /*0170*/  LOP3.LUT R28, R29, 0xff, RZ, 0xc0, !PT ;  /* 0x000000ff1d1c7812 */ /* 0x001fc600078ec0ff */
[-C--:B------:R-:W-:Y:S01]  /*0180*/  IABS R7, R0.reuse ;  /* 0x0000000000077213 */ /* 0x080fe20000000000 */
[----:B------:R1:W-:Y:S01]  /*0190*/  STL [R1+0x10], RZ ;  /* 0x000010ff01007387 */ /* 0x0003e20000100800 */
[----:B------:R-:W-:Y:S02]  /*01a0*/  IABS R10, R0 ;  /* 0x00000000000a7213 */ /* 0x000fe40000000000 */
[----:B------:R-:W0:Y:S01]  /*01b0*/  I2F.RP R2, R7 ;  /* 0x0000000700027306 */ /* 0x000e220000209400 */
[----:B------:R1:W-:Y:S04]  /*01c0*/  STL [R1+0x14], RZ ;  /* 0x000014ff01007387 */ /* 0x0003e80000100800 */
[----:B------:R1:W-:Y:S04]  /*01d0*/  STL [R1+0x18], RZ ;  /* 0x000018ff01007387 */ /* 0x0003e80000100800 */
[----:B------:R1:W-:Y:S01]  /*01e0*/  STL [R1+0x1c], RZ ;  /* 0x00001cff01007387 */ /* 0x0003e20000100800 */
[----:B--2---:R-:W-:Y:S01]  /*01f0*/  IABS R8, R3 ;  /* 0x0000000300087213 */ /* 0x004fe20000000000 */
[----:B0-----:R-:W0:Y:S02]  /*0200*/  MUFU.RCP R2, R2 ;  /* 0x0000000200027308 */ /* 0x001e240000001000 */
[----:B0-----:R-:W-:Y:S01]  /*0210*/  IADD3 R4, R2, 0xffffffe, RZ ;  /* 0x0ffffffe02047810 */ /* 0x001fe20007ffe0ff */
[----:B------:R-:W-:-:S05]  /*0220*/  IMAD.MOV R2, RZ, RZ, -R10 ;  /* 0x000000ffff027224 */ /* 0x000fca00078e0a0a */
[----:B------:R0:W2:Y:S02]  /*0230*/  F2I.FTZ.U32.TRUNC.NTZ R5, R4 ;  /* 0x0000000400057305 */ /* 0x0000a4000021f000 */
[----:B0-----:R-:W-:Y:S02]  /*0240*/  IMAD.MOV.U32 R4, RZ, RZ, RZ ;  /* 0x000000ffff047224 */ /* 0x001fe400078e00ff */
[----:B--2---:R-:W-:-:S04]  /*0250*/  IMAD.MOV R6, RZ, RZ, -R5 ;  /* 0x000000ffff067224 */ /* 0x004fc800078e0a05 */
[----:B------:R-:W-:Y:S02]  /*0260*/  IMAD R9, R6, R7, RZ ;  /* 0x0000000706097224 */ /* 0x000fe400078e02ff */
[----:B------:R-:W-:Y:S02]  /*0270*/  IMAD.MOV.U32 R6, RZ, RZ, R8 ;  /* 0x000000ffff067224 */ /* 0x000fe400078e0008 */
[----:B------:R-:W-:-:S06]  /*0280*/  IMAD.HI.U32 R5, R5, R9, R4 ;  /* 0x0000000905057227 */ /* 0x000fcc00078e0004 */
[----:B------:R-:W-:-:S04]  /*0290*/  IMAD.HI.U32 R5, R5, R6, RZ ;  /* 0x0000000605057227 */ /* 0x000fc800078e00ff */
[----:B------:R-:W-:-:S05]  /*02a0*/  IMAD R2, R5, R2, R6 ;  /* 0x0000000205027224 */ /* 0x000fca00078e0206 */
[----:B------:R-:W-:-:S13]  /*02b0*/  ISETP.GT.U32.AND P1, PT, R7, R2, PT ;  /* 0x000000020700720c */ /* 0x000fda0003f24070 */
[----:B------:R-:W-:Y:S01]  /*02c0*/  @!P1 IMAD.IADD R2, R2, 0x1, -R7 ;  /* 0x0000000102029824 */ /* 0x000fe200078e0a07 */
[----:B------:R-:W-:Y:S02]  /*02d0*/  @!P1 IADD3 R5, R5, 0x1, RZ ;  /* 0x0000000105059810 */ /* 0x000fe40007ffe0ff */
[----:B------:R-:W-:Y:S02]  /*02e0*/  ISETP.NE.AND P1, PT, R0, RZ, PT ;  /* 0x000000ff0000720c */ /* 0x000fe40003f25270 */
[----:B------:R-:W-:Y:S02]  /*02f0*/  ISETP.GE.U32.AND P0, PT, R2, R7, PT ;  /* 0x000000070200720c */ /* 0x000fe40003f06070 */
[----:B------:R-:W-:-:S04]  /*0300*/  LOP3.LUT R2, R3, R0, RZ, 0x3c, !PT ;  /* 0x0000000003027212 */ /* 0x000fc800078e3cff */
[----:B------:R-:W-:Y:S01]  /*0310*/  ISETP.GE.AND P2, PT, R2, RZ, PT ;  /* 0x000000ff0200720c */ /* 0x000fe20003f46270 */
[----:B------:R-:W-:-:S05]  /*0320*/  IMAD.MOV.U32 R2, RZ, RZ, c[0x0][0x178] ;  /* 0x00005e00ff027624 */ /* 0x000fca00078e00ff */
[----:B------:R-:W-:Y:S02]  /*0330*/  IADD3 R2, R2, 0xff, RZ ;  /* 0x000000ff02027810 */ /* 0x000fe40007ffe0ff */
[----:B------:R-:W-:-:S05]  /*0340*/  @P0 IADD3 R5, R5, 0x1, RZ ;  /* 0x0000000105050810 */ /* 0x000fca0007ffe0ff */
[----:B------:R-:W-:Y:S01]  /*0350*/  IMAD.MOV.U32 R4, RZ, RZ, R5 ;  /* 0x000000ffff047224 */ /* 0x000fe200078e0005 */
[----:B------:R-:W-:-:S03]  /*0360*/  SHF.R.S32.HI R5, RZ, 0x1f, R2 ;  /* 0x0000001fff057819 */ /* 0x000fc60000011402 */
[----:B------:R-:W-:Y:S01]  /*0370*/  @!P2 IMAD.MOV R4, RZ, RZ, -R4 ;  /* 0x000000ffff04a224 */ /* 0x000fe200078e0a04 */
[----:B------:R-:W-:Y:S02]  /*0380*/  @!P1 LOP3.LUT R4, RZ, R0, RZ, 0x33, !PT ;  /* 0x00000000ff049212 */ /* 0x000fe400078e33ff */
[----:B------:R-:W-:-:S03]  /*0390*/  LEA.HI R5, R5, R2, RZ, 0x8 ;  /* 0x0000000205057211 */ /* 0x000fc600078f40ff */
[----:B------:R-:W-:Y:S02]  /*03a0*/  IMAD.SHL.U32 R2, R4, 0x8, RZ ;  /* 0x0000000804027824 */ /* 0x000fe400078e00ff */
[----:B------:R-:W-:-:S03]  /*03b0*/  IMAD.MOV R4, RZ, RZ, -R4 ;  /* 0x000000ffff047224 */ /* 0x000fc600078e0a04 */
[----:B------:R-:W-:Y:S01]  /*03c0*/  LEA.HI.SX32 R5, R5, -R2, 0x18 ;  /* 0x8000000205057211 */ /* 0x000fe200078fc2ff */
[----:B------:R-:W-:Y:S02]  /*03d0*/  IMAD R9, R0, R4, R3 ;  /* 0x0000000400097224 */ /* 0x000fe400078e0203 */
[----:B------:R-:W-:Y:S01]  /*03e0*/  IMAD.MOV.U32 R4, RZ, RZ, RZ ;  /* 0x000000ffff047224 */ /* 0x000fe200078e00ff */
[----:B------:R-:W-:-:S04]  /*03f0*/  IMNMX R10, R5, 0x8, PT ;  /* 0x00000008050a7817 */ /* 0x000fc80003800200 */
[-C--:B------:R-:W-:Y:S02]  /*0400*/  IABS R8, R10.reuse ;  /* 0x0000000a00087213 */ /* 0x080fe40000000000 */
[----:B------:R-:W-:Y:S02]  /*0410*/  IABS R0, R10 ;  /* 0x0000000a00007213 */ /* 0x000fe40000000000 */
[----:B------:R-:W0:Y:S08]  /*0420*/  I2F.RP R6, R8 ;  /* 0x0000000800067306 */ /* 0x000e300000209400 */
[----:B0-----:R-:W0:Y:S02]  /*0430*/  MUFU.RCP R6, R6 ;  /* 0x0000000600067308 */ /* 0x001e240000001000 */
[----:B0-----:R-:W-:-:S06]  /*0440*/  IADD3 R5, R6, 0xffffffe, RZ ;  /* 0x0ffffffe06057810 */ /* 0x001fcc0007ffe0ff */
[----:B------:R-:W0:Y:S02]  /*0450*/  F2I.FTZ.U32.TRUNC.NTZ R5, R5 ;  /* 0x0000000500057305 */ /* 0x000e24000021f000 */
[----:B0-----:R-:W-:-:S04]  /*0460*/  IMAD.MOV R7, RZ, RZ, -R5 ;  /* 0x000000ffff077224 */ /* 0x001fc800078e0a05 */
[----:B------:R-:W-:Y:S01]  /*0470*/  IMAD.MOV.U32 R3, RZ, RZ, R7 ;  /* 0x000000ffff037224 */ /* 0x000fe200078e0007 */
[----:B------:R-:W-:-:S03]  /*0480*/  IABS R7, R9 ;  /* 0x0000000900077213 */ /* 0x000fc60000000000 */
[----:B------:R-:W-:-:S04]  /*0490*/  IMAD R3, R3, R8, RZ ;  /* 0x0000000803037224 */ /* 0x000fc800078e02ff */
[----:B------:R-:W-:-:S04]  /*04a0*/  IMAD.HI.U32 R4, R5, R3, R4 ;  /* 0x0000000305047227 */ /* 0x000fc800078e0004 */
[----:B------:R-:W-:Y:S02]  /*04b0*/  IMAD.MOV R3, RZ, RZ, -R0 ;  /* 0x000000ffff037224 */ /* 0x000fe400078e0a00 */
[----:B------:R-:W-:-:S04]  /*04c0*/  IMAD.HI.U32 R0, R4, R7, RZ ;  /* 0x0000000704007227 */ /* 0x000fc800078e00ff */
[----:B------:R-:W-:Y:S02]  /*04d0*/  IMAD R3, R0, R3, R7 ;  /* 0x0000000300037224 */ /* 0x000fe400078e0207 */
[----:B------:R-:W-:-:S03]  /*04e0*/  CS2R R6, SRZ ;  /* 0x0000000000067805 */ /* 0x000fc6000001ff00 */
        /* <DEDUP_REMOVED lines=9> */
[----:B------:R-:W-:Y:S02]  /*0580*/  @P0 IADD3 R0, R0, 0x1, RZ ;  /* 0x0000000100000810 */ /* 0x000fe40007ffe0ff */
[----:B------:R-:W-:-:S03]  /*0590*/  ISETP.GE.AND P0, PT, R3, 0x80, PT ;  /* 0x000000800300780c */ /* 0x000fc60003f06270 */
[----:B------:R-:W-:Y:S01]  /*05a0*/  @!P2 IMAD.MOV R0, RZ, RZ, -R0 ;  /* 0x000000ffff00a224 */ /* 0x000fe200078e0a00 */
[----:B------:R-:W-:-:S05]  /*05b0*/  @!P1 LOP3.LUT R0, RZ, R10, RZ, 0x33, !PT ;  /* 0x0000000aff009212 */ /* 0x000fca00078e33ff */
[----:B------:R-:W-:Y:S02]  /*05c0*/  IMAD.MOV R5, RZ, RZ, -R0 ;  /* 0x000000ffff057224 */ /* 0x000fe400078e0a00 */
[----:B------:R-:W-:Y:S02]  /*05d0*/  IMAD.SHL.U32 R0, R0, 0x40, RZ ;  /* 0x0000004000007824 */ /* 0x000fe400078e00ff */
[----:B------:R-:W-:Y:S02]  /*05e0*/  IMAD R5, R10, R5, R9 ;  /* 0x000000050a057224 */ /* 0x000fe400078e0209 */
[----:B------:R-:W-:Y:S01]  /*05f0*/  CS2R R8, SRZ ;  /* 0x0000000000087805 */ /* 0x000fe2000001ff00 */
[----:B------:R-:W-:Y:S01]  /*0600*/  CS2R R10, SRZ ;  /* 0x00000000000a7805 */ /* 0x000fe2000001ff00 */
[----:B------:R-:W-:Y:S02]  /*0610*/  IMAD.IADD R2, R2, 0x1, R5 ;  /* 0x0000000102027824 */ /* 0x000fe400078e0205 */
[----:B------:R-:W-:-:S02]  /*0620*/  CS2R R4, SRZ ;  /* 0x0000000000047805 */ /* 0x000fc4000001ff00 */
[----:B------:R-:W-:-:S05]  /*0630*/  IMAD R28, R2, 0x100, R28 ;  /* 0x00000100021c7824 */ /* 0x000fca00078e021c */
[----:B------:R1:W-:Y:S04]  /*0640*/  STL [R1+0x824], R28 ;  /* 0x0008241c01007387 */ /* 0x0003e80000100800 */
[----:B------:R1:W-:Y:S01]  /*0650*/  STL [R1+0x2f8], R0 ;  /* 0x0002f80001007387 */ /* 0x0003e20000100800 */
[----:B------:R-:W-:Y:S05]  /*0660*/  @!P0 BRA `(.L_x_0) ;  /* 0x0001a43000008947 */ /* 0x000fea0003800000 */
[----:B------:R-:W-:Y:S01]  /*0670*/  IABS R14, c[0x0][0x17c] ;  /* 0x00005f00000e7a13 */ /* 0x000fe20000000000 */
[----:B------:R-:W-:Y:S01]  /*0680*/  IMAD.MOV.U32 R10, RZ, RZ, RZ ;  /* 0x000000ffff0a7224 */ /* 0x000fe200078e00ff */
[--C-:B------:R-:W-:Y:S01]  /*0690*/  SHF.R.U32.HI R23, RZ, 0x7, R29.reuse ;  /* 0x00000007ff177819 */ /* 0x100fe2000001161d */
[----:B------:R-:W-:Y:S01]  /*06a0*/  IMAD.MOV.U32 R27, RZ, RZ, R28 ;  /* 0x000000ffff1b7224 */ /* 0x000fe200078e001c */
[----:B------:R-:W0:Y:S01]  /*06b0*/  I2F.RP R2, R14 ;  /* 0x0000000e00027306 */ /* 0x000e220000209400 */
[----:B------:R-:W-:-:S02]  /*06c0*/  SHF.R.S32.HI R6, RZ, 0x7, R29 ;  /* 0x00000007ff067819 */ /* 0x000fc4000001141d */
[----:B------:R-:W-:Y:S02]  /*06d0*/  SGXT.U32 R23, R23, 0x1 ;  /* 0x000000011717781a */ /* 0x000fe40000000000 */
[C---:B------:R-:W-:Y:S02]  /*06e0*/  LOP3.LUT R9, R29.reuse, 0x7, RZ, 0xc0, !PT ;  /* 0x000000071d097812 */ /* 0x040fe400078ec0ff */
[----:B------:R-:W-:Y:S02]  /*06f0*/  LOP3.LUT R23, R0, R23, RZ, 0xfc, !PT ;  /* 0x0000001700177212 */ /* 0x000fe400078efcff */
[----:B------:R-:W-:Y:S01]  /*0700*/  LOP3.LUT R7, R29, 0x7f, RZ, 0xc0, !PT ;  /* 0x0000007f1d077812 */ /* 0x000fe200078ec0ff */
[----:B------:R-:W-:Y:S01]  /*0710*/  IMAD R9, R9, 0x110, RZ ;  /* 0x0000011009097824 */ /* 0x000fe200078e02ff */
[C---:B-1----:R-:W-:Y:S02]  /*0720*/  LOP3.LUT R0, R23.reuse, 0x3e, RZ, 0xfc, !PT ;  /* 0x0000003e17007812 */ /* 0x042fe400078efcff */
[----:B------:R-:W-:Y:S01]  /*0730*/  LOP3.LUT R8, R23, 0x3c, RZ, 0xfc, !PT ;  /* 0x0000003c17087812 */ /* 0x000fe200078efcff */
[----:B------:R-:W-:Y:S01]  /*0740*/  IMAD.SHL.U32 R7, R7, 0x2, RZ ;  /* 0x0000000207077824 */ /* 0x000fe200078e00ff */
[----:B------:R-:W-:Y:S01]  /*0750*/  IABS R4, R0 ;  /* 0x0000000000047213 */ /* 0x000fe20000000000 */
[----:B0-----:R-:W0:Y:S01]  /*0760*/  MUFU.RCP R2, R2 ;  /* 0x0000000200027308 */ /* 0x001e220000001000 */
[----:B------:R-:W-:-:S02]  /*0770*/  ISETP.GE.AND P1, PT, R0, RZ, PT ;  /* 0x000000ff0000720c */ /* 0x000fc40003f26270 */
[----:B------:R-:W-:Y:S02]  /*0780*/  ISETP.GE.AND P5, PT, R8, RZ, PT ;  /* 0x000000ff0800720c */ /* 0x000fe40003fa6270 */
[C---:B------:R-:W-:Y:S02]  /*0790*/  LOP3.LUT R17, R23.reuse, 0x30, RZ, 0xfc, !PT ;  /* 0x0000003017117812 */ /* 0x040fe400078efcff */
[C---:B------:R-:W-:Y:S02]  /*07a0*/  LOP3.LUT R15, R23.reuse, 0x2e, RZ, 0xfc, !PT ;  /* 0x0000002e170f7812 */ /* 0x040fe400078efcff */
[C---:B------:R-:W-:Y:S02]  /*07b0*/  LOP3.LUT R22, R23.reuse, 0x20, RZ, 0xfc, !PT ;  /* 0x0000002017167812 */ /* 0x040fe400078efcff */
[C---:B------:R-:W-:Y:S02]  /*07c0*/  LOP3.LUT R21, R23.reuse, 0x1e, RZ, 0xfc, !PT ;  /* 0x0000001e17157812 */ /* 0x040fe400078efcff */
[----:B------:R-:W-:-:S02]  /*07d0*/  LOP3.LUT R20, R23, 0x1c, RZ, 0xfc, !PT ;  /* 0x0000001c17147812 */ /* 0x000fc400078efcff */
[C---:B------:R-:W-:Y:S02]  /*07e0*/  LOP3.LUT R26, R23.reuse, 0x1a, RZ, 0xfc, !PT ;  /* 0x0000001a171a7812 */ /* 0x040fe400078efcff */
[----:B0-----:R-:W-:Y:S02]  /*07f0*/  IADD3 R11, R2, 0xffffffe, RZ ;  /* 0x0ffffffe020b7810 */ /* 0x001fe40007ffe0ff */
[----:B------:R-:W-:-:S04]  /*0800*/  LOP3.LUT R28, R23, 0x18, RZ, 0xfc, !PT ;  /* 0x00000018171c7812 */ /* 0x000fc800078efcff */
[----:B------:R-:W0:Y:S01]  /*0810*/  F2I.FTZ.U32.TRUNC.NTZ R11, R11 ;  /* 0x0000000b000b7305 */ /* 0x000e22000021f000 */
[----:B------:R-:W-:Y:S01]  /*0820*/  IABS R25, R28 ;  /* 0x0000001c00197213 */ /* 0x000fe20000000000 */
[----:B0-----:R-:W-:-:S04]  /*0830*/  IMAD.MOV R5, RZ, RZ, -R11 ;  /* 0x000000ffff057224 */ /* 0x001fc800078e0a0b */
[----:B------:R-:W-:-:S04]  /*0840*/  IMAD R5, R5, R14, RZ ;  /* 0x0000000e05057224 */ /* 0x000fc800078e02ff */
[----:B------:R-:W-:Y:S01]  /*0850*/  IMAD.HI.U32 R10, R11, R5, R10 ;  /* 0x000000050b0a7227 */ /* 0x000fe200078e000a */
[----:B------:R-:W-:-:S03]  /*0860*/  IABS R11, R8 ;  /* 0x00000008000b7213 */ /* 0x000fc60000000000 */
[----:B------:R-:W-:Y:S01]  /*0870*/  IMAD.MOV.U32 R5, RZ, RZ, R4 ;  /* 0x000000ffff057224 */ /* 0x000fe200078e0004 */
[----:B------:R-:W-:-:S03]  /*0880*/  SHF.R.S32.HI R4, RZ, 0x1f, R3 ;  /* 0x0000001fff047819 */ /* 0x000fc60000011403 */
[----:B------:R-:W-:Y:S01]  /*0890*/  IMAD.HI.U32 R2, R10, R5, RZ ;  /* 0x000000050a027227 */ /* 0x000fe200078e00ff */
[----:B------:R-:W-:-:S03]  /*08a0*/  LEA.HI R3, R4, R3, RZ, 0x7 ;  /* 0x0000000304037211 */ /* 0x000fc600078f38ff */
[----:B------:R-:W-:Y:S02]  /*08b0*/  IMAD.MOV R2, RZ, RZ, -R2 ;  /* 0x000000ffff027224 */ /* 0x000fe400078e0a02 */
[----:B------:R0:W-:Y:S01]  /*08c0*/  STL [R1+0x60], R3 ;  /* 0x0000600301007387 */ /* 0x0001e20000100800 */
[----:B------:R-:W-:Y:S02]  /*08d0*/  IMAD.SHL.U32 R4, R29, 0x2, RZ ;  /* 0x000000021d047824 */ /* 0x000fe400078e00ff */
[----:B------:R-:W-:Y:S01]  /*08e0*/  IMAD R5, R14, R2, R5 ;  /* 0x000000020e057224 */ /* 0x000fe200078e0205 */
[----:B------:R-:W-:-:S04]  /*08f0*/  SHF.R.U32.HI R2, RZ, 0x1, R29 ;  /* 0x00000001ff027819 */ /* 0x000fc8000001161d */
[----:B------:R-:W-:Y:S02]  /*0900*/  ISETP.GT.U32.AND P0, PT, R14, R5, PT ;  /* 0x000000050e00720c */ /* 0x000fe40003f04070 */
[----:B0-----:R-:W-:Y:S02]  /*0910*/  LOP3.LUT R3, R2, 0x60, RZ, 0xc0, !PT ;  /* 0x0000006002037812 */ /* 0x001fe400078ec0ff */
[----:B------:R-:W-:Y:S02]  /*0920*/  SGXT R2, R6, 0x1 ;  /* 0x000000010602781a */ /* 0x000fe40000000200 */
[--C-:B------:R-:W-:Y:S01]  /*0930*/  LOP3.LUT R12, R3, 0x10, R4.reuse, 0xf8, !PT ;  /* 0x00000010030c7812 */ /* 0x100fe200078ef804 */
[----:B------:R-:W-:Y:S01]  /*0940*/  IMAD.HI.U32 R3, R10, R11, RZ ;  /* 0x0000000b0a037227 */ /* 0x000fe200078e00ff */
[----:B------:R-:W-:Y:S02]  /*0950*/  LOP3.LUT R6, R23, 0x3a, RZ, 0xfc, !PT ;  /* 0x0000003a17067812 */ /* 0x000fe400078efcff */
[----:B------:R-:W-:Y:S01]  /*0960*/  LOP3.LUT R4, R9, 0x30, R4, 0x78, !PT ;  /* 0x0000003009047812 */ /* 0x000fe200078e7804 */
[----:B------:R-:W-:Y:S01]  /*0970*/  IMAD.MOV R3, RZ, RZ, -R3 ;  /* 0x000000ffff037224 */ /* 0x000fe200078e0a03 */
[----:B------:R-:W-:Y:S01]  /*0980*/  IABS R29, R6 ;  /* 0x00000006001d7213 */ /* 0x000fe20000000000 */
[----:B------:R-:W-:Y:S01]  /*0990*/  @!P0 IMAD.IADD R5, R5, 0x1, -R14 ;  /* 0x0000000105058824 */ /* 0x000fe200078e0a0e */
[----:B------:R-:W-:Y:S01]  /*09a0*/  LOP3.LUT R2, R7, 0x110, R2, 0x78, !PT ;  /* 0x0000011007027812 */ /* 0x000fe200078e7802 */
[----:B------:R-:W-:Y:S01]  /*09b0*/  IMAD R3, R14, R3, R11 ;  /* 0x000000030e037224 */ /* 0x000fe200078e020b */
[----:B------:R-:W-:Y:S01]  /*09c0*/  STL [R1+0x58], R12 ;  /* 0x0000580c01007387 */ /* 0x000fe20000100800 */
[----:B------:R-:W-:Y:S01]  /*09d0*/  IMAD.HI.U32 R0, R10, R29, RZ ;  /* 0x0000001d0a007227 */ /* 0x000fe200078e00ff */
[----:B------:R-:W-:-:S02]  /*09e0*/  ISETP.GT.U32.AND P6, PT, R14, R5, PT ;  /* 0x000000050e00720c */ /* 0x000fc40003fc4070 */
[----:B------:R-:W-:Y:S01]  /*09f0*/  ISETP.GT.U32.AND P4, PT, R14, R3, PT ;  /* 0x000000030e00720c */ /* 0x000fe20003f84070 */
[----:B------:R0:W-:Y:S01]  /*0a00*/  STL [R1+0x5c], R4 ;  /* 0x00005c0401007387 */ /* 0x0001e20000100800 */
[----:B------:R-:W-:Y:S02]  /*0a10*/  ISETP.GE.AND P3, PT, R6, RZ, PT ;  /* 0x000000ff0600720c */ /* 0x000fe40003f66270 */
[C---:B------:R-:W-:Y:S01]  /*0a20*/  LOP3.LUT R6, R23.reuse, 0x32, RZ, 0xfc, !PT ;  /* 0x0000003217067812 */ /* 0x040fe200078efcff */
[----:B------:R1:W-:Y:S01]  /*0a30*/  STL [R1+0x1f4], R2 ;  /* 0x0001f40201007387 */ /* 0x0003e20000100800 */
[----:B0-----:R-:W-:-:S05]  /*0a40*/  LOP3.LUT R4, R23, 0x38, RZ, 0xfc, !PT ;  /* 0x0000003817047812 */ /* 0x001fca00078efcff */
[--C-:B------:R-:W-:Y:S02]  /*0a50*/  @!P6 IMAD.IADD R5, R5, 0x1, -R14.reuse ;  /* 0x000000010505e824 */ /* 0x100fe400078e0a0e */
[----:B------:R-:W-:Y:S01]  /*0a60*/  @!P4 IMAD.IADD R3, R3, 0x1, -R14 ;  /* 0x000000010303c824 */ /* 0x000fe200078e0a0e */
[----:B------:R-:W-:Y:S01]  /*0a70*/  IABS R7, R4 ;  /* 0x0000000400077213 */ /* 0x000fe20000000000 */
[----:B-1----:R-:W-:Y:S01]  /*0a80*/  IMAD.MOV R2, RZ, RZ, -R0 ;  /* 0x000000ffff027224 */ /* 0x002fe200078e0a00 */
[----:B------:R-:W-:Y:S01]  /*0a90*/  LOP3.LUT R0, R23, 0x36, RZ, 0xfc, !PT ;  /* 0x0000003617007812 */ /* 0x000fe200078efcff */
[----:B------:R-:W-:Y:S01]  /*0aa0*/  IMAD.MOV.U32 R9, RZ, RZ, R5 ;  /* 0x000000ffff097224 */ /* 0x000fe200078e0005 */
[C---:B------:R-:W-:Y:S01]  /*0ab0*/  ISETP.GT.U32.AND P4, PT, R14.reuse, R3, PT ;  /* 0x000000030e00720c */ /* 0x040fe20003f84070 */
[----:B------:R-:W-:Y:S01]  /*0ac0*/  IMAD R29, R14, R2, R29 ;  /* 0x000000020e1d7224 */ /* 0x000fe200078e021d */
[----:B------:R-:W-:Y:S01]  /*0ad0*/  ISETP.GE.AND P2, PT, R0, RZ, PT ;  /* 0x000000ff0000720c */ /* 0x000fe20003f46270 */
[----:B------:R-:W-:Y:S01]  /*0ae0*/  @!P1 IMAD.MOV R9, RZ, RZ, -R9 ;  /* 0x000000ffff099224 */ /* 0x000fe200078e0a09 */
[----:B------:R-:W-:Y:S01]  /*0af0*/  IABS R11, R0 ;  /* 0x00000000000b7213 */ /* 0x000fe20000000000 */
[----:B------:R-:W-:Y:S01]  /*0b00*/  IMAD.HI.U32 R0, R10, R7, RZ ;  /* 0x000000070a007227 */ /* 0x000fe200078e00ff */
[----:B------:R-:W-:-:S02]  /*0b10*/  ISETP.GT.U32.AND P6, PT, R14, R29, PT ;  /* 0x0000001d0e00720c */ /* 0x000fc40003fc4070 */
[----:B------:R-:W-:Y:S01]  /*0b20*/  ISETP.GE.AND P0, PT, R4, RZ, PT ;  /* 0x000000ff0400720c */ /* 0x000fe20003f06270 */
[----:B------:R-:W-:Y:S01]  /*0b30*/  IMAD.MOV R0, RZ, RZ, -R0 ;  /* 0x000000ffff007224 */ /* 0x000fe200078e0a00 */
[----:B------:R-:W-:Y:S01]  /*0b40*/  LOP3.LUT R4, R23, 0x34, RZ, 0xfc, !PT ;  /* 0x0000003417047812 */ /* 0x000fe200078efcff */
[----:B------:R0:W-:Y:S01]  /*0b50*/  STL [R1+0x4], R9 ;  /* 0x0000040901007387 */ /* 0x0001e20000100800 */
[----:B------:R-:W-:Y:S01]  /*0b60*/  IMAD.HI.U32 R2, R10, R11, RZ ;  /* 0x0000000b0a027227 */ /* 0x000fe200078e00ff */
[----:B------:R-:W-:Y:S02]  /*0b70*/  IABS R5, R17 ;  /* 0x0000001100057213 */ /* 0x000fe40000000000 */
[----:B------:R-:W-:Y:S01]  /*0b80*/  ISETP.GE.AND P1, PT, R4, RZ, PT ;  /* 0x000000ff0400720c */ /* 0x000fe20003f26270 */
[----:B------:R-:W-:Y:S01]  /*0b90*/  IMAD R0, R14, R0, R7 ;  /* 0x000000000e007224 */ /* 0x000fe200078e0207 */
[----:B------:R-:W-:Y:S01]  /*0ba0*/  IABS R7, R6 ;  /* 0x0000000600077213 */ /* 0x000fe20000000000 */
[----:B------:R-:W-:-:S02]  /*0bb0*/  @!P4 IMAD.IADD R3, R3, 0x1, -R14 ;  /* 0x000000010303c824 */ /* 0x000fc400078e0a0e */
[----:B------:R-:W-:Y:S01]  /*0bc0*/  @!P6 IMAD.IADD R29, R29, 0x1, -R14 ;  /* 0x000000011d1de824 */ /* 0x000fe200078e0a0e */
[----:B0-----:R-:W-:Y:S01]  /*0bd0*/  IABS R9, R4 ;  /* 0x0000000400097213 */ /* 0x001fe20000000000 */
[----:B------:R-:W-:Y:S01]  /*0be0*/  IMAD.MOV R2, RZ, RZ, -R2 ;  /* 0x000000ffff027224 */ /* 0x000fe200078e0a02 */
[----:B------:R-:W-:Y:S01]  /*0bf0*/  ISETP.GT.U32.AND P4, PT, R14, R0, PT ;  /* 0x000000000e00720c */ /* 0x000fe20003f84070 */
[----:B------:R-:W-:Y:S01]  /*0c00*/  IMAD.HI.U32 R8, R10, R7, RZ ;  /* 0x000000070a087227 */ /* 0x000fe200078e00ff */
[----:B------:R-:W-:-:S03]  /*0c10*/  ISETP.GT.U32.AND P6, PT, R14, R29, PT ;  /* 0x0000001d0e00720c */ /* 0x000fc60003fc4070 */
[----:B------:R-:W-:-:S04]  /*0c20*/  IMAD.HI.U32 R4, R10, R9, RZ ;  /* 0x000000090a047227 */ /* 0x000fc800078e00ff */
[C---:B------:R-:W-:Y:S02]  /*0c30*/  IMAD R2, R14.reuse, R2, R11 ;  /* 0x000000020e027224 */ /* 0x040fe400078e020b */
[----:B------:R-:W-:Y:S02]  /*0c40*/  IMAD.MOV R4, RZ, RZ, -R4 ;  /* 0x000000ffff047224 */ /* 0x000fe400078e0a04 */
[----:B------:R-:W-:Y:S02]  /*0c50*/  IMAD.MOV.U32 R12, RZ, RZ, R3 ;  /* 0x000000ffff0c7224 */ /* 0x000fe400078e0003 */
[----:B------:R-:W-:Y:S02]  /*0c60*/  IMAD.MOV R11, RZ, RZ, -R8 ;  /* 0x000000ffff0b7224 */ /* 0x000fe400078e0a08 */
[C---:B------:R-:W-:Y:S01]  /*0c70*/  IMAD R3, R14.reuse, R4, R9 ;  /* 0x000000040e037224 */ /* 0x040fe200078e0209 */
[----:B------:R-:W-:Y:S01]  /*0c80*/  IABS R9, R15 ;  /* 0x0000000f00097213 */ /* 0x000fe20000000000 */
[----:B------:R-:W-:Y:S01]  /*0c90*/  @!P5 IMAD.MOV R12, RZ, RZ, -R12 ;  /* 0x000000ffff0cd224 */ /* 0x000fe200078e0a0c */
[C---:B------:R-:W-:Y:S01]  /*0ca0*/  ISETP.GT.U32.AND P5, PT, R14.reuse, R2, PT ;  /* 0x000000020e00720c */ /* 0x040fe20003fa4070 */
[C---:B------:R-:W-:Y:S01]  /*0cb0*/  IMAD R4, R14.reuse, R11, R7 ;  /* 0x0000000b0e047224 */ /* 0x040fe200078e0207 */
[----:B------:R-:W-:Y:S01]  /*0cc0*/  LOP3.LUT R11, R23, 0x2c, RZ, 0xfc, !PT ;  /* 0x0000002c170b7812 */ /* 0x000fe200078efcff */
[--C-:B------:R-:W-:Y:S01]  /*0cd0*/  @!P6 IMAD.IADD R29, R29, 0x1, -R14.reuse ;  /* 0x000000011d1de824 */ /* 0x100fe200078e0a0e */
[----:B------:R-:W-:Y:S01]  /*0ce0*/  ISETP.GT.U32.AND P6, PT, R14, R3, PT ;  /* 0x000000030e00720c */ /* 0x000fe20003fc4070 */
[----:B------:R-:W-:Y:S01]  /*0cf0*/  @!P4 IMAD.IADD R0, R0, 0x1, -R14 ;  /* 0x000000010000c824 */ /* 0x000fe200078e0a0e */
[----:B------:R-:W-:Y:S01]  /*0d00*/  ISETP.GT.U32.AND P4, PT, R14, R4, PT ;  /* 0x000000040e00720c */ /* 0x000fe20003f84070 */
[----:B------:R-:W-:Y:S01]  /*0d10*/  IMAD.HI.U32 R8, R10, R5, RZ ;  /* 0x000000050a087227 */ /* 0x000fe200078e00ff */
[----:B------:R-:W-:Y:S01]  /*0d20*/  IABS R7, R11 ;  /* 0x0000000b00077213 */ /* 0x000fe20000000000 */
[----:B------:R0:W-:Y:S02]  /*0d30*/  STL [R1], R12 ;  /* 0x0000000c01007387 */ /* 0x0001e40000100800 */
[----:B------:R-:W-:-:S02]  /*0d40*/  IMAD.MOV R8, RZ, RZ, -R8 ;  /* 0x000000ffff087224 */ /* 0x000fc400078e0a08 */
[--C-:B------:R-:W-:Y:S01]  /*0d50*/  @!P5 IMAD.IADD R2, R2, 0x1, -R14.reuse ;  /* 0x000000010202d824 */ /* 0x100fe200078e0a0e */
[C---:B------:R-:W-:Y:S01]  /*0d60*/  ISETP.GT.U32.AND P5, PT, R14.reuse, R0, PT ;  /* 0x000000000e00720c */ /* 0x040fe20003fa4070 */
[C---:B------:R-:W-:Y:S01]  /*0d70*/  IMAD R5, R14.reuse, R8, R5 ;  /* 0x000000080e057224 */ /* 0x040fe200078e0205 */
[----:B------:R-:W-:Y:S01]  /*0d80*/  LOP3.LUT R8, R23, 0x2a, RZ, 0xfc, !PT ;  /* 0x0000002a17087812 */ /* 0x000fe200078efcff */
[--C-:B------:R-:W-:Y:S01]  /*0d90*/  @!P6 IMAD.IADD R3, R3, 0x1, -R14.reuse ;  /* 0x000000010303e824 */ /* 0x100fe200078e0a0e */
[----:B------:R-:W-:Y:S01]  /*0da0*/  ISETP.GT.U32.AND P6, PT, R14, R2, PT ;  /* 0x000000020e00720c */ /* 0x000fe20003fc4070 */
[----:B------:R-:W-:Y:S01]  /*0db0*/  @!P4 IMAD.IADD R4, R4, 0x1, -R14 ;  /* 0x000000010404c824 */ /* 0x000fe200078e0a0e */
[----:B0-----:R-:W-:Y:S01]  /*0dc0*/  IABS R12, R8 ;  /* 0x00000008000c7213 */ /* 0x001fe20000000000 */
[----:B------:R-:W-:-:S03]  /*0dd0*/  IMAD.HI.U32 R13, R10, R9, RZ ;  /* 0x000000090a0d7227 */ /* 0x000fc600078e00ff */
[C---:B------:R-:W-:Y:S01]  /*0de0*/  ISETP.GT.U32.AND P4, PT, R14.reuse, R4, PT ;  /* 0x000000040e00720c */ /* 0x040fe20003f84070 */
[----:B------:R-:W-:Y:S01]  /*0df0*/  @!P3 IMAD.MOV R29, RZ, RZ, -R29 ;  /* 0x000000ffff1db224 */ /* 0x000fe200078e0a1d */
[----:B------:R-:W-:Y:S01]  /*0e00*/  ISETP.GT.U32.AND P3, PT, R14, R3, PT ;  /* 0x000000030e00720c */ /* 0x000fe20003f64070 */
[--C-:B------:R-:W-:Y:S01]  /*0e10*/  @!P5 IMAD.IADD R0, R0, 0x1, -R14.reuse ;  /* 0x000000010000d824 */ /* 0x100fe200078e0a0e */
[----:B------:R-:W-:Y:S01]  /*0e20*/  ISETP.GT.U32.AND P5, PT, R14, R5, PT ;  /* 0x000000050e00720c */ /* 0x000fe20003fa4070 */
[----:B------:R-:W-:Y:S01]  /*0e30*/  IMAD.MOV R13, RZ, RZ, -R13 ;  /* 0x000000ffff0d7224 */ /* 0x000fe200078e0a0d */
[----:B------:R0:W-:Y:S01]  /*0e40*/  STL [R1+0x868], R29 ;  /* 0x0008681d01007387 */ /* 0x0001e20000100800 */
[----:B------:R-:W-:Y:S01]  /*0e50*/  @!P6 IMAD.IADD R2, R2, 0x1, -R14 ;  /* 0x000000010202e824 */ /* 0x000fe200078e0a0e */
[----:B------:R-:W-:Y:S01]  /*0e60*/  ISETP.GE.AND P6, PT, R6, RZ, PT ;  /* 0x000000ff0600720c */ /* 0x000fe20003fc6270 */
[----:B------:R-:W-:Y:S01]  /*0e70*/  IMAD R6, R14, R13, R9 ;  /* 0x0000000d0e067224 */ /* 0x000fe200078e0209 */
[----:B------:R-:W-:Y:S01]  /*0e80*/  LOP3.LUT R9, R23, 0x28, RZ, 0xfc, !PT ;  /* 0x0000002817097812 */ /* 0x000fe200078efcff */
[----:B------:R-:W-:-:S04]  /*0e90*/  IMAD.HI.U32 R16, R10, R7, RZ ;  /* 0x000000070a107227 */ /* 0x000fc800078e00ff */
[--C-:B------:R-:W-:Y:S01]  /*0ea0*/  @!P4 IMAD.IADD R4, R4, 0x1, -R14.reuse ;  /* 0x000000010404c824 */ /* 0x100fe200078e0a0e */
[----:B------:R-:W-:Y:S01]  /*0eb0*/  ISETP.GE.AND P4, PT, R17, RZ, PT ;  /* 0x000000ff1100720c */ /* 0x000fe20003f86270 */
[--C-:B------:R-:W-:Y:S01]  /*0ec0*/  @!P3 IMAD.IADD R3, R3, 0x1, -R14.reuse ;  /* 0x000000010303b824 */ /* 0x100fe200078e0a0e */
[----:B------:R-:W-:Y:S01]  /*0ed0*/  IABS R17, R9 ;  /* 0x0000000900117213 */ /* 0x000fe20000000000 */
[----:B------:R-:W-:Y:S01]  /*0ee0*/  @!P5 IMAD.IADD R5, R5, 0x1, -R14 ;  /* 0x000000010505d824 */ /* 0x000fe200078e0a0e */
[----:B------:R-:W-:Y:S01]  /*0ef0*/  ISETP.GT.U32.AND P3, PT, R14, R6, PT ;  /* 0x000000060e00720c */ /* 0x000fe20003f64070 */
[----:B------:R-:W-:Y:S01]  /*0f00*/  IMAD.MOV R16, RZ, RZ, -R16 ;  /* 0x000000ffff107224 */ /* 0x000fe200078e0a10 */
[----:B------:R-:W-:Y:S01]  /*0f10*/  ISETP.GE.AND P5, PT, R15, RZ, PT ;  /* 0x000000ff0f00720c */ /* 0x000fe20003fa6270 */
[----:B------:R-:W-:Y:S01]  /*0f20*/  IMAD.HI.U32 R13, R10, R12, RZ ;  /* 0x0000000c0a0d7227 */ /* 0x000fe200078e00ff */
[----:B0-----:R-:W-:-:S03]  /*0f30*/  LOP3.LUT R29, R23, 0x8, RZ, 0xfc, !PT ;  /* 0x00000008171d7812 */ /* 0x001fc600078efcff */
[----:B------:R-:W-:Y:S02]  /*0f40*/  IMAD.MOV.U32 R15, RZ, RZ, R17 ;  /* 0x000000ffff0f7224 */ /* 0x000fe400078e0011 */
[----:B------:R-:W-:Y:S01]  /*0f50*/  @!P0 IMAD.MOV R0, RZ, RZ, -R0 ;  /* 0x000000ffff008224 */ /* 0x000fe200078e0a00 */
[C---:B------:R-:W-:Y:S01]  /*0f60*/  ISETP.GT.U32.AND P0, PT, R14.reuse, R5, PT ;  /* 0x000000050e00720c */ /* 0x040fe20003f04070 */
[----:B------:R-:W-:Y:S02]  /*0f70*/  IMAD R7, R14, R16, R7 ;  /* 0x000000100e077224 */ /* 0x000fe400078e0207 */
[----:B------:R-:W-:Y:S01]  /*0f80*/  IMAD.MOV R13, RZ, RZ, -R13 ;  /* 0x000000ffff0d7224 */ /* 0x000fe200078e0a0d */
[----:B------:R-:W-:Y:S01]  /*0f90*/  STL [R1+0x86c], R0 ;  /* 0x00086c0001007387 */ /* 0x000fe20000100800 */
[----:B------:R-:W-:-:S04]  /*0fa0*/  IMAD.HI.U32 R16, R10, R15, RZ ;  /* 0x0000000f0a107227 */ /* 0x000fc800078e00ff */
[----:B------:R-:W-:Y:S01]  /*0fb0*/  IMAD R12, R14, R13, R12 ;  /* 0x0000000d0e0c7224 */ /* 0x000fe200078e020c */
[----:B------:R-:W-:Y:S01]  /*0fc0*/  LOP3.LUT R13, R23, 0x26, RZ, 0xfc, !PT ;  /* 0x00000026170d7812 */ /* 0x000fe200078efcff */
[----:B------:R-:W-:Y:S02]  /*0fd0*/  IMAD.MOV R16, RZ, RZ, -R16 ;  /* 0x000000ffff107224 */ /* 0x000fe400078e0a10 */
[----:B------:R-:W-:Y:S01]  /*0fe0*/  @!P1 IMAD.MOV R3, RZ, RZ, -R3 ;  /* 0x000000ffff039224 */ /* 0x000fe200078e0a03 */
[----:B------:R-:W-:Y:S01]  /*0ff0*/  ISETP.GE.AND P1, PT, R11, RZ, PT ;  /* 0x000000ff0b00720c */ /* 0x000fe20003f26270 */
[----:B------:R-:W-:Y:S02]  /*1000*/  @!P3 IMAD.IADD R6, R6, 0x1, -R14 ;  /* 0x000000010606b824 */ /* 0x000fe400078e0a0e */
[C---:B------:R-:W-:Y:S01]  /*1010*/  IMAD R11, R14.reuse, R16, R15 ;  /* 0x000000100e0b7224 */ /* 0x040fe200078e020f */
[----:B------:R-:W-:Y:S01]  /*1020*/  IABS R15, R13 ;  /* 0x0000000d000f7213 */ /* 0x000fe20000000000 */
[----:B------:R-:W-:Y:S01]  /*1030*/  @!P2 IMAD.MOV R2, RZ, RZ, -R2 ;  /* 0x000000ffff02a224 */ /* 0x000fe200078e0a02 */
[C---:B------:R-:W-:Y:S01]  /*1040*/  ISETP.GT.U32.AND P3, PT, R14.reuse, R6, PT ;  /* 0x000000060e00720c */ /* 0x040fe20003f64070 */
[----:B------:R-:W-:Y:S01]  /*1050*/  @!P0 IMAD.IADD R5, R5, 0x1, -R14 ;  /* 0x0000000105058824 */ /* 0x000fe200078e0a0e */
[----:B------:R-:W-:Y:S01]  /*1060*/  ISETP.GT.U32.AND P2, PT, R14, R7, PT ;  /* 0x000000070e00720c */ /* 0x000fe20003f44070 */
[----:B------:R-:W-:Y:S01]  /*1070*/  @!P6 IMAD.MOV R4, RZ, RZ, -R4 ;  /* 0x000000ffff04e224 */ /* 0x000fe200078e0a04 */
[----:B------:R-:W-:Y:S01]  /*1080*/  ISETP.GE.AND P0, PT, R8, RZ, PT ;  /* 0x000000ff0800720c */ /* 0x000fe20003f06270 */
[----:B------:R-:W-:Y:S01]  /*1090*/  IMAD.MOV.U32 R8, RZ, RZ, R15 ;  /* 0x000000ffff087224 */ /* 0x000fe200078e000f */
[----:B------:R-:W-:Y:S01]  /*10a0*/  ISETP.GT.U32.AND P6, PT, R14, R12, PT ;  /* 0x0000000c0e00720c */ /* 0x000fe20003fc4070 */
[----:B------:R-:W-:Y:S01]  /*10b0*/  @!P4 IMAD.MOV R5, RZ, RZ, -R5 ;  /* 0x000000ffff05c224 */ /* 0x000fe200078e0a05 */
[----:B------:R-:W-:Y:S01]  /*10c0*/  LOP3.LUT R16, R23, 0x24, RZ, 0xfc, !PT ;  /* 0x0000002417107812 */ /* 0x000fe200078efcff */
[----:B------:R-:W-:Y:S01]  /*10d0*/  IMAD.HI.U32 R19, R10, R8, RZ ;  /* 0x000000080a137227 */ /* 0x000fe200078e00ff */
[----:B------:R-:W-:Y:S02]  /*10e0*/  STL [R1+0x870], R2 ;  /* 0x0008700201007387 */ /* 0x000fe40000100800 */
[----:B------:R-:W-:Y:S01]  /*10f0*/  IABS R17, R16 ;  /* 0x0000001000117213 */ /* 0x000fe20000000000 */
[----:B------:R-:W-:Y:S01]  /*1100*/  IMAD.MOV R19, RZ, RZ, -R19 ;  /* 0x000000ffff137224 */ /* 0x000fe200078e0a13 */
[----:B------:R-:W-:Y:S01]  /*1110*/  STL [R1+0x874], R3 ;  /* 0x0008740301007387 */ /* 0x000fe20000100800 */
[--C-:B------:R-:W-:Y:S01]  /*1120*/  @!P3 IMAD.IADD R6, R6, 0x1, -R14.reuse ;  /* 0x000000010606b824 */ /* 0x100fe200078e0a0e */
[C---:B------:R-:W-:Y:S01]  /*1130*/  ISETP.GT.U32.AND P3, PT, R14.reuse, R11, PT ;  /* 0x0000000b0e00720c */ /* 0x040fe20003f64070 */
[----:B------:R-:W-:Y:S01]  /*1140*/  @!P2 IMAD.IADD R7, R7, 0x1, -R14 ;  /* 0x000000010707a824 */ /* 0x000fe200078e0a0e */
[----:B------:R-:W-:Y:S01]  /*1150*/  ISETP.GE.AND P2, PT, R9, RZ, PT ;  /* 0x000000ff0900720c */ /* 0x000fe20003f46270 */
[C---:B------:R-:W-:Y:S01]  /*1160*/  IMAD R8, R14.reuse, R19, R8 ;  /* 0x000000130e087224 */ /* 0x040fe200078e0208 */
[----:B------:R-:W-:Y:S01]  /*1170*/  LOP3.LUT R9, R23, 0x22, RZ, 0xfc, !PT ;  /* 0x0000002217097812 */ /* 0x000fe200078efcff */
[----:B------:R-:W-:Y:S01]  /*1180*/  @!P5 IMAD.MOV R6, RZ, RZ, -R6 ;  /* 0x000000ffff06d224 */ /* 0x000fe200078e0a06 */
[----:B------:R-:W-:Y:S01]  /*1190*/  ISETP.GT.U32.AND P4, PT, R14, R7, PT ;  /* 0x000000070e00720c */ /* 0x000fe20003f84070 */
[----:B------:R-:W-:Y:S01]  /*11a0*/  IMAD.HI.U32 R18, R10, R17, RZ ;  /* 0x000000110a127227 */ /* 0x000fe200078e00ff */
[----:B------:R-:W-:Y:S01]  /*11b0*/  ISETP.GT.U32.AND P5, PT, R14, R8, PT ;  /* 0x000000080e00720c */ /* 0x000fe20003fa4070 */
[----:B------:R0:W-:Y:S01]  /*11c0*/  STL [R1+0x878], R4 ;  /* 0x0008780401007387 */ /* 0x0001e20000100800 */
[----:B------:R-:W-:Y:S01]  /*11d0*/  IABS R15, R9 ;  /* 0x00000009000f7213 */ /* 0x000fe20000000000 */
[----:B------:R-:W-:-:S02]  /*11e0*/  @!P6 IMAD.IADD R12, R12, 0x1, -R14 ;  /* 0x000000010c0ce824 */ /* 0x000fc400078e0a0e */
[----:B------:R-:W-:Y:S01]  /*11f0*/  @!P3 IMAD.IADD R11, R11, 0x1, -R14 ;  /* 0x000000010b0bb824 */ /* 0x000fe200078e0a0e */
[----:B------:R1:W-:Y:S01]  /*1200*/  STL [R1+0x87c], R5 ;  /* 0x00087c0501007387 */ /* 0x0003e20000100800 */
[----:B------:R-:W-:Y:S01]  /*1210*/  IMAD.MOV R19, RZ, RZ, -R18 ;  /* 0x000000ffff137224 */ /* 0x000fe200078e0a12 */
[----:B------:R-:W-:Y:S01]  /*1220*/  ISETP.GT.U32.AND P6, PT, R14, R12, PT ;  /* 0x0000000c0e00720c */ /* 0x000fe20003fc4070 */
[----:B------:R-:W-:Y:S01]  /*1230*/  IMAD.HI.U32 R18, R10, R15, RZ ;  /* 0x0000000f0a127227 */ /* 0x000fe200078e00ff */
[----:B------:R-:W-:Y:S01]  /*1240*/  ISETP.GT.U32.AND P3, PT, R14, R11, PT ;  /* 0x0000000b0e00720c */ /* 0x000fe20003f64070 */
[----:B------:R2:W-:Y:S01]  /*1250*/  STL [R1+0x880], R6 ;  /* 0x0008800601007387 */ /* 0x0005e20000100800 */
[----:B0-----:R-:W-:Y:S01]  /*1260*/  LOP3.LUT R4, R23, 0x10, RZ, 0xfc, !PT ;  /* 0x0000001017047812 */ /* 0x001fe200078efcff */
[--C-:B------:R-:W-:Y:S01]  /*1270*/  @!P4 IMAD.IADD R7, R7, 0x1, -R14.reuse ;  /* 0x000000010707c824 */ /* 0x100fe200078e0a0e */
[----:B------:R-:W-:Y:S01]  /*1280*/  ISETP.GE.AND P4, PT, R13, RZ, PT ;  /* 0x000000ff0d00720c */ /* 0x000fe20003f86270 */
[----:B------:R-:W-:Y:S01]  /*1290*/  @!P5 IMAD.IADD R8, R8, 0x1, -R14 ;  /* 0x000000010808d824 */ /* 0x000fe200078e0a0e */
[----:B------:R-:W-:Y:S01]  /*12a0*/  ISETP.GE.AND P5, PT, R9, RZ, PT ;  /* 0x000000ff0900720c */ /* 0x000fe20003fa6270 */
[----:B------:R-:W-:Y:S01]  /*12b0*/  @!P1 IMAD.MOV R7, RZ, RZ, -R7 ;  /* 0x000000ffff079224 */ /* 0x000fe200078e0a07 */
[----:B-1----:R-:W-:Y:S01]  /*12c0*/  LOP3.LUT R5, R23, 0x12, RZ, 0xfc, !PT ;  /* 0x0000001217057812 */ /* 0x002fe200078efcff */
[C---:B------:R-:W-:Y:S01]  /*12d0*/  IMAD R13, R14.reuse, R19, R17 ;  /* 0x000000130e0d7224 */ /* 0x040fe200078e0211 */
[C---:B------:R-:W-:Y:S01]  /*12e0*/  ISETP.GT.U32.AND P1, PT, R14.reuse, R8, PT ;  /* 0x000000080e00720c */ /* 0x040fe20003f24070 */
[----:B------:R-:W-:Y:S01]  /*12f0*/  IMAD.MOV R18, RZ, RZ, -R18 ;  /* 0x000000ffff127224 */ /* 0x000fe200078e0a12 */
[----:B------:R0:W-:Y:S01]  /*1300*/  STL [R1+0x884], R7 ;  /* 0x0008840701007387 */ /* 0x0001e20000100800 */
[--C-:B------:R-:W-:Y:S01]  /*1310*/  @!P3 IMAD.IADD R11, R11, 0x1, -R14.reuse ;  /* 0x000000010b0bb824 */ /* 0x100fe200078e0a0e */
[C---:B------:R-:W-:Y:S01]  /*1320*/  ISETP.GT.U32.AND P3, PT, R14.reuse, R13, PT ;  /* 0x0000000d0e00720c */ /* 0x040fe20003f64070 */
[----:B------:R-:W-:Y:S01]  /*1330*/  IMAD R9, R14, R18, R15 ;  /* 0x000000120e097224 */ /* 0x000fe200078e020f */
[C---:B--2---:R-:W-:Y:S01]  /*1340*/  LOP3.LUT R6, R23.reuse, 0x14, RZ, 0xfc, !PT ;  /* 0x0000001417067812 */ /* 0x044fe200078efcff */
[----:B------:R-:W-:Y:S01]  /*1350*/  @!P6 IMAD.IADD R12, R12, 0x1, -R14 ;  /* 0x000000010c0ce824 */ /* 0x000fe200078e0a0e */
[----:B------:R-:W-:Y:S01]  /*1360*/  ISETP.GE.AND P6, PT, R16, RZ, PT ;  /* 0x000000ff1000720c */ /* 0x000fe20003fc6270 */
[----:B------:R-:W-:Y:S01]  /*1370*/  IMAD.MOV.U32 R3, RZ, RZ, R11 ;  /* 0x000000ffff037224 */ /* 0x000fe200078e000b */
[----:B------:R-:W-:Y:S01]  /*1380*/  IABS R16, c[0x0][0x178] ;  /* 0x00005e0000107a13 */ /* 0x000fe20000000000 */
[----:B------:R-:W-:Y:S01]  /*1390*/  IMAD.MOV.U32 R24, RZ, RZ, R12 ;  /* 0x000000ffff187224 */ /* 0x000fe200078e000c */
[----:B0-----:R-:W-:Y:S01]  /*13a0*/  LOP3.LUT R7, R23, 0x16, RZ, 0xfc, !PT ;  /* 0x0000001617077812 */ /* 0x001fe200078efcff */
[----:B------:R-:W-:Y:S01]  /*13b0*/  @!P1 IMAD.IADD R8, R8, 0x1, -R14 ;  /* 0x0000000108089824 */ /* 0x000fe200078e0a0e */
[----:B------:R-:W-:Y:S01]  /*13c0*/  ISETP.GE.AND P1, PT, R21, RZ, PT ;  /* 0x000000ff1500720c */ /* 0x000fe20003f26270 */
[----:B------:R-:W-:Y:S01]  /*13d0*/  @!P0 IMAD.MOV R24, RZ, RZ, -R24 ;  /* 0x000000ffff188224 */ /* 0x000fe200078e0a18 */
[----:B------:R-:W-:Y:S01]  /*13e0*/  IABS R21, R21 ;  /* 0x0000001500157213 */ /* 0x000fe20000000000 */
[----:B------:R-:W-:Y:S01]  /*13f0*/  IMAD.MOV.U32 R2, RZ, RZ, R8 ;  /* 0x000000ffff027224 */ /* 0x000fe200078e0008 */
[----:B------:R-:W-:Y:S01]  /*1400*/  IABS R19, R6 ;  /* 0x0000000600137213 */ /* 0x000fe20000000000 */
[----:B------:R-:W-:Y:S01]  /*1410*/  @!P3 IMAD.IADD R13, R13, 0x1, -R14 ;  /* 0x000000010d0db824 */ /* 0x000fe200078e0a0e */
[----:B------:R-:W-:Y:S01]  /*1420*/  ISETP.GE.AND P3, PT, R22, RZ, PT ;  /* 0x000000ff1600720c */ /* 0x000fe20003f66270 */
[----:B------:R-:W-:Y:S01]  /*1430*/  @!P4 IMAD.MOV R2, RZ, RZ, -R2 ;  /* 0x000000ffff02c224 */ /* 0x000fe200078e0a02 */
[----:B------:R-:W-:Y:S01]  /*1440*/  ISETP.GT.U32.AND P4, PT, R14, R9, PT ;  /* 0x000000090e00720c */ /* 0x000fe20003f84070 */
[----:B------:R-:W-:Y:S01]  /*1450*/  IMAD.HI.U32 R15, R10, R21, RZ ;  /* 0x000000150a0f7227 */ /* 0x000fe200078e00ff */
[----:B------:R-:W-:Y:S01]  /*1460*/  ISETP.GT.U32.AND P0, PT, R14, R13, PT ;  /* 0x0000000d0e00720c */ /* 0x000fe20003f04070 */
[----:B------:R0:W-:Y:S01]  /*1470*/  STL [R1+0x1c], R24 ;  /* 0x00001c1801007387 */ /* 0x0001e20000100800 */
[----:B------:R-:W-:Y:S01]  /*1480*/  IABS R22, R22 ;  /* 0x0000001600167213 */ /* 0x000fe20000000000 */
[----:B------:R-:W-:Y:S01]  /*1490*/  @!P2 IMAD.MOV R3, RZ, RZ, -R3 ;  /* 0x000000ffff03a224 */ /* 0x000fe200078e0a03 */
[----:B------:R-:W-:Y:S01]  /*14a0*/  ISETP.GE.AND P2, PT, R20, RZ, PT ;  /* 0x000000ff1400720c */ /* 0x000fe20003f46270 */
[----:B------:R-:W-:Y:S01]  /*14b0*/  IMAD.MOV R15, RZ, RZ, -R15 ;  /* 0x000000ffff0f7224 */ /* 0x000fe200078e0a0f */
[----:B------:R-:W-:Y:S01]  /*14c0*/  IABS R20, R20 ;  /* 0x0000001400147213 */ /* 0x000fe20000000000 */
[----:B------:R-:W-:Y:S01]  /*14d0*/  IMAD.HI.U32 R8, R10, R22, RZ ;  /* 0x000000160a087227 */ /* 0x000fe200078e00ff */
[----:B------:R1:W-:Y:S01]  /*14e0*/  STL [R1+0x20], R3 ;  /* 0x0000200301007387 */ /* 0x0003e20000100800 */
[----:B------:R-:W-:-:S02]  /*14f0*/  IABS R18, R5 ;  /* 0x0000000500127213 */ /* 0x000fc40000000000 */
[--C-:B------:R-:W-:Y:S01]  /*1500*/  @!P4 IMAD.IADD R9, R9, 0x1, -R14.reuse ;  /* 0x000000010909c824 */ /* 0x100fe200078e0a0e */
[----:B------:R2:W-:Y:S01]  /*1510*/  STL [R1+0x24], R2 ;  /* 0x0000240201007387 */ /* 0x0005e20000100800 */
[----:B------:R-:W-:Y:S01]  /*1520*/  @!P0 IMAD.IADD R13, R13, 0x1, -R14 ;  /* 0x000000010d0d8824 */ /* 0x000fe200078e0a0e */
[----:B------:R-:W-:Y:S01]  /*1530*/  ISETP.GE.AND P0, PT, R26, RZ, PT ;  /* 0x000000ff1a00720c */ /* 0x000fe20003f06270 */
[----:B------:R-:W-:Y:S01]  /*1540*/  IMAD.MOV R8, RZ, RZ, -R8 ;  /* 0x000000ffff087224 */ /* 0x000fe200078e0a08 */
[C---:B------:R-:W-:Y:S01]  /*1550*/  ISETP.GT.U32.AND P4, PT, R14.reuse, R9, PT ;  /* 0x000000090e00720c */ /* 0x040fe20003f84070 */
[C---:B------:R-:W-:Y:S01]  /*1560*/  IMAD R21, R14.reuse, R15, R21 ;  /* 0x0000000f0e157224 */ /* 0x040fe200078e0215 */
[----:B------:R-:W-:Y:S01]  /*1570*/  IABS R26, R26 ;  /* 0x0000001a001a7213 */ /* 0x000fe20000000000 */
[----:B------:R-:W-:Y:S01]  /*1580*/  IMAD R22, R14, R8, R22 ;  /* 0x000000080e167224 */ /* 0x000fe200078e0216 */
[----:B0-----:R-:W-:Y:S01]  /*1590*/  IABS R24, R7 ;  /* 0x0000000700187213 */ /* 0x001fe20000000000 */
[----:B------:R-:W-:Y:S01]  /*15a0*/  IMAD.HI.U32 R12, R10, R20, RZ ;  /* 0x000000140a0c7227 */ /* 0x000fe200078e00ff */
[----:B------:R-:W-:-:S02]  /*15b0*/  IABS R17, R4 ;  /* 0x0000000400117213 */ /* 0x000fc40000000000 */
[----:B-1----:R-:W-:Y:S01]  /*15c0*/  LOP3.LUT R3, R23, 0xe, RZ, 0xfc, !PT ;  /* 0x0000000e17037812 */ /* 0x002fe200078efcff */
[----:B--2---:R-:W-:Y:S02]  /*15d0*/  IMAD.MOV.U32 R2, RZ, RZ, R13 ;  /* 0x000000ffff027224 */ /* 0x004fe400078e000d */
[----:B------:R-:W-:Y:S02]  /*15e0*/  IMAD.MOV R12, RZ, RZ, -R12 ;  /* 0x000000ffff0c7224 */ /* 0x000fe400078e0a0c */
[----:B------:R-:W-:Y:S01]  /*15f0*/  @!P6 IMAD.MOV R2, RZ, RZ, -R2 ;  /* 0x000000ffff02e224 */ /* 0x000fe200078e0a02 */
[C---:B------:R-:W-:Y:S01]  /*1600*/  ISETP.GT.U32.AND P6, PT, R14.reuse, R22, PT ;  /* 0x000000160e00720c */ /* 0x040fe20003fc4070 */
[----:B------:R-:W-:Y:S01]  /*1610*/  @!P4 IMAD.IADD R9, R9, 0x1, -R14 ;  /* 0x000000010909c824 */ /* 0x000fe200078e0a0e */
[C---:B------:R-:W-:Y:S01]  /*1620*/  ISETP.GT.U32.AND P4, PT, R14.reuse, R21, PT ;  /* 0x000000150e00720c */ /* 0x040fe20003f84070 */
[----:B------:R-:W-:Y:S01]  /*1630*/  IMAD R20, R14, R12, R20 ;  /* 0x0000000c0e147224 */ /* 0x000fe200078e0214 */
[----:B------:R0:W-:Y:S01]  /*1640*/  STL [R1+0x28], R2 ;  /* 0x0000280201007387 */ /* 0x0001e20000100800 */
[----:B------:R-:W-:-:S04]  /*1650*/  IMAD.HI.U32 R11, R10, R26, RZ ;  /* 0x0000001a0a0b7227 */ /* 0x000fc800078e00ff */
[----:B------:R-:W-:-:S04]  /*1660*/  IMAD.HI.U32 R8, R10, R25, RZ ;  /* 0x000000190a087227 */ /* 0x000fc800078e00ff */
[--C-:B------:R-:W-:Y:S02]  /*1670*/  @!P6 IMAD.IADD R22, R22, 0x1, -R14.reuse ;  /* 0x000000011616e824 */ /* 0x100fe400078e0a0e */
[----:B0-----:R-:W-:Y:S02]  /*1680*/  IMAD.MOV.U32 R2, RZ, RZ, R9 ;  /* 0x000000ffff027224 */ /* 0x001fe400078e0009 */
[----:B------:R-:W-:Y:S01]  /*1690*/  @!P4 IMAD.IADD R21, R21, 0x1, -R14 ;  /* 0x000000011515c824 */ /* 0x000fe200078e0a0e */
[C---:B------:R-:W-:Y:S01]  /*16a0*/  ISETP.GT.U32.AND P6, PT, R14.reuse, R22, PT ;  /* 0x000000160e00720c */ /* 0x040fe20003fc4070 */
[----:B------:R-:W-:Y:S01]  /*16b0*/  @!P5 IMAD.MOV R2, RZ, RZ, -R2 ;  /* 0x000000ffff02d224 */ /* 0x000fe200078e0a02 */
[C---:B------:R-:W-:Y:S01]  /*16c0*/  ISETP.GT.U32.AND P5, PT, R14.reuse, R20, PT ;  /* 0x000000140e00720c */ /* 0x040fe20003fa4070 */
[----:B------:R-:W-:Y:S01]  /*16d0*/  IMAD.MOV.U32 R0, RZ, RZ, R16 ;  /* 0x000000ffff007224 */ /* 0x000fe200078e0010 */
[C---:B------:R-:W-:Y:S01]  /*16e0*/  ISETP.GT.U32.AND P4, PT, R14.reuse, R21, PT ;  /* 0x000000150e00720c */ /* 0x040fe20003f84070 */
[----:B------:R-:W-:Y:S01]  /*16f0*/  IMAD.MOV R11, RZ, RZ, -R11 ;  /* 0x000000ffff0b7224 */ /* 0x000fe200078e0a0b */
[----:B------:R0:W-:Y:S01]  /*1700*/  STL [R1+0x2c], R2 ;  /* 0x00002c0201007387 */ /* 0x0001e20000100800 */
[----:B------:R-:W-:Y:S01]  /*1710*/  IMAD.MOV R8, RZ, RZ, -R8 ;  /* 0x000000ffff087224 */ /* 0x000fe200078e0a08 */
[----:B------:R-:W1:Y:S01]  /*1720*/  I2F.RP R16, R0 ;  /* 0x0000000000107306 */ /* 0x000e620000209400 */
[C---:B------:R-:W-:Y:S01]  /*1730*/  IMAD R26, R14.reuse, R11, R26 ;  /* 0x0000000b0e1a7224 */ /* 0x040fe200078e021a */
[----:B------:R2:W-:Y:S01]  /*1740*/  STL [R1+0x888], R6 ;  /* 0x0008880601007387 */ /* 0x0005e20000100800 */
[----:B------:R-:W-:-:S02]  /*1750*/  IMAD R25, R14, R8, R25 ;  /* 0x000000080e197224 */ /* 0x000fc400078e0219 */
[--C-:B------:R-:W-:Y:S01]  /*1760*/  @!P6 IMAD.IADD R22, R22, 0x1, -R14.reuse ;  /* 0x000000011616e824 */ /* 0x100fe200078e0a0e */
[----:B------:R-:W-:Y:S01]  /*1770*/  ISETP.GT.U32.AND P6, PT, R14, R26, PT ;  /* 0x0000001a0e00720c */ /* 0x000fe20003fc4070 */
[--C-:B------:R-:W-:Y:S01]  /*1780*/  @!P5 IMAD.IADD R20, R20, 0x1, -R14.reuse ;  /* 0x000000011414d824 */ /* 0x100fe200078e0a0e */
[----:B0-----:R-:W-:Y:S01]  /*1790*/  LOP3.LUT R2, R23, 0xc, RZ, 0xfc, !PT ;  /* 0x0000000c17027812 */ /* 0x001fe200078efcff */
[----:B------:R-:W-:Y:S01]  /*17a0*/  @!P4 IMAD.IADD R21, R21, 0x1, -R14 ;  /* 0x000000011515c824 */ /* 0x000fe200078e0a0e */
[----:B------:R-:W-:Y:S01]  /*17b0*/  ISETP.GT.U32.AND P4, PT, R14, R25, PT ;  /* 0x000000190e00720c */ /* 0x000fe20003f84070 */
[----:B------:R-:W-:Y:S01]  /*17c0*/  IMAD.HI.U32 R13, R10, R24, RZ ;  /* 0x000000180a0d7227 */ /* 0x000fe200078e00ff */
[----:B------:R-:W-:Y:S01]  /*17d0*/  ISETP.GT.U32.AND P5, PT, R14, R20, PT ;  /* 0x000000140e00720c */ /* 0x000fe20003fa4070 */
[----:B------:R-:W-:Y:S01]  /*17e0*/  STL [R1+0x88c], R5 ;  /* 0x00088c0501007387 */ /* 0x000fe20000100800 */
[----:B--2---:R-:W-:Y:S01]  /*17f0*/  LOP3.LUT R6, R23, 0xa, RZ, 0xfc, !PT ;  /* 0x0000000a17067812 */ /* 0x004fe200078efcff */
[----:B------:R-:W-:Y:S01]  /*1800*/  IMAD.MOV R13, RZ, RZ, -R13 ;  /* 0x000000ffff0d7224 */ /* 0x000fe200078e0a0d */
[----:B-1----:R0:W1:Y:S01]  /*1810*/  MUFU.RCP R8, R16 ;  /* 0x0000001000087308 */ /* 0x0020620000001000 */
[----:B------:R-:W-:Y:S01]  /*1820*/  IMAD.HI.U32 R12, R10, R19, RZ ;  /* 0x000000130a0c7227 */ /* 0x000fe200078e00ff */
[----:B------:R-:W-:Y:S01]  /*1830*/  IABS R15, R2 ;  /* 0x00000002000f7213 */ /* 0x000fe20000000000 */
[----:B------:R-:W-:Y:S02]  /*1840*/  STL [R1+0x890], R4 ;  /* 0x0008900401007387 */ /* 0x000fe40000100800 */
[----:B------:R-:W-:Y:S01]  /*1850*/  IMAD R24, R14, R13, R24 ;  /* 0x0000000d0e187224 */ /* 0x000fe200078e0218 */
[----:B------:R-:W-:Y:S01]  /*1860*/  IABS R13, R6 ;  /* 0x00000006000d7213 */ /* 0x000fe20000000000 */
[--C-:B------:R-:W-:Y:S01]  /*1870*/  @!P6 IMAD.IADD R26, R26, 0x1, -R14.reuse ;  /* 0x000000011a1ae824 */ /* 0x100fe200078e0a0e */
[----:B------:R2:W-:Y:S01]  /*1880*/  STL [R1+0x48], R6 ;  /* 0x0000480601007387 */ /* 0x0005e20000100800 */
[--C-:B------:R-:W-:Y:S01]  /*1890*/  @!P5 IMAD.IADD R20, R20, 0x1, -R14.reuse ;  /* 0x000000011414d824 */ /* 0x100fe200078e0a0e */
[C---:B------:R-:W-:Y:S01]  /*18a0*/  ISETP.GT.U32.AND P5, PT, R14.reuse, R24, PT ;  /* 0x000000180e00720c */ /* 0x040fe20003fa4070 */
[----:B------:R-:W-:Y:S01]  /*18b0*/  @!P4 IMAD.IADD R25, R25, 0x1, -R14 ;  /* 0x000000011919c824 */ /* 0x000fe200078e0a0e */
[----:B------:R-:W-:Y:S01]  /*18c0*/  ISETP.GT.U32.AND P6, PT, R14, R26, PT ;  /* 0x0000001a0e00720c */ /* 0x000fe20003fc4070 */
[----:B------:R-:W-:Y:S01]  /*18d0*/  IMAD.HI.U32 R11, R10, R18, RZ ;  /* 0x000000120a0b7227 */ /* 0x000fe200078e00ff */
[----:B0-----:R-:W-:Y:S01]  /*18e0*/  IABS R16, R3 ;  /* 0x0000000300107213 */ /* 0x001fe20000000000 */
[----:B------:R0:W-:Y:S01]  /*18f0*/  STL [R1+0x44], R29 ;  /* 0x0000441d01007387 */ /* 0x0001e20000100800 */
[----:B------:R-:W-:Y:S01]  /*1900*/  ISETP.GT.U32.AND P4, PT, R14, R25, PT ;  /* 0x000000190e00720c */ /* 0x000fe20003f84070 */
[----:B------:R-:W-:Y:S01]  /*1910*/  IMAD.HI.U32 R9, R10, R17, RZ ;  /* 0x000000110a097227 */ /* 0x000fe200078e00ff */
[----:B-1----:R-:W-:-:S02]  /*1920*/  IADD3 R8, R8, 0xffffffe, RZ ;  /* 0x0ffffffe08087810 */ /* 0x002fc40007ffe0ff */
[C---:B--2---:R-:W-:Y:S01]  /*1930*/  LOP3.LUT R6, R23.reuse, 0x6, RZ, 0xfc, !PT ;  /* 0x0000000617067812 */ /* 0x044fe200078efcff */
[----:B------:R-:W-:Y:S01]  /*1940*/  IMAD.MOV R12, RZ, RZ, -R12 ;  /* 0x000000ffff0c7224 */ /* 0x000fe200078e0a0c */
[----:B------:R-:W-:Y:S01]  /*1950*/  LOP3.LUT R5, R23, 0x4, RZ, 0xfc, !PT ;  /* 0x0000000417057812 */ /* 0x000fe200078efcff */
[----:B------:R-:W-:Y:S02]  /*1960*/  IMAD.MOV R11, RZ, RZ, -R11 ;  /* 0x000000ffff0b7224 */ /* 0x000fe400078e0a0b */
[----:B------:R-:W-:Y:S01]  /*1970*/  IMAD.MOV R9, RZ, RZ, -R9 ;  /* 0x000000ffff097224 */ /* 0x000fe200078e0a09 */
[----:B------:R-:W-:Y:S01]  /*1980*/  STL [R1+0x38], R6 ;  /* 0x0000380601007387 */ /* 0x000fe20000100800 */
[C---:B------:R-:W-:Y:S01]  /*1990*/  IMAD R19, R14.reuse, R12, R19 ;  /* 0x0000000c0e137224 */ /* 0x040fe200078e0213 */
[----:B------:R-:W-:Y:S01]  /*19a0*/  IABS R12, R29 ;  /* 0x0000001d000c7213 */ /* 0x000fe20000000000 */
[----:B------:R-:W-:Y:S01]  /*19b0*/  IMAD R18, R14, R11, R18 ;  /* 0x0000000b0e127224 */ /* 0x000fe200078e0212 */
[----:B------:R1:W-:Y:S01]  /*19c0*/  STL [R1+0x34], R5 ;  /* 0x0000340501007387 */ /* 0x0003e20000100800 */
[----:B------:R-:W-:-:S02]  /*19d0*/  @!P5 IMAD.IADD R24, R24, 0x1, -R14 ;  /* 0x000000011818d824 */ /* 0x000fc400078e0a0e */
[----:B------:R-:W-:Y:S02]  /*19e0*/  IMAD R17, R14, R9, R17 ;  /* 0x000000090e117224 */ /* 0x000fe400078e0211 */
[----:B------:R2:W3:Y:S01]  /*19f0*/  F2I.FTZ.U32.TRUNC.NTZ R9, R8 ;  /* 0x0000000800097305 */ /* 0x0004e2000021f000 */
[--C-:B------:R-:W-:Y:S01]  /*1a00*/  @!P6 IMAD.IADD R26, R26, 0x1, -R14.reuse ;  /* 0x000000011a1ae824 */ /* 0x100fe200078e0a0e */
[C---:B------:R-:W-:Y:S01]  /*1a10*/  ISETP.GT.U32.AND P5, PT, R14.reuse, R24, PT ;  /* 0x000000180e00720c */ /* 0x040fe20003fa4070 */
[----:B------:R-:W-:Y:S01]  /*1a20*/  @!P4 IMAD.IADD R25, R25, 0x1, -R14 ;  /* 0x000000011919c824 */ /* 0x000fe200078e0a0e */
[C---:B------:R-:W-:Y:S01]  /*1a30*/  ISETP.GT.U32.AND P6, PT, R14.reuse, R19, PT ;  /* 0x000000130e00720c */ /* 0x040fe20003fc4070 */
[----:B0-----:R-:W-:Y:S01]  /*1a40*/  IMAD.MOV.U32 R29, RZ, RZ, R27 ;  /* 0x000000ffff1d7224 */ /* 0x001fe200078e001b */
[----:B------:R-:W-:Y:S01]  /*1a50*/  ISETP.GT.U32.AND P4, PT, R14, R18, PT ;  /* 0x000000120e00720c */ /* 0x000fe20003f84070 */
[----:B------:R-:W-:-:S04]  /*1a60*/  IMAD.HI.U32 R11, R10, R15, RZ ;  /* 0x0000000f0a0b7227 */ /* 0x000fc800078e00ff */
[----:B--2---:R-:W-:-:S04]  /*1a70*/  IMAD.HI.U32 R8, R10, R16, RZ ;  /* 0x000000100a087227 */ /* 0x004fc800078e00ff */
[----:B------:R-:W-:Y:S02]  /*1a80*/  IMAD.MOV R8, RZ, RZ, -R8 ;  /* 0x000000ffff087224 */ /* 0x000fe400078e0a08 */
[----:B------:R-:W-:-:S04]  /*1a90*/  IMAD.HI.U32 R27, R10, R13, RZ ;  /* 0x0000000d0a1b7227 */ /* 0x000fc800078e00ff */
[----:B------:R-:W-:Y:S02]  /*1aa0*/  IMAD R16, R14, R8, R16 ;  /* 0x000000080e107224 */ /* 0x000fe400078e0210 */
[--C-:B------:R-:W-:Y:S01]  /*1ab0*/  @!P5 IMAD.IADD R24, R24, 0x1, -R14.reuse ;  /* 0x000000011818d824 */ /* 0x100fe200078e0a0e */
[C---:B------:R-:W-:Y:S01]  /*1ac0*/  ISETP.GT.U32.AND P5, PT, R14.reuse, R17, PT ;  /* 0x000000110e00720c */ /* 0x040fe20003fa4070 */
[--C-:B------:R-:W-:Y:S01]  /*1ad0*/  @!P6 IMAD.IADD R19, R19, 0x1, -R14.reuse ;  /* 0x000000011313e824 */ /* 0x100fe200078e0a0e */
[----:B------:R-:W-:Y:S01]  /*1ae0*/  ISETP.GT.U32.AND P6, PT, R14, R16, PT ;  /* 0x000000100e00720c */ /* 0x000fe20003fc4070 */
[----:B------:R-:W-:Y:S02]  /*1af0*/  IMAD.MOV R11, RZ, RZ, -R11 ;  /* 0x000000ffff0b7224 */ /* 0x000fe400078e0a0b */
[----:B------:R-:W-:Y:S01]  /*1b00*/  @!P4 IMAD.IADD R18, R18, 0x1, -R14 ;  /* 0x000000011212c824 */ /* 0x000fe200078e0a0e */
[----:B------:R-:W-:Y:S01]  /*1b10*/  ISETP.GE.AND P4, PT, R28, RZ, PT ;  /* 0x000000ff1c00720c */ /* 0x000fe20003f86270 */
[----:B---3--:R-:W-:-:S02]  /*1b20*/  IMAD.MOV R8, RZ, RZ, -R9 ;  /* 0x000000ffff087224 */ /* 0x008fc400078e0a09 */
[----:B------:R-:W-:Y:S02]  /*1b30*/  IMAD.MOV R27, RZ, RZ, -R27 ;  /* 0x000000ffff1b7224 */ /* 0x000fe400078e0a1b */
[----:B------:R-:W-:-:S04]  /*1b40*/  IMAD.HI.U32 R28, R10, R12, RZ ;  /* 0x0000000c0a1c7227 */ /* 0x000fc800078e00ff */
[----:B------:R-:W-:Y:S02]  /*1b50*/  IMAD R15, R14, R11, R15 ;  /* 0x0000000b0e0f7224 */ /* 0x000fe400078e020f */
[----:B------:R-:W-:Y:S02]  /*1b60*/  IMAD R11, R8, R0, RZ ;  /* 0x00000000080b7224 */ /* 0x000fe400078e02ff */
[C---:B------:R-:W-:Y:S01]  /*1b70*/  IMAD R13, R14.reuse, R27, R13 ;  /* 0x0000001b0e0d7224 */ /* 0x040fe200078e020d */
[----:B------:R-:W-:Y:S01]  /*1b80*/  IABS R27, R29 ;  /* 0x0000001d001b7213 */ /* 0x000fe20000000000 */
[----:B------:R-:W-:Y:S01]  /*1b90*/  IMAD.MOV R28, RZ, RZ, -R28 ;  /* 0x000000ffff1c7224 */ /* 0x000fe200078e0a1c */
[----:B------:R-:W-:Y:S01]  /*1ba0*/  LOP3.LUT R29, R23, 0x2, RZ, 0xfc, !PT ;  /* 0x00000002171d7812 */ /* 0x000fe200078efcff */
[----:B------:R-:W-:Y:S02]  /*1bb0*/  IMAD.MOV.U32 R8, RZ, RZ, RZ ;  /* 0x000000ffff087224 */ /* 0x000fe400078e00ff */
[----:B------:R-:W-:Y:S01]  /*1bc0*/  IMAD R12, R14, R28, R12 ;  /* 0x0000001c0e0c7224 */ /* 0x000fe200078e020c */
[----:B------:R-:W-:Y:S01]  /*1bd0*/  IABS R28, R23 ;  /* 0x00000017001c7213 */ /* 0x000fe20000000000 */
[----:B------:R-:W-:Y:S01]  /*1be0*/  IMAD.HI.U32 R4, R9, R11, R8 ;  /* 0x0000000b09047227 */ /* 0x000fe200078e0008 */
[----:B------:R-:W-:-:S02]  /*1bf0*/  IABS R8, R29 ;  /* 0x0000001d00087213 */ /* 0x000fc40000000000 */
[----:B------:R-:W-:Y:S01]  /*1c00*/  IABS R11, R6 ;  /* 0x00000006000b7213 */ /* 0x000fe20000000000 */
[--C-:B------:R-:W-:Y:S01]  /*1c10*/  @!P5 IMAD.IADD R17, R17, 0x1, -R14.reuse ;  /* 0x000000011111d824 */ /* 0x100fe200078e0a0e */
[----:B------:R-:W-:Y:S01]  /*1c20*/  ISETP.GT.U32.AND P5, PT, R14, R15, PT ;  /* 0x0000000f0e00720c */ /* 0x000fe20003fa4070 */
[----:B------:R-:W-:Y:S01]  /*1c30*/  @!P6 IMAD.IADD R16, R16, 0x1, -R14 ;  /* 0x000000011010e824 */ /* 0x000fe200078e0a0e */
[----:B------:R-:W-:Y:S01]  /*1c40*/  ISETP.GE.AND P6, PT, R7, RZ, PT ;  /* 0x000000ff0700720c */ /* 0x000fe20003fc6270 */
[----:B------:R-:W-:Y:S01]  /*1c50*/  IMAD.MOV.U32 R7, RZ, RZ, R28 ;  /* 0x000000ffff077224 */ /* 0x000fe200078e001c */
[----:B------:R-:W-:Y:S01]  /*1c60*/  IABS R9, R5 ;  /* 0x0000000500097213 */ /* 0x000fe20000000000 */
[----:B-1----:R-:W-:Y:S02]  /*1c70*/  IMAD.MOV.U32 R5, RZ, RZ, R8 ;  /* 0x000000ffff057224 */ /* 0x002fe400078e0008 */
[----:B------:R-:W-:-:S04]  /*1c80*/  IMAD.HI.U32 R8, R10, R11, RZ ;  /* 0x0000000b0a087227 */ /* 0x000fc800078e00ff */
[----:B------:R-:W-:-:S04]  /*1c90*/  IMAD.HI.U32 R28, R10, R9, RZ ;  /* 0x000000090a1c7227 */ /* 0x000fc800078e00ff */
[----:B------:R-:W-:-:S04]  /*1ca0*/  IMAD.HI.U32 R6, R10, R5, RZ ;  /* 0x000000050a067227 */ /* 0x000fc800078e00ff */
[----:B------:R-:W-:-:S04]  /*1cb0*/  IMAD.HI.U32 R7, R10, R7, RZ ;  /* 0x000000070a077227 */ /* 0x000fc800078e00ff */
[----:B------:R-:W-:Y:S02]  /*1cc0*/  IMAD.MOV R10, RZ, RZ, -R8 ;  /* 0x000000ffff0a7224 */ /* 0x000fe400078e0a08 */
[----:B------:R-:W-:-:S04]  /*1cd0*/  IMAD.HI.U32 R8, R4, R27, RZ ;  /* 0x0000001b04087227 */ /* 0x000fc800078e00ff */
[----:B------:R-:W-:Y:S02]  /*1ce0*/  IMAD.MOV R4, RZ, RZ, -R28 ;  /* 0x000000ffff047224 */ /* 0x000fe400078e0a1c */
[----:B------:R-:W-:Y:S02]  /*1cf0*/  IMAD.MOV R28, RZ, RZ, -R8 ;  /* 0x000000ffff1c7224 */ /* 0x000fe400078e0a08 */
[----:B------:R-:W-:Y:S01]  /*1d00*/  @!P5 IMAD.IADD R15, R15, 0x1, -R14 ;  /* 0x000000010f0fd824 */ /* 0x000fe200078e0a0e */
[----:B------:R-:W-:Y:S01]  /*1d10*/  ISETP.GT.U32.AND P5, PT, R14, R13, PT ;  /* 0x0000000d0e00720c */ /* 0x000fe20003fa4070 */
[----:B------:R-:W-:Y:S02]  /*1d20*/  IMAD R27, R0, R28, R27 ;  /* 0x0000001c001b7224 */ /* 0x000fe400078e021b */
[----:B------:R-:W0:Y:S01]  /*1d30*/  S2R R0, SR_TID.X ;  /* 0x0000000000007919 */ /* 0x000e220000002100 */
[----:B------:R-:W-:Y:S01]  /*1d40*/  @!P3 IMAD.MOV R22, RZ, RZ, -R22 ;  /* 0x000000ffff16b224 */ /* 0x000fe200078e0a16 */
[C---:B------:R-:W-:Y:S01]  /*1d50*/  ISETP.GT.U32.AND P3, PT, R14.reuse, R19, PT ;  /* 0x000000130e00720c */ /* 0x040fe20003f64070 */
[----:B------:R-:W-:Y:S01]  /*1d60*/  @!P1 IMAD.MOV R21, RZ, RZ, -R21 ;  /* 0x000000ffff159224 */ /* 0x000fe200078e0a15 */
[----:B------:R-:W-:Y:S01]  /*1d70*/  ISETP.GT.U32.AND P1, PT, R14, R18, PT ;  /* 0x000000120e00720c */ /* 0x000fe20003f24070 */
[----:B------:R-:W-:-:S02]  /*1d80*/  @!P2 IMAD.MOV R20, RZ, RZ, -R20 ;  /* 0x000000ffff14a224 */ /* 0x000fc400078e0a14 */
[----:B------:R-:W-:Y:S02]  /*1d90*/  @!P0 IMAD.MOV R26, RZ, RZ, -R26 ;  /* 0x000000ffff1a8224 */ /* 0x000fe400078e0a1a */
[----:B------:R-:W-:Y:S02]  /*1da0*/  @!P4 IMAD.MOV R25, RZ, RZ, -R25 ;  /* 0x000000ffff19c224 */ /* 0x000fe400078e0a19 */
[----:B------:R-:W-:Y:S01]  /*1db0*/  @!P5 IMAD.IADD R13, R13, 0x1, -R14 ;  /* 0x000000010d0dd824 */ /* 0x000fe200078e0a0e */
[C---:B------:R-:W-:Y:S01]  /*1dc0*/  ISETP.GT.U32.AND P5, PT, R14.reuse, R12, PT ;  /* 0x0000000c0e00720c */ /* 0x040fe20003fa4070 */
[C---:B------:R-:W-:Y:S01]  /*1dd0*/  IMAD R11, R14.reuse, R10, R11 ;  /* 0x0000000a0e0b7224 */ /* 0x040fe200078e020b */
[C---:B------:R-:W-:Y:S01]  /*1de0*/  ISETP.GT.U32.AND P2, PT, R14.reuse, R17, PT ;  /* 0x000000110e00720c */ /* 0x040fe20003f44070 */
[----:B------:R-:W-:Y:S01]  /*1df0*/  IMAD.MOV R6, RZ, RZ, -R6 ;  /* 0x000000ffff067224 */ /* 0x000fe200078e0a06 */
[C---:B------:R-:W-:Y:S01]  /*1e00*/  ISETP.GT.U32.AND P0, PT, R14.reuse, R16, PT ;  /* 0x000000100e00720c */ /* 0x040fe20003f04070 */
[----:B------:R-:W-:Y:S01]  /*1e10*/  IMAD.MOV R7, RZ, RZ, -R7 ;  /* 0x000000ffff077224 */ /* 0x000fe200078e0a07 */
[C---:B------:R-:W-:Y:S01]  /*1e20*/  ISETP.GT.U32.AND P4, PT, R14.reuse, R15, PT ;  /* 0x0000000f0e00720c */ /* 0x040fe20003f84070 */
[C---:B------:R-:W-:Y:S01]  /*1e30*/  IMAD R9, R14.reuse, R4, R9 ;  /* 0x000000040e097224 */ /* 0x040fe200078e0209 */
[----:B------:R-:W-:Y:S01]  /*1e40*/  IABS R10, R23 ;  /* 0x00000017000a7213 */ /* 0x000fe20000000000 */
[----:B------:R-:W-:Y:S01]  /*1e50*/  IMAD R8, R14, R6, R5 ;  /* 0x000000060e087224 */ /* 0x000fe200078e0205 */
[----:B------:R-:W2:Y:S01]  /*1e60*/  LDL.LU R4, [R1+0x890] ;  /* 0x0008900001047983 */ /* 0x000ea20000300800 */
[----:B0-----:R-:W-:-:S02]  /*1e70*/  LOP3.LUT R0, R0, 0x7, RZ, 0xc0, !PT ;  /* 0x0000000700007812 */ /* 0x001fc400078ec0ff */
[----:B------:R-:W-:Y:S01]  /*1e80*/  IMAD R10, R14, R7, R10 ;  /* 0x000000070e0a7224 */ /* 0x000fe200078e020a */
[----:B------:R-:W3:Y:S01]  /*1e90*/  LDL.LU R5, [R1+0x88c] ;  /* 0x00088c0001057983 */ /* 0x000ee20000300800 */
[----:B------:R-:W-:Y:S02]  /*1ea0*/  @!P5 IMAD.IADD R12, R12, 0x1, -R14 ;  /* 0x000000010c0cd824 */ /* 0x000fe400078e0a0e */
[----:B------:R-:W-:Y:S01]  /*1eb0*/  IMAD R28, R0, 0x210, RZ ;  /* 0x00000210001c7824 */ /* 0x000fe200078e02ff */
[----:B------:R-:W4:Y:S01]  /*1ec0*/  LDL.LU R6, [R1+0x888] ;  /* 0x0008880001067983 */ /* 0x000f220000300800 */
[----:B------:R-:W-:Y:S01]  /*1ed0*/  @!P6 IMAD.MOV R24, RZ, RZ, -R24 ;  /* 0x000000ffff18e224 */ /* 0x000fe200078e0a18 */
[----:B------:R-:W-:Y:S01]  /*1ee0*/  ISETP.GT.U32.AND P6, PT, R14, R13, PT ;  /* 0x0000000d0e00720c */ /* 0x000fe20003fc4070 */
[--C-:B------:R-:W-:Y:S01]  /*1ef0*/  @!P3 IMAD.IADD R19, R19, 0x1, -R14.reuse ;  /* 0x000000011313b824 */ /* 0x100fe200078e0a0e */
[----:B------:R-:W2:Y:S01]  /*1f00*/  LDL.LU R7, [R1+0x884] ;  /* 0x0008840001077983 */ /* 0x000ea20000300800 */
[--C-:B------:R-:W-:Y:S01]  /*1f10*/  @!P1 IMAD.IADD R18, R18, 0x1, -R14.reuse ;  /* 0x0000000112129824 */ /* 0x100fe200078e0a0e */
[----:B------:R-:W-:Y:S01]  /*1f20*/  ISETP.GT.U32.AND P5, PT, R14, R12, PT ;  /* 0x0000000c0e00720c */ /* 0x000fe20003fa4070 */
[--C-:B------:R-:W-:Y:S01]  /*1f30*/  @!P2 IMAD.IADD R17, R17, 0x1, -R14.reuse ;  /* 0x000000011111a824 */ /* 0x100fe200078e0a0e */
[----:B------:R-:W2:Y:S01]  /*1f40*/  LDL.LU R0, [R1+0x5c] ;  /* 0x00005c0001007983 */ /* 0x000ea20000300800 */
[--C-:B------:R-:W-:Y:S01]  /*1f50*/  @!P0 IMAD.IADD R16, R16, 0x1, -R14.reuse ;  /* 0x0000000110108824 */ /* 0x100fe200078e0a0e */
[C---:B------:R-:W-:Y:S01]  /*1f60*/  ISETP.GT.U32.AND P3, PT, R14.reuse, R11, PT ;  /* 0x0000000b0e00720c */ /* 0x040fe20003f64070 */
[----:B------:R-:W-:Y:S01]  /*1f70*/  @!P4 IMAD.IADD R15, R15, 0x1, -R14 ;  /* 0x000000010f0fc824 */ /* 0x000fe200078e0a0e */
[----:B------:R-:W-:-:S02]  /*1f80*/  ISETP.GT.U32.AND P1, PT, R14, R10, PT ;  /* 0x0000000a0e00720c */ /* 0x000fc40003f24070 */
[C---:B------:R-:W-:Y:S02]  /*1f90*/  ISETP.GT.U32.AND P2, PT, R14.reuse, R9, PT ;  /* 0x000000090e00720c */ /* 0x040fe40003f44070 */
[----:B------:R-:W-:Y:S02]  /*1fa0*/  ISETP.GT.U32.AND P0, PT, R14, R8, PT ;  /* 0x000000080e00720c */ /* 0x000fe40003f04070 */
[----:B------:R-:W2:Y:S01]  /*1fb0*/  LDL.LU R14, [R1+0x58] ;  /* 0x00005800010e7983 */ /* 0x000ea20000300800 */
[----:B------:R-:W-:Y:S02]  /*1fc0*/  ISETP.GE.AND P4, PT, R23, RZ, PT ;  /* 0x000000ff1700720c */ /* 0x000fe40003f86270 */
[----:B------:R-:W-:Y:S02]  /*1fd0*/  IABS R23, c[0x0][0x178] ;  /* 0x00005e0000177a13 */ /* 0x000fe40000000000 */
[----:B--2---:R-:W-:Y:S02]  /*1fe0*/  LOP3.LUT R28, R28, R14, RZ, 0x3c, !PT ;  /* 0x0000000e1c1c7212 */ /* 0x004fe400078e3cff */
[----:B------:R-:W-:-:S05]  /*1ff0*/  IABS R14, c[0x0][0x17c] ;  /* 0x00005f00000e7a13 */ /* 0x000fca0000000000 */
[--C-:B------:R-:W-:Y:S01]  /*2000*/  @!P6 IMAD.IADD R13, R13, 0x1, -R14.reuse ;  /* 0x000000010d0de824 */ /* 0x100fe200078e0a0e */
[----:B------:R-:W-:Y:S01]  /*2010*/  ISETP.GT.U32.AND P6, PT, R23, R27, PT ;  /* 0x0000001b1700720c */ /* 0x000fe20003fc4070 */
[--C-:B------:R-:W-:Y:S01]  /*2020*/  @!P5 IMAD.IADD R12, R12, 0x1, -R14.reuse ;  /* 0x000000010c0cd824 */ /* 0x100fe200078e0a0e */
[----:B----4-:R-:W-:Y:S01]  /*2030*/  ISETP.GE.AND P5, PT, R6, RZ, PT ;  /* 0x000000ff0600720c */ /* 0x010fe20003fa6270 */
[--C-:B------:R-:W-:Y:S01]  /*2040*/  @!P3 IMAD.IADD R11, R11, 0x1, -R14.reuse ;  /* 0x000000010b0bb824 */ /* 0x100fe200078e0a0e */
[----:B---3--:R-:W-:Y:S01]  /*2050*/  ISETP.GE.AND P3, PT, R5, RZ, PT ;  /* 0x000000ff0500720c */ /* 0x008fe20003f66270 */
[--C-:B------:R-:W-:Y:S01]  /*2060*/  @!P1 IMAD.IADD R10, R10, 0x1, -R14.reuse ;  /* 0x000000010a0a9824 */ /* 0x100fe200078e0a0e */
[----:B------:R-:W-:Y:S01]  /*2070*/  ISETP.GE.AND P1, PT, R4, RZ, PT ;  /* 0x000000ff0400720c */ /* 0x000fe20003f26270 */
[--C-:B------:R-:W-:Y:S01]  /*2080*/  @!P2 IMAD.IADD R9, R9, 0x1, -R14.reuse ;  /* 0x000000010909a824 */ /* 0x100fe200078e0a0e */
[----:B------:R-:W-:Y:S01]  /*2090*/  ISETP.GE.AND P2, PT, R3, RZ, PT ;  /* 0x000000ff0300720c */ /* 0x000fe20003f46270 */
[----:B------:R-:W-:Y:S01]  /*20a0*/  @!P0 IMAD.IADD R8, R8, 0x1, -R14 ;  /* 0x0000000108088824 */ /* 0x000fe200078e0a0e */
[----:B------:R-:W-:Y:S01]  /*20b0*/  IABS R14, c[0x0][0x178] ;  /* 0x00005e00000e7a13 */ /* 0x000fe20000000000 */
[----:B------:R-:W2:Y:S04]  /*20c0*/  LDL.LU R6, [R1+0x880] ;  /* 0x0008800001067983 */ /* 0x000ea80000300800 */
[----:B------:R-:W-:Y:S01]  /*20d0*/  @!P6 IMAD.IADD R27, R27, 0x1, -R14 ;  /* 0x000000011b1be824 */ /* 0x000fe200078e0a0e */
[----:B------:R-:W-:Y:S01]  /*20e0*/  IABS R14, c[0x0][0x17c] ;  /* 0x00005f00000e7a13 */ /* 0x000fe20000000000 */
[----:B------:R-:W3:Y:S01]  /*20f0*/  LDL.LU R5, [R1+0x87c] ;  /* 0x00087c0001057983 */ /* 0x000ee20000300800 */
[----:B------:R-:W-:Y:S01]  /*2100*/  ISETP.GE.AND P0, PT, R2, RZ, PT ;  /* 0x000000ff0200720c */ /* 0x000fe20003f06270 */
[----:B------:R-:W-:-:S02]  /*2110*/  @!P5 IMAD.MOV R19, RZ, RZ, -R19 ;  /* 0x000000ffff13d224 */ /* 0x000fc400078e0a13 */
[----:B------:R-:W4:Y:S01]  /*2120*/  LDL.LU R4, [R1+0x878] ;  /* 0x0008780001047983 */ /* 0x000f220000300800 */
[----:B------:R-:W-:Y:S01]  /*2130*/  @!P3 IMAD.MOV R18, RZ, RZ, -R18 ;  /* 0x000000ffff12b224 */ /* 0x000fe200078e0a12 */
[C---:B------:R-:W-:Y:S01]  /*2140*/  ISETP.GT.U32.AND P5, PT, R14.reuse, R11, PT ;  /* 0x0000000b0e00720c */ /* 0x040fe20003fa4070 */
[----:B------:R-:W-:Y:S01]  /*2150*/  @!P1 IMAD.MOV R17, RZ, RZ, -R17 ;  /* 0x000000ffff119224 */ /* 0x000fe200078e0a11 */
[----:B------:R-:W2:Y:S01]  /*2160*/  LDL.LU R3, [R1+0x874] ;  /* 0x0008740001037983 */ /* 0x000ea20000300800 */
[----:B------:R-:W-:Y:S01]  /*2170*/  @!P2 IMAD.MOV R16, RZ, RZ, -R16 ;  /* 0x000000ffff10a224 */ /* 0x000fe200078e0a10 */
[C---:B------:R-:W-:Y:S02]  /*2180*/  ISETP.GT.U32.AND P3, PT, R14.reuse, R10, PT ;  /* 0x0000000a0e00720c */ /* 0x040fe40003f64070 */
[----:B------:R-:W2:Y:S01]  /*2190*/  LDL.LU R2, [R1+0x870] ;  /* 0x0008700001027983 */ /* 0x000ea20000300800 */
[C---:B------:R-:W-:Y:S02]  /*21a0*/  ISETP.GT.U32.AND P1, PT, R14.reuse, R9, PT ;  /* 0x000000090e00720c */ /* 0x040fe40003f24070 */
[----:B------:R-:W-:Y:S01]  /*21b0*/  ISETP.GT.U32.AND P2, PT, R14, R8, PT ;  /* 0x000000080e00720c */ /* 0x000fe20003f44070 */
[----:B------:R-:W0:Y:S04]  /*21c0*/  S2R R23, SR_TID.X ;  /* 0x0000000000177919 */ /* 0x000e280000002100 */
[----:B------:R-:W2:Y:S01]  /*21d0*/  LDL.LU R14, [R1+0x48] ;  /* 0x00004800010e7983 */ /* 0x000ea20000300800 */
[----:B------:R-:W-:-:S02]  /*21e0*/  @!P0 IMAD.MOV R15, RZ, RZ, -R15 ;  /* 0x000000ffff0f8224 */ /* 0x000fc400078e0a0f */
[----:B0-----:R-:W-:-:S05]  /*21f0*/  IMAD.SHL.U32 R23, R23, 0x40, RZ ;  /* 0x0000004017177824 */ /* 0x001fca00078e00ff */
[----:B------:R-:W-:Y:S02]  /*2200*/  LOP3.LUT R23, R0, 0x800, R23, 0xf8, !PT ;  /* 0x0000080000177812 */ /* 0x000fe400078ef817 */
[----:B------:R-:W3:Y:S04]  /*2210*/  LDL.LU R0, [R1+0x86c] ;  /* 0x00086c0001007983 */ /* 0x000ee80000300800 */
[----:B------:R0:W-:Y:S02]  /*2220*/  STL [R1+0x204], R23 ;  /* 0x0002041701007387 */ /* 0x0001e40000100800 */
[----:B0-----:R-:W-:-:S04]  /*2230*/  IABS R23, c[0x0][0x178] ;  /* 0x00005e0000177a13 */ /* 0x001fc80000000000 */
[----:B------:R-:W-:Y:S02]  /*2240*/  ISETP.GT.U32.AND P0, PT, R23, R27, PT ;  /* 0x0000001b1700720c */ /* 0x000fe40003f04070 */
[----:B------:R-:W3:Y:S01]  /*2250*/  LDL.LU R23, [R1+0x34] ;  /* 0x0000340001177983 */ /* 0x000ee20000300800 */
[----:B--2---:R-:W-:Y:S02]  /*2260*/  ISETP.GE.AND P6, PT, R14, RZ, PT ;  /* 0x000000ff0e00720c */ /* 0x004fe40003fc6270 */
[----:B------:R-:W-:-:S05]  /*2270*/  IABS R14, c[0x0][0x17c] ;  /* 0x00005f00000e7a13 */ /* 0x000fca0000000000 */
[----:B------:R-:W-:Y:S02]  /*2280*/  @!P5 IMAD.IADD R11, R11, 0x1, -R14 ;  /* 0x000000010b0bd824 */ /* 0x000fe400078e0a0e */
[----:B------:R-:W2:Y:S02]  /*2290*/  LDL.LU R14, [R1+0x44] ;  /* 0x00004400010e7983 */ /* 0x000ea40000300800 */
[----:B--2---:R-:W-:Y:S02]  /*22a0*/  ISETP.GE.AND P5, PT, R14, RZ, PT ;  /* 0x000000ff0e00720c */ /* 0x004fe40003fa6270 */
[----:B------:R-:W-:-:S05]  /*22b0*/  IABS R14, c[0x0][0x17c] ;  /* 0x00005f00000e7a13 */ /* 0x000fca0000000000 */
[----:B------:R-:W-:Y:S02]  /*22c0*/  @!P3 IMAD.IADD R10, R10, 0x1, -R14 ;  /* 0x000000010a0ab824 */ /* 0x000fe400078e0a0e */
[----:B------:R-:W2:Y:S04]  /*22d0*/  LDL.LU R14, [R1+0x38] ;  /* 0x00003800010e7983 */ /* 0x000ea80000300800 */
[----:B------:R-:W-:Y:S01]  /*22e0*/  @!P5 IMAD.MOV R12, RZ, RZ, -R12 ;  /* 0x000000ffff0cd224 */ /* 0x000fe200078e0a0c */
[----:B--2---:R-:W-:Y:S02]  /*22f0*/  ISETP.GE.AND P3, PT, R14, RZ, PT ;  /* 0x000000ff0e00720c */ /* 0x004fe40003f66270 */
[----:B------:R-:W-:-:S05]  /*2300*/  IABS R14, c[0x0][0x17c] ;  /* 0x00005f00000e7a13 */ /* 0x000fca0000000000 */
[--C-:B------:R-:W-:Y:S01]  /*2310*/  @!P1 IMAD.IADD R9, R9, 0x1, -R14.reuse ;  /* 0x0000000109099824 */ /* 0x100fe200078e0a0e */
[----:B---3--:R-:W-:Y:S02]  /*2320*/  ISETP.GE.AND P1, PT, R23, RZ, PT ;  /* 0x000000ff1700720c */ /* 0x008fe40003f26270 */
[----:B------:R-:W0:Y:S01]  /*2330*/  S2R R23, SR_TID.X ;  /* 0x0000000000177919 */ /* 0x000e220000002100 */
[----:B------:R-:W-:-:S03]  /*2340*/  @!P2 IMAD.IADD R8, R8, 0x1, -R14 ;  /* 0x000000010808a824 */ /* 0x000fc600078e0a0e */
[----:B------:R-:W1:Y:S01]  /*2350*/  S2R R14, SR_TID.X ;  /* 0x00000000000e7919 */ /* 0x000e620000002100 */
[----:B------:R-:W-:-:S03]  /*2360*/  ISETP.GE.AND P2, PT, R29, RZ, PT ;  /* 0x000000ff1d00720c */ /* 0x000fc60003f46270 */
[----:B------:R-:W2:Y:S01]  /*2370*/  LDL.LU R29, [R1+0x868] ;  /* 0x00086800011d7983 */ /* 0x000ea20000300800 */
[----:B0-----:R-:W-:-:S05]  /*2380*/  IMAD.SHL.U32 R23, R23, 0x100, RZ ;  /* 0x0000010017177824 */ /* 0x001fca00078e00ff */
[----:B------:R-:W-:Y:S02]  /*2390*/  LOP3.LUT R23, R23, 0x1000, RZ, 0xc0, !PT ;  /* 0x0000100017177812 */ /* 0x000fe400078ec0ff */
[----:B-1----:R-:W-:-:S03]  /*23a0*/  LOP3.LUT R14, R14, 0x7f, RZ, 0xc0, !PT ;  /* 0x0000007f0e0e7812 */ /* 0x002fc600078ec0ff */
[----:B------:R-:W-:Y:S01]  /*23b0*/  IMAD.IADD R28, R23, 0x1, R28 ;  /* 0x00000001171c7824 */ /* 0x000fe200078e021c */
[----:B------:R-:W-:Y:S01]  /*23c0*/  IABS R23, c[0x0][0x178] ;  /* 0x00005e0000177a13 */ /* 0x000fe20000000000 */
[----:B------:R-:W-:-:S04]  /*23d0*/  IMAD R14, R14, c[0x0][0x18c], RZ ;  /* 0x000063000e0e7a24 */ /* 0x000fc800078e02ff */
[----:B------:R-:W-:Y:S01]  /*23e0*/  @!P0 IMAD.IADD R27, R27, 0x1, -R23 ;  /* 0x000000011b1b8824 */ /* 0x000fe200078e0a17 */
[----:B------:R-:W-:Y:S01]  /*23f0*/  LEA R14, P5, R14, c[0x0][0x168], 0x1 ;  /* 0x00005a000e0e7a11 */ /* 0x000fe200078a08ff */
[----:B------:R0:W-:Y:S04]  /*2400*/  STL [R1+0x828], R28 ;  /* 0x0008281c01007387 */ /* 0x0001e80000100800 */
[----:B0-----:R-:W3:Y:S04]  /*2410*/  LDL.LU R28, [R1] ;  /* 0x00000000011c7983 */ /* 0x001ee80000300800 */
[----:B------:R-:W-:Y:S04]  /*2420*/  STL [R1+0x838], R27 ;  /* 0x0008381b01007387 */ /* 0x000fe80000100800 */
[----:B------:R-:W2:Y:S04]  /*2430*/  LDL.LU R23, [R1+0x1c] ;  /* 0x00001c0001177983 */ /* 0x000ea80000300800 */
[----:B------:R0:W-:Y:S04]  /*2440*/  STL [R1+0x854], R14 ;  /* 0x0008540e01007387 */ /* 0x0001e80000100800 */
[----:B0-----:R-:W2:Y:S01]  /*2450*/  LDL.LU R14, [R1+0x4] ;  /* 0x00000400010e7983 */ /* 0x001ea20000300800 */
[----:B------:R-:W-:-:S02]  /*2460*/  ISETP.NE.AND P0, PT, RZ, c[0x0][0x17c], PT ;  /* 0x00005f00ff007a0c */ /* 0x000fc40003f05270 */
[----:B------:R-:W-:-:S04]  /*2470*/  LOP3.LUT R27, RZ, c[0x0][0x17c], RZ, 0x33, !PT ;  /* 0x00005f00ff1b7a12 */ /* 0x000fc800078e33ff */
[C---:B---3--:R-:W-:Y:S02]  /*2480*/  SEL R28, R27.reuse, R28, !P0 ;  /* 0x0000001c1b1c7207 */ /* 0x048fe40004000000 */
[----:B--2---:R-:W-:-:S05]  /*2490*/  SEL R14, R27, R14, !P0 ;  /* 0x0000000e1b0e7207 */ /* 0x004fca0004000000 */
[----:B------:R0:W-:Y:S04]  /*24a0*/  STL [R1+0x34], R14 ;  /* 0x0000340e01007387 */ /* 0x0001e80000100800 */
[----:B------:R1:W-:Y:S01]  /*24b0*/  STL [R1+0x30], R28 ;  /* 0x0000301c01007387 */ /* 0x0003e20000100800 */
[C---:B0-----:R-:W-:Y:S02]  /*24c0*/  SEL R14, R27.reuse, R29, !P0 ;  /* 0x0000001d1b0e7207 */ /* 0x041fe40004000000 */
[C---:B-1----:R-:W-:Y:S02]  /*24d0*/  SEL R28, R27.reuse, R0, !P0 ;  /* 0x000000001b1c7207 */ /* 0x042fe40004000000 */
[----:B------:R-:W2:Y:S04]  /*24e0*/  LDL.LU R0, [R1+0x24] ;  /* 0x0000240001007983 */ /* 0x000ea80000300800 */
[----:B------:R0:W-:Y:S04]  /*24f0*/  STL [R1+0x10], R14 ;  /* 0x0000100e01007387 */ /* 0x0001e80000100800 */
[----:B------:R1:W-:Y:S01]  /*2500*/  STL [R1+0x18], R28 ;  /* 0x0000181c01007387 */ /* 0x0003e20000100800 */
[----:B0-----:R-:W-:-:S03]  /*2510*/  SEL R14, R27, R2, !P0 ;  /* 0x000000021b0e7207 */ /* 0x001fc60004000000 */
[----:B------:R-:W3:Y:S01]  /*2520*/  LDL.LU R2, [R1+0x28] ;  /* 0x0000280001027983 */ /* 0x000ee20000300800 */
[----:B-1----:R-:W-:-:S03]  /*2530*/  SEL R28, R27, R3, !P0 ;  /* 0x000000031b1c7207 */ /* 0x002fc60004000000 */
[----:B------:R4:W-:Y:S04]  /*2540*/  STL [R1+0x14], R14 ;  /* 0x0000140e01007387 */ /* 0x0009e80000100800 */
[----:B------:R-:W2:Y:S01]  /*2550*/  LDL.LU R3, [R1+0x2c] ;  /* 0x00002c0001037983 */ /* 0x000ea20000300800 */
[----:B----4-:R-:W-:-:S03]  /*2560*/  SEL R14, R27, R4, !P0 ;  /* 0x000000041b0e7207 */ /* 0x010fc60004000000 */
[----:B------:R-:W-:Y:S04]  /*2570*/  STL [R1+0xc], R28 ;  /* 0x00000c1c01007387 */ /* 0x000fe80000100800 */
[----:B------:R-:W4:Y:S04]  /*2580*/  LDL.LU R4, [R1+0x20] ;  /* 0x0000200001047983 */ /* 0x000f280000300800 */
[----:B------:R0:W-:Y:S04]  /*2590*/  STL [R1+0x858], R14 ;  /* 0x0008580e01007387 */ /* 0x0001e80000100800 */
[----:B0-----:R-:W2:Y:S04]  /*25a0*/  LDL.LU R14, [R1+0x14] ;  /* 0x00001400010e7983 */ /* 0x001ea80000300800 */
[----:B--2---:R0:W-:Y:S04]  /*25b0*/  STL [R1+0x85c], R14 ;  /* 0x00085c0e01007387 */ /* 0x0041e80000100800 */
[----:B0-----:R-:W2:Y:S04]  /*25c0*/  LDL.LU R14, [R1+0x18] ;  /* 0x00001800010e7983 */ /* 0x001ea80000300800 */
[----:B--2---:R0:W-:Y:S04]  /*25d0*/  STL [R1+0x860], R14 ;  /* 0x0008600e01007387 */ /* 0x0041e80000100800 */
[----:B0-----:R-:W2:Y:S01]  /*25e0*/  LDL.LU R14, [R1+0x10] ;  /* 0x00001000010e7983 */ /* 0x001ea20000300800 */
[----:B------:R-:W-:-:S02]  /*25f0*/  @!P6 IMAD.MOV R13, RZ, RZ, -R13 ;  /* 0x000000ffff0de224 */ /* 0x000fc400078e0a0d */
[----:B------:R-:W-:Y:S02]  /*2600*/  @!P3 IMAD.MOV R11, RZ, RZ, -R11 ;  /* 0x000000ffff0bb224 */ /* 0x000fe400078e0a0b */
[----:B------:R-:W-:Y:S02]  /*2610*/  @!P4 IMAD.MOV R10, RZ, RZ, -R10 ;  /* 0x000000ffff0ac224 */ /* 0x000fe400078e0a0a */
[----:B------:R-:W-:Y:S02]  /*2620*/  @!P1 IMAD.MOV R9, RZ, RZ, -R9 ;  /* 0x000000ffff099224 */ /* 0x000fe400078e0a09 */
[----:B------:R-:W-:Y:S01]  /*2630*/  @!P2 IMAD.MOV R8, RZ, RZ, -R8 ;  /* 0x000000ffff08a224 */ /* 0x000fe200078e0a08 */
[----:B--2---:R0:W-:Y:S02]  /*2640*/  STL [R1+0x864], R14 ;  /* 0x0008640e01007387 */ /* 0x0041e40000100800 */
[----:B0-----:R-:W-:-:S04]  /*2650*/  LOP3.LUT R14, RZ, c[0x0][0x17c], RZ, 0x33, !PT ;  /* 0x00005f00ff0e7a12 */ /* 0x001fc800078e33ff */
[C---:B------:R-:W-:Y:S02]  /*2660*/  SEL R27, R14.reuse, R5, !P0 ;  /* 0x000000050e1b7207 */ /* 0x040fe40004000000 */
[----:B------:R-:W2:Y:S01]  /*2670*/  LDL.LU R5, [R1+0x34] ;  /* 0x0000340001057983 */ /* 0x000ea20000300800 */
[C---:B------:R-:W-:Y:S02]  /*2680*/  SEL R28, R14.reuse, R6, !P0 ;  /* 0x000000060e1c7207 */ /* 0x040fe40004000000 */
[C---:B------:R-:W-:Y:S01]  /*2690*/  SEL R29, R14.reuse, R7, !P0 ;  /* 0x000000070e1d7207 */ /* 0x040fe20004000000 */
[----:B------:R-:W2:Y:S01]  /*26a0*/  LDL.LU R6, [R1+0x30] ;  /* 0x0000300001067983 */ /* 0x000ea20000300800 */
[C---:B------:R-:W-:Y:S02]  /*26b0*/  SEL R23, R14.reuse, R23, !P0 ;  /* 0x000000170e177207 */ /* 0x040fe40004000000 */
[C---:B----4-:R-:W-:Y:S02]  /*26c0*/  SEL R7, R14.reuse, R4, !P0 ;  /* 0x000000040e077207 */ /* 0x050fe40004000000 */
[----:B------:R-:W-:-:S02]  /*26d0*/  SEL R0, R14, R0, !P0 ;  /* 0x000000000e007207 */ /* 0x000fc40004000000 */
[C---:B---3--:R-:W-:Y:S02]  /*26e0*/  SEL R2, R14.reuse, R2, !P0 ;  /* 0x000000020e027207 */ /* 0x048fe40004000000 */
[C---:B------:R-:W-:Y:S02]  /*26f0*/  SEL R3, R14.reuse, R3, !P0 ;  /* 0x000000030e037207 */ /* 0x040fe40004000000 */
[C---:B------:R-:W-:Y:S02]  /*2700*/  SEL R22, R14.reuse, R22, !P0 ;  /* 0x000000160e167207 */ /* 0x040fe40004000000 */
[C---:B------:R-:W-:Y:S02]  /*2710*/  SEL R21, R14.reuse, R21, !P0 ;  /* 0x000000150e157207 */ /* 0x040fe40004000000 */
[C---:B------:R-:W-:Y:S02]  /*2720*/  SEL R20, R14.reuse, R20, !P0 ;  /* 0x000000140e147207 */ /* 0x040fe40004000000 */
[----:B------:R-:W-:-:S02]  /*2730*/  SEL R26, R14, R26, !P0 ;  /* 0x0000001a0e1a7207 */ /* 0x000fc40004000000 */
[C---:B------:R-:W-:Y:S02]  /*2740*/  SEL R25, R14.reuse, R25, !P0 ;  /* 0x000000190e197207 */ /* 0x040fe40004000000 */
        /* <DEDUP_REMOVED lines=11> */
[----:B------:R-:W-:Y:S02]  /*2800*/  SEL R10, R14, R10, !P0 ;  /* 0x0000000a0e0a7207 */ /* 0x000fe40004000000 */
[----:B------:R-:W3:Y:S04]  /*2810*/  LDL.LU R14, [R1+0x864] ;  /* 0x00086400010e7983 */ /* 0x000ee80000300800 */
[----:B------:R-:W0:Y:S02]  /*2820*/  S2R R4, SR_TID.X ;  /* 0x0000000000047919 */ /* 0x000e240000002100 */
[----:B0-----:R-:W-:-:S05]  /*2830*/  LOP3.LUT R4, R4, 0x7f, RZ, 0xc0, !PT ;  /* 0x0000007f04047812 */ /* 0x001fca00078ec0ff */
[----:B------:R-:W-:-:S05]  /*2840*/  IMAD R4, R4, c[0x0][0x18c], RZ ;  /* 0x0000630004047a24 */ /* 0x000fca00078e02ff */
[----:B------:R-:W-:-:S05]  /*2850*/  LEA.HI.X.SX32 R4, R4, c[0x0][0x16c], 0x1, P5 ;  /* 0x00005b0004047a11 */ /* 0x000fca00028f0eff */
[----:B------:R0:W-:Y:S04]  /*2860*/  STL [R1+0x850], R4 ;  /* 0x0008500401007387 */ /* 0x0001e80000100800 */
[----:B0-----:R-:W4:Y:S01]  /*2870*/  LDL.LU R4, [R1+0xc] ;  /* 0x00000c0001047983 */ /* 0x001f220000300800 */
[----:B---3--:R-:W-:-:S05]  /*2880*/  IMAD R14, R14, c[0x0][0x190], RZ ;  /* 0x000064000e0e7a24 */ /* 0x008fca00078e02ff */
[----:B------:R0:W-:Y:S04]  /*2890*/  STL [R1+0x10], R14 ;  /* 0x0000100e01007387 */ /* 0x0001e80000100800 */
[----:B0-----:R-:W3:Y:S02]  /*28a0*/  LDL.LU R14, [R1+0x860] ;  /* 0x00086000010e7983 */ /* 0x001ee40000300800 */
[----:B---3--:R-:W-:-:S05]  /*28b0*/  IMAD R14, R14, c[0x0][0x190], RZ ;  /* 0x000064000e0e7a24 */ /* 0x008fca00078e02ff */
[----:B------:R0:W-:Y:S04]  /*28c0*/  STL [R1+0x18], R14 ;  /* 0x0000180e01007387 */ /* 0x0001e80000100800 */
[----:B0-----:R-:W3:Y:S02]  /*28d0*/  LDL.LU R14, [R1+0x85c] ;  /* 0x00085c00010e7983 */ /* 0x001ee40000300800 */
[----:B---3--:R-:W-:-:S05]  /*28e0*/  IMAD R14, R14, c[0x0][0x190], RZ ;  /* 0x000064000e0e7a24 */ /* 0x008fca00078e02ff */
[----:B------:R0:W-:Y:S04]  /*28f0*/  STL [R1+0x14], R14 ;  /* 0x0000140e01007387 */ /* 0x0001e80000100800 */
[----:B0-----:R-:W3:Y:S01]  /*2900*/  LDL.LU R14, [R1+0x858] ;  /* 0x00085800010e7983 */ /* 0x001ee20000300800 */
[----:B----4-:R-:W-:-:S05]  /*2910*/  IMAD R4, R4, c[0x0][0x190], RZ ;  /* 0x0000640004047a24 */ /* 0x010fca00078e02ff */
[----:B------:R3:W-:Y:S01]  /*2920*/  STL [R1+0xc], R4 ;  /* 0x00000c0401007387 */ /* 0x0007e20000100800 */
[----:B------:R-:W-:Y:S02]  /*2930*/  IMAD R7, R7, c[0x0][0x190], RZ ;  /* 0x0000640007077a24 */ /* 0x000fe400078e02ff */
[----:B------:R-:W-:Y:S02]  /*2940*/  IMAD R0, R0, c[0x0][0x190], RZ ;  /* 0x0000640000007a24 */ /* 0x000fe400078e02ff */
[----:B------:R-:W-:Y:S02]  /*2950*/  IMAD R2, R2, c[0x0][0x190], RZ ;  /* 0x0000640002027a24 */ /* 0x000fe400078e02ff */
[----:B------:R-:W-:Y:S02]  /*2960*/  IMAD R3, R3, c[0x0][0x190], RZ ;  /* 0x0000640003037a24 */ /* 0x000fe400078e02ff */
[----:B------:R-:W-:Y:S02]  /*2970*/  IMAD R21, R21, c[0x0][0x190], RZ ;  /* 0x0000640015157a24 */ /* 0x000fe400078e02ff */
[----:B---3--:R-:W-:-:S02]  /*2980*/  IMAD R4, R14, c[0x0][0x190], RZ ;  /* 0x000064000e047a24 */ /* 0x008fc400078e02ff */
[----:B------:R-:W3:Y:S04]  /*2990*/  LDL.LU R14, [R1+0x854] ;  /* 0x00085400010e7983 */ /* 0x000ee80000300800 */
[----:B------:R-:W-:Y:S04]  /*29a0*/  STL [R1+0x8], R4 ;  /* 0x0000080401007387 */ /* 0x000fe80000100800 */
[----:B------:R0:W-:Y:S04]  /*29b0*/  STL [R1+0x84c], R7 ;  /* 0x00084c0701007387 */ /* 0x0001e80000100800 */
[----:B0-----:R-:W4:Y:S04]  /*29c0*/  LDL.LU R7, [R1+0x10] ;  /* 0x0000100001077983 */ /* 0x001f280000300800 */
[----:B------:R0:W-:Y:S04]  /*29d0*/  STL [R1+0x848], R0 ;  /* 0x0008480001007387 */ /* 0x0001e80000100800 */
[----:B0-----:R-:W4:Y:S04]  /*29e0*/  LDL.LU R0, [R1+0x18] ;  /* 0x0000180001007983 */ /* 0x001f280000300800 */
[----:B------:R0:W-:Y:S04]  /*29f0*/  STL [R1+0x844], R2 ;  /* 0x0008440201007387 */ /* 0x0001e80000100800 */
[----:B0-----:R-:W4:Y:S04]  /*2a00*/  LDL.LU R2, [R1+0x14] ;  /* 0x0000140001027983 */ /* 0x001f280000300800 */
[----:B------:R0:W-:Y:S04]  /*2a10*/  STL [R1+0x840], R3 ;  /* 0x0008400301007387 */ /* 0x0001e80000100800 */
[----:B0-----:R-:W4:Y:S04]  /*2a20*/  LDL.LU R3, [R1+0xc] ;  /* 0x00000c0001037983 */ /* 0x001f280000300800 */
[----:B------:R0:W-:Y:S04]  /*2a30*/  STL [R1+0x83c], R21 ;  /* 0x00083c1501007387 */ /* 0x0001e80000100800 */
[----:B0-----:R-:W4:Y:S01]  /*2a40*/  LDL.LU R21, [R1+0x8] ;  /* 0x0000080001157983 */ /* 0x001f220000300800 */
[----:B--2---:R-:W-:-:S02]  /*2a50*/  IMAD R5, R5, c[0x0][0x190], RZ ;  /* 0x0000640005057a24 */ /* 0x004fc400078e02ff */
[----:B------:R-:W-:-:S03]  /*2a60*/  IMAD R6, R6, c[0x0][0x190], RZ ;  /* 0x0000640006067a24 */ /* 0x000fc600078e02ff */
[----:B---3--:R-:W-:-:S05]  /*2a70*/  LEA R4, P4, R5, R14, 0x1 ;  /* 0x0000000e05047211 */ /* 0x008fca00078808ff */
[----:B------:R0:W-:Y:S02]  /*2a80*/  STL [R1+0x7d8], R4 ;  /* 0x0007d80401007387 */ /* 0x0001e40000100800 */
[----:B0-----:R-:W-:-:S05]  /*2a90*/  LEA R4, P3, R6, R14, 0x1 ;  /* 0x0000000e06047211 */ /* 0x001fca00078608ff */
[----:B------:R4:W-:Y:S02]  /*2aa0*/  STL [R1+0x7dc], R4 ;  /* 0x0007dc0401007387 */ /* 0x0009e40000100800 */
[----:B----4-:R-:W-:-:S05]  /*2ab0*/  LEA R4, P2, R7, R14, 0x1 ;  /* 0x0000000e07047211 */ /* 0x010fca00078408ff */
[----:B------:R0:W-:Y:S02]  /*2ac0*/  STL [R1+0x7e0], R4 ;  /* 0x0007e00401007387 */ /* 0x0001e40000100800 */
[----:B0-----:R-:W-:-:S05]  /*2ad0*/  LEA R4, P1, R0, R14, 0x1 ;  /* 0x0000000e00047211 */ /* 0x001fca00078208ff */
[----:B------:R0:W-:Y:S02]  /*2ae0*/  STL [R1+0x7e4], R4 ;  /* 0x0007e40401007387 */ /* 0x0001e40000100800 */
[----:B0-----:R-:W-:-:S05]  /*2af0*/  LEA R4, P0, R2, R14, 0x1 ;  /* 0x0000000e02047211 */ /* 0x001fca00078008ff */
[----:B------:R0:W-:Y:S02]  /*2b00*/  STL [R1+0x7e8], R4 ;  /* 0x0007e80401007387 */ /* 0x0001e40000100800 */
[----:B0-----:R-:W-:-:S05]  /*2b10*/  LEA R4, P6, R3, R14, 0x1 ;  /* 0x0000000e03047211 */ /* 0x001fca00078c08ff */
[----:B------:R0:W-:Y:S02]  /*2b20*/  STL [R1+0x7ec], R4 ;  /* 0x0007ec0401007387 */ /* 0x0001e40000100800 */
[----:B0-----:R-:W-:-:S05]  /*2b30*/  LEA R4, P5, R21, R14, 0x1 ;  /* 0x0000000e15047211 */ /* 0x001fca00078a08ff */
[----:B------:R0:W-:Y:S04]  /*2b40*/  STL [R1+0x7f0], R4 ;  /* 0x0007f00401007387 */ /* 0x0001e80000100800 */
[----:B0-----:R-:W2:Y:S01]  /*2b50*/  LDL.LU R4, [R1+0x850] ;  /* 0x0008500001047983 */ /* 0x001ea20000300800 */
[----:B------:R-:W-:Y:S02]  /*2b60*/  IMAD R27, R27, c[0x0][0x190], RZ ;  /* 0x000064001b1b7a24 */ /* 0x000fe400078e02ff */
[----:B------:R-:W-:Y:S01]  /*2b70*/  IMAD R28, R28, c[0x0][0x190], RZ ;  /* 0x000064001c1c7a24 */ /* 0x000fe200078e02ff */
[----:B--2---:R-:W-:-:S05]  /*2b80*/  LEA.HI.X.SX32 R5, R5, R4, 0x1, P4 ;  /* 0x0000000405057211 */ /* 0x004fca00020f0eff */
[----:B------:R0:W-:Y:S02]  /*2b90*/  STL [R1+0x7d0], R5 ;  /* 0x0007d00501007387 */ /* 0x0001e40000100800 */
[----:B0-----:R-:W-:-:S05]  /*2ba0*/  LEA R5, P4, R27, R14, 0x1 ;  /* 0x0000000e1b057211 */ /* 0x001fca00078808ff */
[----:B------:R0:W-:Y:S02]  /*2bb0*/  STL [R1+0x7d4], R5 ;  /* 0x0007d40501007387 */ /* 0x0001e40000100800 */
[----:B0-----:R-:W-:-:S05]  /*2bc0*/  LEA.HI.X.SX32 R5, R6, R4, 0x1, P3 ;  /* 0x0000000406057211 */ /* 0x001fca00018f0eff */
[----:B------:R0:W-:Y:S02]  /*2bd0*/  STL [R1+0x714], R5 ;  /* 0x0007140501007387 */ /* 0x0001e40000100800 */
[----:B0-----:R-:W-:Y:S02]  /*2be0*/  LEA.HI.X.SX32 R5, R7, R4, 0x1, P2 ;  /* 0x0000000407057211 */ /* 0x001fe400010f0eff */
[----:B------:R-:W2:Y:S01]  /*2bf0*/  LDL.LU R7, [R1+0x84c] ;  /* 0x00084c0001077983 */ /* 0x000ea20000300800 */
[-C--:B------:R-:W-:Y:S01]  /*2c00*/  LEA R6, P3, R28, R14.reuse, 0x1 ;  /* 0x0000000e1c067211 */ /* 0x080fe200078608ff */
[----:B------:R-:W-:Y:S02]  /*2c10*/  IMAD R29, R29, c[0x0][0x190], RZ ;  /* 0x000064001d1d7a24 */ /* 0x000fe400078e02ff */
[----:B------:R-:W-:Y:S02]  /*2c20*/  IMAD R23, R23, c[0x0][0x190], RZ ;  /* 0x0000640017177a24 */ /* 0x000fe400078e02ff */
[----:B------:R0:W-:Y:S04]  /*2c30*/  STL [R1+0x734], R6 ;  /* 0x0007340601007387 */ /* 0x0001e80000100800 */
[----:B------:R1:W-:Y:S01]  /*2c40*/  STL [R1+0x718], R5 ;  /* 0x0007180501007387 */ /* 0x0003e20000100800 */
[----:B0-----:R-:W-:-:S02]  /*2c50*/  LEA R6, P2, R29, R14, 0x1 ;  /* 0x0000000e1d067211 */ /* 0x001fc400078408ff */
[----:B-1----:R-:W-:Y:S02]  /*2c60*/  LEA.HI.X.SX32 R5, R0, R4, 0x1, P1 ;  /* 0x0000000400057211 */ /* 0x002fe400008f0eff */
[----:B------:R-:W3:Y:S04]  /*2c70*/  LDL.LU R0, [R1+0x848] ;  /* 0x0008480001007983 */ /* 0x000ee80000300800 */
[----:B------:R0:W-:Y:S04]  /*2c80*/  STL [R1+0x73c], R6 ;  /* 0x00073c0601007387 */ /* 0x0001e80000100800 */
[----:B------:R1:W-:Y:S01]  /*2c90*/  STL [R1+0x71c], R5 ;  /* 0x00071c0501007387 */ /* 0x0003e20000100800 */
[----:B0-----:R-:W-:-:S02]  /*2ca0*/  LEA R6, P1, R23, R14, 0x1 ;  /* 0x0000000e17067211 */ /* 0x001fc400078208ff */
[-C--:B-1----:R-:W-:Y:S02]  /*2cb0*/  LEA.HI.X.SX32 R5, R2, R4.reuse, 0x1, P0 ;  /* 0x0000000402057211 */ /* 0x082fe400000f0eff */
[----:B------:R-:W4:Y:S04]  /*2cc0*/  LDL.LU R2, [R1+0x844] ;  /* 0x0008440001027983 */ /* 0x000f280000300800 */
[----:B------:R-:W-:Y:S04]  /*2cd0*/  STL [R1+0x744], R6 ;  /* 0x0007440601007387 */ /* 0x000fe80000100800 */
[----:B------:R0:W-:Y:S02]  /*2ce0*/  STL [R1+0x720], R5 ;  /* 0x0007200501007387 */ /* 0x0001e40000100800 */
[----:B0-----:R-:W-:-:S02]  /*2cf0*/  LEA.HI.X.SX32 R5, R3, R4, 0x1, P6 ;  /* 0x0000000403057211 */ /* 0x001fc400030f0eff */
[----:B------:R-:W4:Y:S01]  /*2d00*/  LDL.LU R3, [R1+0x840] ;  /* 0x0008400001037983 */ /* 0x000f220000300800 */
[----:B--2---:R-:W-:-:S05]  /*2d10*/  LEA R6, P0, R7, R14, 0x1 ;  /* 0x0000000e07067211 */ /* 0x004fca00078008ff */
[----:B------:R-:W-:Y:S04]  /*2d20*/  STL [R1+0x74c], R6 ;  /* 0x00074c0601007387 */ /* 0x000fe80000100800 */
[----:B------:R0:W-:Y:S02]  /*2d30*/  STL [R1+0x724], R5 ;  /* 0x0007240501007387 */ /* 0x0001e40000100800 */
[----:B0-----:R-:W-:Y:S02]  /*2d40*/  LEA.HI.X.SX32 R5, R21, R4, 0x1, P5 ;  /* 0x0000000415057211 */ /* 0x001fe400028f0eff */
[----:B------:R-:W2:Y:S01]  /*2d50*/  LDL.LU R21, [R1+0x83c] ;  /* 0x00083c0001157983 */ /* 0x000ea20000300800 */
[----:B---3--:R-:W-:-:S05]  /*2d60*/  LEA R6, P6, R0, R14, 0x1 ;  /* 0x0000000e00067211 */ /* 0x008fca00078c08ff */
[----:B------:R4:W-:Y:S04]  /*2d70*/  STL [R1+0x754], R6 ;  /* 0x0007540601007387 */ /* 0x0009e80000100800 */
[----:B------:R0:W-:Y:S01]  /*2d80*/  STL [R1+0x728], R5 ;  /* 0x0007280501007387 */ /* 0x0001e20000100800 */
[----:B------:R-:W-:Y:S01]  /*2d90*/  IMAD R22, R22, c[0x0][0x190], RZ ;  /* 0x0000640016167a24 */ /* 0x000fe200078e02ff */
[----:B----4-:R-:W-:Y:S02]  /*2da0*/  LEA R6, P5, R2, R14, 0x1 ;  /* 0x0000000e02067211 */ /* 0x010fe400078a08ff */
[----:B0-----:R-:W-:Y:S02]  /*2db0*/  LEA.HI.X.SX32 R5, R27, R4, 0x1, P4 ;  /* 0x000000041b057211 */ /* 0x001fe400020f0eff */
[----:B------:R-:W3:Y:S04]  /*2dc0*/  LDL.LU R27, [R1+0x838] ;  /* 0x00083800011b7983 */ /* 0x000ee80000300800 */
[----:B------:R0:W-:Y:S04]  /*2dd0*/  STL [R1+0x75c], R6 ;  /* 0x00075c0601007387 */ /* 0x0001e80000100800 */
[----:B------:R1:W-:Y:S01]  /*2de0*/  STL [R1+0x72c], R5 ;  /* 0x00072c0501007387 */ /* 0x0003e20000100800 */
[----:B0-----:R-:W-:-:S02]  /*2df0*/  LEA R6, P4, R3, R14, 0x1 ;  /* 0x0000000e03067211 */ /* 0x001fc400078808ff */
[----:B-1----:R-:W-:-:S03]  /*2e00*/  LEA.HI.X.SX32 R5, R28, R4, 0x1, P3 ;  /* 0x000000041c057211 */ /* 0x002fc600018f0eff */
[----:B------:R0:W-:Y:S01]  /*2e10*/  STL [R1+0x764], R6 ;  /* 0x0007640601007387 */ /* 0x0001e20000100800 */
[----:B------:R-:W-:Y:S01]  /*2e20*/  LEA.HI.X.SX32 R28, R29, R4, 0x1, P2 ;  /* 0x000000041d1c7211 */ /* 0x000fe200010f0eff */
[----:B------:R-:W-:Y:S02]  /*2e30*/  IMAD R20, R20, c[0x0][0x190], RZ ;  /* 0x0000640014147a24 */ /* 0x000fe400078e02ff */
[----:B------:R-:W-:Y:S01]  /*2e40*/  STL [R1+0x730], R5 ;  /* 0x0007300501007387 */ /* 0x000fe20000100800 */
[----:B0-----:R-:W-:Y:S01]  /*2e50*/  LEA R6, P3, R22, R14, 0x1 ;  /* 0x0000000e16067211 */ /* 0x001fe200078608ff */
[----:B------:R-:W-:-:S04]  /*2e60*/  IMAD R26, R26, c[0x0][0x190], RZ ;  /* 0x000064001a1a7a24 */ /* 0x000fc800078e02ff */
[----:B------:R0:W-:Y:S01]  /*2e70*/  STL [R1+0x76c], R6 ;  /* 0x00076c0601007387 */ /* 0x0001e20000100800 */
[----:B------:R-:W-:-:S03]  /*2e80*/  IMAD R25, R25, c[0x0][0x190], RZ ;  /* 0x0000640019197a24 */ /* 0x000fc600078e02ff */
[----:B------:R-:W-:Y:S01]  /*2e90*/  STL [R1+0x738], R28 ;  /* 0x0007381c01007387 */ /* 0x000fe20000100800 */
[----:B0-----:R-:W-:Y:S02]  /*2ea0*/  LEA.HI.X.SX32 R6, R23, R4, 0x1, P1 ;  /* 0x0000000417067211 */ /* 0x001fe400008f0eff */
[----:B------:R-:W-:Y:S02]  /*2eb0*/  LEA R23, P1, R20, R14, 0x1 ;  /* 0x0000000e14177211 */ /* 0x000fe400078208ff */
[-C--:B------:R-:W-:Y:S01]  /*2ec0*/  LEA.HI.X.SX32 R0, R0, R4.reuse, 0x1, P6 ;  /* 0x0000000400007211 */ /* 0x080fe200030f0eff */
[----:B------:R-:W-:Y:S01]  /*2ed0*/  IMAD R24, R24, c[0x0][0x190], RZ ;  /* 0x0000640018187a24 */ /* 0x000fe200078e02ff */
[----:B------:R-:W-:Y:S01]  /*2ee0*/  LEA.HI.X.SX32 R2, R2, R4, 0x1, P5 ;  /* 0x0000000402027211 */ /* 0x000fe200028f0eff */
[----:B------:R-:W-:Y:S02]  /*2ef0*/  IMAD R19, R19, c[0x0][0x190], RZ ;  /* 0x0000640013137a24 */ /* 0x000fe400078e02ff */
[----:B------:R-:W-:-:S02]  /*2f00*/  IMAD R18, R18, c[0x0][0x190], RZ ;  /* 0x0000640012127a24 */ /* 0x000fc400078e02ff */
[----:B------:R-:W-:Y:S02]  /*2f10*/  IMAD R17, R17, c[0x0][0x190], RZ ;  /* 0x0000640011117a24 */ /* 0x000fe400078e02ff */
[----:B------:R-:W-:Y:S01]  /*2f20*/  IMAD R16, R16, c[0x0][0x190], RZ ;  /* 0x0000640010107a24 */ /* 0x000fe200078e02ff */
[----:B--2---:R-:W-:-:S05]  /*2f30*/  LEA R5, P2, R21, R14, 0x1 ;  /* 0x0000000e15057211 */ /* 0x004fca00078408ff */
[----:B------:R0:W-:Y:S04]  /*2f40*/  STL [R1+0x774], R5 ;  /* 0x0007740501007387 */ /* 0x0001e80000100800 */
[----:B------:R1:W-:Y:S01]  /*2f50*/  STL [R1+0x740], R6 ;  /* 0x0007400601007387 */ /* 0x0003e20000100800 */
[----:B0-----:R-:W-:-:S03]  /*2f60*/  LEA.HI.X.SX32 R5, R7, R4, 0x1, P0 ;  /* 0x0000000407057211 */ /* 0x001fc600000f0eff */
[----:B------:R-:W-:Y:S01]  /*2f70*/  STL [R1+0x77c], R23 ;  /* 0x00077c1701007387 */ /* 0x000fe20000100800 */
[----:B-1----:R-:W-:-:S03]  /*2f80*/  LEA R6, P0, R26, R14, 0x1 ;  /* 0x0000000e1a067211 */ /* 0x002fc600078008ff */
[----:B------:R0:W-:Y:S04]  /*2f90*/  STL [R1+0x748], R5 ;  /* 0x0007480501007387 */ /* 0x0001e80000100800 */
[----:B------:R-:W-:Y:S01]  /*2fa0*/  STL [R1+0x784], R6 ;  /* 0x0007840601007387 */ /* 0x000fe20000100800 */
[----:B0-----:R-:W-:-:S03]  /*2fb0*/  LEA R5, P6, R25, R14, 0x1 ;  /* 0x0000000e19057211 */ /* 0x001fc600078c08ff */
[----:B------:R0:W-:Y:S04]  /*2fc0*/  STL [R1+0x750], R0 ;  /* 0x0007500001007387 */ /* 0x0001e80000100800 */
[----:B------:R-:W-:Y:S04]  /*2fd0*/  STL [R1+0x78c], R5 ;  /* 0x00078c0501007387 */ /* 0x000fe80000100800 */
[----:B------:R-:W2:Y:S01]  /*2fe0*/  LDL R28, [R1+0x824] ;  /* 0x00082400011c7983 */ /* 0x000ea20000100800 */
[----:B0-----:R-:W-:-:S03]  /*2ff0*/  LEA R0, P5, R24, R14, 0x1 ;  /* 0x0000000e18007211 */ /* 0x001fc600078a08ff */
[----:B------:R0:W-:Y:S04]  /*3000*/  STL [R1+0x758], R2 ;  /* 0x0007580201007387 */ /* 0x0001e80000100800 */
[----:B------:R1:W-:Y:S01]  /*3010*/  STL [R1+0x794], R0 ;  /* 0x0007940001007387 */ /* 0x0003e20000100800 */
[----:B0-----:R-:W-:Y:S02]  /*3020*/  LEA.HI.X.SX32 R2, R3, R4, 0x1, P4 ;  /* 0x0000000403027211 */ /* 0x001fe400020f0eff */
[----:B-1----:R-:W-:-:S03]  /*3030*/  LEA R0, P4, R19, R14, 0x1 ;  /* 0x0000000e13007211 */ /* 0x002fc600078808ff */
[----:B------:R0:W-:Y:S01]  /*3040*/  STL [R1+0x760], R2 ;  /* 0x0007600201007387 */ /* 0x0001e20000100800 */
[----:B------:R-:W-:-:S03]  /*3050*/  LEA.HI.X.SX32 R3, R22, R4, 0x1, P3 ;  /* 0x0000000416037211 */ /* 0x000fc600018f0eff */
[----:B------:R1:W-:Y:S01]  /*3060*/  STL [R1+0x79c], R0 ;  /* 0x00079c0001007387 */ /* 0x0003e20000100800 */
[----:B0-----:R-:W-:-:S03]  /*3070*/  LEA R2, P3, R18, R14, 0x1 ;  /* 0x0000000e12027211 */ /* 0x001fc600078608ff */
[----:B------:R0:W-:Y:S01]  /*3080*/  STL [R1+0x768], R3 ;  /* 0x0007680301007387 */ /* 0x0001e20000100800 */
[----:B-1----:R-:W-:-:S03]  /*3090*/  LEA.HI.X.SX32 R0, R21, R4, 0x1, P2 ;  /* 0x0000000415007211 */ /* 0x002fc600010f0eff */
[----:B------:R1:W-:Y:S01]  /*30a0*/  STL [R1+0x7a4], R2 ;  /* 0x0007a40201007387 */ /* 0x0003e20000100800 */
[----:B------:R-:W-:-:S03]  /*30b0*/  IMAD R15, R15, c[0x0][0x190], RZ ;  /* 0x000064000f0f7a24 */ /* 0x000fc600078e02ff */
[----:B------:R4:W-:Y:S01]  /*30c0*/  STL [R1+0x770], R0 ;  /* 0x0007700001007387 */ /* 0x0009e20000100800 */
[----:B0-----:R-:W-:Y:S02]  /*30d0*/  LEA R3, P2, R17, R14, 0x1 ;  /* 0x0000000e11037211 */ /* 0x001fe400078408ff */
[----:B-1----:R-:W-:-:S03]  /*30e0*/  LEA.HI.X.SX32 R2, R20, R4, 0x1, P1 ;  /* 0x0000000414027211 */ /* 0x002fc600008f0eff */
[----:B------:R0:W-:Y:S01]  /*30f0*/  STL [R1+0x7ac], R3 ;  /* 0x0007ac0301007387 */ /* 0x0001e20000100800 */
[----:B----4-:R-:W-:-:S03]  /*3100*/  LEA R0, P1, R16, R14, 0x1 ;  /* 0x0000000e10007211 */ /* 0x010fc600078208ff */
[----:B------:R1:W-:Y:S01]  /*3110*/  STL [R1+0x778], R2 ;  /* 0x0007780201007387 */ /* 0x0003e20000100800 */
[----:B------:R-:W-:-:S03]  /*3120*/  IMAD R13, R13, c[0x0][0x190], RZ ;  /* 0x000064000d0d7a24 */ /* 0x000fc600078e02ff */
[----:B------:R4:W-:Y:S01]  /*3130*/  STL [R1+0x7b4], R0 ;  /* 0x0007b40001007387 */ /* 0x0009e20000100800 */
[----:B0-----:R-:W-:Y:S01]  /*3140*/  LEA.HI.X.SX32 R3, R26, R4, 0x1, P0 ;  /* 0x000000041a037211 */ /* 0x001fe200000f0eff */
[----:B------:R-:W-:Y:S01]  /*3150*/  IMAD R12, R12, c[0x0][0x190], RZ ;  /* 0x000064000c0c7a24 */ /* 0x000fe200078e02ff */
[----:B-1----:R-:W-:-:S03]  /*3160*/  LEA R2, P0, R15, R14, 0x1 ;  /* 0x0000000e0f027211 */ /* 0x002fc600078008ff */
[----:B------:R0:W-:Y:S01]  /*3170*/  STL [R1+0x780], R3 ;  /* 0x0007800301007387 */ /* 0x0001e20000100800 */
[----:B----4-:R-:W-:-:S03]  /*3180*/  LEA.HI.X.SX32 R0, R25, R4, 0x1, P6 ;  /* 0x0000000419007211 */ /* 0x010fc600030f0eff */
        /* <DEDUP_REMOVED lines=22> */
[----:B------:R1:W-:Y:S04]  /*32f0*/  STL [R1+0x7a8], R2 ;  /* 0x0007a80201007387 */ /* 0x0003e80000100800 */
[----:B------:R4:W-:Y:S01]  /*3300*/  STL [R1+0x7cc], R0 ;  /* 0x0007cc0001007387 */ /* 0x0009e20000100800 */
[----:B0-----:R-:W-:Y:S02]  /*3310*/  LEA.HI.X.SX32 R3, R16, R4, 0x1, P1 ;  /* 0x0000000410037211 */ /* 0x001fe400008f0eff */
[----:B-1----:R-:W-:-:S03]  /*3320*/  LEA R2, P1, R10, R14, 0x1 ;  /* 0x0000000e0a027211 */ /* 0x002fc600078208ff */
[----:B------:R0:W-:Y:S01]  /*3330*/  STL [R1+0x7b0], R3 ;  /* 0x0007b00301007387 */ /* 0x0001e20000100800 */
[----:B----4-:R-:W-:-:S03]  /*3340*/  LEA.HI.X.SX32 R0, R15, R4, 0x1, P0 ;  /* 0x000000040f007211 */ /* 0x010fc600000f0eff */
[----:B------:R1:W-:Y:S04]  /*3350*/  STL [R1+0x710], R2 ;  /* 0x0007100201007387 */ /* 0x0003e80000100800 */
[----:B------:R4:W-:Y:S01]  /*3360*/  STL [R1+0x6f8], R0 ;  /* 0x0006f80001007387 */ /* 0x0009e20000100800 */
[-C--:B0-----:R-:W-:Y:S02]  /*3370*/  LEA.HI.X.SX32 R3, R13, R4.reuse, 0x1, P6 ;  /* 0x000000040d037211 */ /* 0x081fe400030f0eff */
[----:B-1----:R-:W-:-:S03]  /*3380*/  LEA.HI.X.SX32 R2, R12, R4, 0x1, P5 ;  /* 0x000000040c027211 */ /* 0x002fc600028f0eff */
[----:B------:R0:W-:Y:S01]  /*3390*/  STL [R1+0x6fc], R3 ;  /* 0x0006fc0301007387 */ /* 0x0001e20000100800 */
[----:B----4-:R-:W-:-:S03]  /*33a0*/  LEA.HI.X.SX32 R0, R11, R4, 0x1, P4 ;  /* 0x000000040b007211 */ /* 0x010fc600020f0eff */
[----:B------:R1:W-:Y:S04]  /*33b0*/  STL [R1+0x700], R2 ;  /* 0x0007000201007387 */ /* 0x0003e80000100800 */
[----:B------:R4:W-:Y:S01]  /*33c0*/  STL [R1+0x704], R0 ;  /* 0x0007040001007387 */ /* 0x0009e20000100800 */
[-C--:B0-----:R-:W-:Y:S02]  /*33d0*/  LEA.HI.X.SX32 R3, R9, R4.reuse, 0x1, P3 ;  /* 0x0000000409037211 */ /* 0x081fe400018f0eff */
[----:B-1----:R-:W-:-:S03]  /*33e0*/  LEA.HI.X.SX32 R2, R8, R4, 0x1, P2 ;  /* 0x0000000408027211 */ /* 0x002fc600010f0eff */
[----:B------:R-:W-:Y:S01]  /*33f0*/  STL [R1+0x708], R3 ;  /* 0x0007080301007387 */ /* 0x000fe20000100800 */
[----:B----4-:R-:W-:-:S03]  /*3400*/  LEA.HI.X.SX32 R0, R10, R4, 0x1, P1 ;  /* 0x000000040a007211 */ /* 0x010fc600008f0eff */
[----:B------:R0:W-:Y:S04]  /*3410*/  STL [R1+0x70c], R2 ;  /* 0x00070c0201007387 */ /* 0x0001e80000100800 */
[----:B------:R-:W-:Y:S04]  /*3420*/  STL [R1+0x6f4], R0 ;  /* 0x0006f40001007387 */ /* 0x000fe80000100800 */
[----:B------:R-:W-:Y:S04]  /*3430*/  STL [R1+0x2f4], RZ ;  /* 0x0002f4ff01007387 */ /* 0x000fe80000100800 */
        /* <DEDUP_REMOVED lines=35> */
[----:B------:R-:W-:Y:S01]  /*3670*/  STL [R1+0xdc], RZ ;  /* 0x0000dcff01007387 */ /* 0x000fe20000100800 */
[----:B0-----:R-:W-:-:S03]  /*3680*/  IMAD.MOV.U32 R2, RZ, RZ, c[0x0][0x188] ;  /* 0x00006200ff027624 */ /* 0x001fc600078e00ff */
[----:B------:R-:W-:Y:S04]  /*3690*/  STL [R1+0xf0], RZ ;  /* 0x0000f0ff01007387 */ /* 0x000fe80000100800 */
[----:B------:R-:W-:Y:S04]  /*36a0*/  STL [R1+0xf4], RZ ;  /* 0x0000f4ff01007387 */ /* 0x000fe80000100800 */
[----:B------:R-:W-:Y:S04]  /*36b0*/  STL [R1+0xf8], RZ ;  /* 0x0000f8ff01007387 */ /* 0x000fe80000100800 */
[----:B------:R-:W-:Y:S01]  /*36c0*/  STL [R1+0xfc], RZ ;  /* 0x0000fcff01007387 */ /* 0x000fe20000100800 */
[----:B------:R-:W-:-:S03]  /*36d0*/  IMAD R26, R2, 0x5f, RZ ;  /* 0x0000005f021a7824 */ /* 0x000fc600078e02ff */
[----:B------:R-:W-:Y:S01]  /*36e0*/  STL [R1+0x110], RZ ;  /* 0x000110ff01007387 */ /* 0x000fe20000100800 */
[----:B------:R-:W-:-:S03]  /*36f0*/  IMAD R23, R2, 0x5b, RZ ;  /* 0x0000005b02177824 */ /* 0x000fc600078e02ff */
[----:B------:R-:W-:Y:S01]  /*3700*/  STL [R1+0x114], RZ ;  /* 0x000114ff01007387 */ /* 0x000fe20000100800 */
[----:B------:R-:W-:-:S03]  /*3710*/  IMAD R20, R2, 0x57, RZ ;  /* 0x0000005702147824 */ /* 0x000fc600078e02ff */
[----:B------:R-:W-:Y:S04]  /*3720*/  STL [R1+0x118], RZ ;  /* 0x000118ff01007387 */ /* 0x000fe80000100800 */
[----:B------:R-:W-:Y:S04]  /*3730*/  STL [R1+0x11c], RZ ;  /* 0x00011cff01007387 */ /* 0x000fe80000100800 */
[----:B------:R-:W-:Y:S04]  /*3740*/  STL [R1+0x100], RZ ;  /* 0x000100ff01007387 */ /* 0x000fe80000100800 */
[----:B------:R-:W-:Y:S04]  /*3750*/  STL [R1+0x104], RZ ;  /* 0x000104ff01007387 */ /* 0x000fe80000100800 */
[----:B------:R-:W-:Y:S01]  /*3760*/  STL [R1+0x108], RZ ;  /* 0x000108ff01007387 */ /* 0x000fe20000100800 */
[----:B--2---:R-:W-:-:S03]  /*3770*/  ISETP.GE.AND P1, PT, R28, RZ, PT ;  /* 0x000000ff1c00720c */ /* 0x004fc60003f26270 */
[----:B------:R-:W-:Y:S04]  /*3780*/  STL [R1+0x10c], RZ ;  /* 0x00010cff01007387 */ /* 0x000fe80000100800 */
[----:B------:R-:W-:Y:S04]  /*3790*/  STL [R1+0x82c], R26 ;  /* 0x00082c1a01007387 */ /* 0x000fe80000100800 */
[----:B------:R-:W-:Y:S04]  /*37a0*/  STL [R1+0x830], R23 ;  /* 0x0008301701007387 */ /* 0x000fe80000100800 */
[----:B------:R0:W-:Y:S04]  /*37b0*/  STL [R1+0x834], R20 ;  /* 0x0008341401007387 */ /* 0x0001e80000100800 */
[----:B------:R-:W2:Y:S01]  /*37c0*/  LDL.LU R28, [R1+0x60] ;  /* 0x00006000011c7983 */ /* 0x000ea20000300800 */
[----:B------:R-:W-:Y:S01]  /*37d0*/  ISETP.NE.AND P0, PT, RZ, c[0x0][0x178], PT ;  /* 0x00005e00ff007a0c */ /* 0x000fe20003f05270 */
[----:B---3--:R-:W-:-:S12]  /*37e0*/  @!P1 IMAD.MOV R27, RZ, RZ, -R27 ;  /* 0x000000ffff1b9224 */ /* 0x008fd800078e0a1b */
[----:B------:R-:W-:-:S05]  /*37f0*/  @!P0 LOP3.LUT R27, RZ, c[0x0][0x178], RZ, 0x33, !PT ;  /* 0x00005e00ff1b8a12 */ /* 0x000fca00078e33ff */
[----:B------:R-:W-:-:S05]  /*3800*/  IMAD R27, R27, c[0x0][0x184], RZ ;  /* 0x000061001b1b7a24 */ /* 0x000fca00078e02ff */
[C---:B0-----:R-:W-:Y:S02]  /*3810*/  LEA R20, P0, R27.reuse, c[0x0][0x160], 0x1 ;  /* 0x000058001b147a11 */ /* 0x041fe400078008ff */
[----:B--2---:R-:W-:Y:S02]  /*3820*/  SHF.R.S32.HI R26, RZ, 0x7, R28 ;  /* 0x00000007ff1a7819 */ /* 0x004fe4000001141c */
[----:B------:R-:W-:-:S03]  /*3830*/  LEA.HI.X.SX32 R28, R27, c[0x0][0x164], 0x1, P0 ;  /* 0x000059001b1c7a11 */ /* 0x000fc600000f0eff */
[----:B------:R-:W-:Y:S04]  /*3840*/  STL [R1+0x7f4], R26 ;  /* 0x0007f41a01007387 */ /* 0x000fe80000100800 */
[----:B------:R0:W-:Y:S04]  /*3850*/  STL [R1+0x200], R20 ;  /* 0x0002001401007387 */ /* 0x0001e80000100800 */
[----:B------:R-:W2:Y:S01]  /*3860*/  LDL R27, [R1+0x200] ;  /* 0x00020000011b7983 */ /* 0x000ea20000100800 */
[----:B------:R-:W-:-:S05]  /*3870*/  IMAD.SHL.U32 R3, R2, 0x80, RZ ;  /* 0x0000008002037824 */ /* 0x000fca00078e00ff */
[----:B------:R-:W-:Y:S01]  /*3880*/  SHF.R.S32.HI R0, RZ, 0x1f, R3 ;  /* 0x0000001fff007819 */ /* 0x000fe20000011403 */
[----:B0-----:R-:W-:-:S03]  /*3890*/  IMAD R20, R2, 0xfa, RZ ;  /* 0x000000fa02147824 */ /* 0x001fc600078e02ff */
[----:B------:R-:W-:Y:S01]  /*38a0*/  SHF.L.U64.HI R0, R3, 0x1, R0 ;  /* 0x0000000103007819 */ /* 0x000fe20000010200 */
[C---:B------:R-:W-:Y:S02]  /*38b0*/  IMAD R3, R2.reuse, 0xfe, RZ ;  /* 0x000000fe02037824 */ /* 0x040fe400078e02ff */
[C---:B------:R-:W-:Y:S02]  /*38c0*/  IMAD R26, R2.reuse, 0xf6, RZ ;  /* 0x000000f6021a7824 */ /* 0x040fe400078e02ff */
[C---:B------:R-:W-:Y:S02]  /*38d0*/  IMAD R23, R2.reuse, 0xae, RZ ;  /* 0x000000ae02177824 */ /* 0x040fe400078e02ff */
[C---:B------:R-:W-:Y:S02]  /*38e0*/  IMAD R17, R2.reuse, 0x53, RZ ;  /* 0x0000005302117824 */ /* 0x040fe400078e02ff */
[C---:B------:R-:W-:Y:S02]  /*38f0*/  IMAD R29, R2.reuse, 0xa6, RZ ;  /* 0x000000a6021d7824 */ /* 0x040fe400078e02ff */
[----:B------:R-:W-:-:S02]  /*3900*/  IMAD R25, R2, 0xa2, RZ ;  /* 0x000000a202197824 */ /* 0x000fc400078e02ff */
        /* <DEDUP_REMOVED lines=17> */
[----:B------:R-:W-:Y:S01]  /*3a20*/  IMAD R6, R2, 0xd4, RZ ;  /* 0x000000d402067824 */ /* 0x000fe200078e02ff */
[----:B--2---:R-:W-:-:S02]  /*3a30*/  IADD3 R3, P2, R3, R27, RZ ;  /* 0x0000001b03037210 */ /* 0x004fc40007f5e0ff */
[-C--:B------:R-:W-:Y:S02]  /*3a40*/  IADD3 R20, P4, R20, R27.reuse, RZ ;  /* 0x0000001b14147210 */ /* 0x080fe40007f9e0ff */
[----:B------:R-:W-:Y:S01]  /*3a50*/  IADD3 R26, P5, R26, R27, RZ ;  /* 0x0000001b1a1a7210 */ /* 0x000fe20007fbe0ff */
[----:B------:R0:W-:Y:S04]  /*3a60*/  STL [R1+0x300], R3 ;  /* 0x0003000301007387 */ /* 0x0001e80000100800 */
[----:B------:R1:W-:Y:S04]  /*3a70*/  STL [R1+0x310], R20 ;  /* 0x0003101401007387 */ /* 0x0003e80000100800 */
[----:B------:R2:W-:Y:S01]  /*3a80*/  STL [R1+0x320], R26 ;  /* 0x0003201a01007387 */ /* 0x0005e20000100800 */
[----:B0-----:R-:W-:-:S02]  /*3a90*/  IMAD R3, R2, 0xf2, RZ ;  /* 0x000000f202037824 */ /* 0x001fc400078e02ff */
[----:B-1----:R-:W-:-:S03]  /*3aa0*/  IMAD R20, R2, 0xee, RZ ;  /* 0x000000ee02147824 */ /* 0x002fc600078e02ff */
[-C--:B------:R-:W-:Y:S01]  /*3ab0*/  IADD3 R3, P6, R3, R27.reuse, RZ ;  /* 0x0000001b03037210 */ /* 0x080fe20007fde0ff */
[----:B--2---:R-:W-:Y:S01]  /*3ac0*/  IMAD R26, R2, 0xea, RZ ;  /* 0x000000ea021a7824 */ /* 0x004fe200078e02ff */
[-C--:B------:R-:W-:Y:S01]  /*3ad0*/  IADD3 R20, P0, R20, R27.reuse, RZ ;  /* 0x0000001b14147210 */ /* 0x080fe20007f1e0ff */
[----:B------:R-:W-:Y:S03]  /*3ae0*/  STL [R1+0x1fc], R28 ;  /* 0x0001fc1c01007387 */ /* 0x000fe60000100800 */
[----:B------:R-:W-:Y:S01]  /*3af0*/  IADD3 R26, P3, R26, R27, RZ ;  /* 0x0000001b1a1a7210 */ /* 0x000fe20007f7e0ff */
[----:B------:R0:W-:Y:S04]  /*3b00*/  STL [R1+0x330], R3 ;  /* 0x0003300301007387 */ /* 0x0001e80000100800 */
[----:B------:R1:W-:Y:S04]  /*3b10*/  STL [R1+0x340], R20 ;  /* 0x0003401401007387 */ /* 0x0003e80000100800 */
[----:B------:R2:W-:Y:S01]  /*3b20*/  STL [R1+0x350], R26 ;  /* 0x0003501a01007387 */ /* 0x0005e20000100800 */
[----:B0-----:R-:W-:-:S02]  /*3b30*/  IMAD R3, R2, 0x7f, RZ ;  /* 0x0000007f02037824 */ /* 0x001fc400078e02ff */
[C---:B-1----:R-:W-:Y:S02]  /*3b40*/  IMAD R20, R2.reuse, 0xe2, RZ ;  /* 0x000000e202147824 */ /* 0x042fe400078e02ff */
[C---:B--2---:R-:W-:Y:S02]  /*3b50*/  IMAD R26, R2.reuse, 0x7d, RZ ;  /* 0x0000007d021a7824 */ /* 0x044fe400078e02ff */
[----:B------:R-:W-:Y:S01]  /*3b60*/  IMAD R2, R2, 0xe6, RZ ;  /* 0x000000e602027824 */ /* 0x000fe200078e02ff */
[----:B------:R-:W-:-:S04]  /*3b70*/  LEA.HI.X.SX32 R3, R3, R28, 0x1, P2 ;  /* 0x0000001c03037211 */ /* 0x000fc800010f0eff */
[-C--:B------:R-:W-:Y:S02]  /*3b80*/  IADD3 R2, P1, R2, R27.reuse, RZ ;  /* 0x0000001b02027210 */ /* 0x080fe40007f3e0ff */
[----:B------:R-:W-:Y:S02]  /*3b90*/  IADD3 R20, P2, R20, R27, RZ ;  /* 0x0000001b14147210 */ /* 0x000fe40007f5e0ff */
[----:B------:R-:W-:Y:S01]  /*3ba0*/  LEA.HI.X.SX32 R26, R26, R28, 0x1, P4 ;  /* 0x0000001c1a1a7211 */ /* 0x000fe200020f0eff */
[----:B------:R0:W-:Y:S04]  /*3bb0*/  STL [R1+0x360], R2 ;  /* 0x0003600201007387 */ /* 0x0001e80000100800 */
[----:B------:R1:W-:Y:S04]  /*3bc0*/  STL [R1+0x2fc], R3 ;  /* 0x0002fc0301007387 */ /* 0x0003e80000100800 */
[----:B------:R2:W-:Y:S01]  /*3bd0*/  STL [R1+0x370], R20 ;  /* 0x0003701401007387 */ /* 0x0005e20000100800 */
[----:B0-----:R-:W-:-:S03]  /*3be0*/  IMAD.MOV.U32 R2, RZ, RZ, c[0x0][0x188] ;  /* 0x00006200ff027624 */ /* 0x001fc600078e00ff */
[----:B------:R0:W-:Y:S01]  /*3bf0*/  STL [R1+0x30c], R26 ;  /* 0x00030c1a01007387 */ /* 0x0001e20000100800 */
[C---:B-1----:R-:W-:Y:S02]  /*3c00*/  IMAD R3, R2.reuse, 0x7b, RZ ;  /* 0x0000007b02037824 */ /* 0x042fe400078e02ff */
[C---:B--2---:R-:W-:Y:S02]  /*3c10*/  IMAD R20, R2.reuse, 0xda, RZ ;  /* 0x000000da02147824 */ /* 0x044fe400078e02ff */
[C---:B0-----:R-:W-:Y:S02]  /*3c20*/  IMAD R26, R2.reuse, 0x79, RZ ;  /* 0x00000079021a7824 */ /* 0x041fe400078e02ff */
        /* <DEDUP_REMOVED lines=58> */
[----:B------:R1:W-:Y:S01]  /*3fd0*/  STL [R1+0x39c], R3 ;  /* 0x00039c0301007387 */ /* 0x0003e20000100800 */
[----:B0-----:R-:W-:-:S03]  /*3fe0*/  IMAD.MOV.U32 R2, RZ, RZ, c[0x0][0x188] ;  /* 0x00006200ff027624 */ /* 0x001fc600078e00ff */
[----:B------:R0:W-:Y:S01]  /*3ff0*/  STL [R1+0x410], R20 ;  /* 0x0004101401007387 */ /* 0x0001e20000100800 */
[----:B-1----:R-:W-:-:S03]  /*4000*/  IMAD R3, R2, 0xb2, RZ ;  /* 0x000000b202037824 */ /* 0x002fc600078e02ff */
[----:B------:R1:W-:Y:S01]  /*4010*/  STL [R1+0x3ac], R26 ;  /* 0x0003ac1a01007387 */ /* 0x0003e20000100800 */
[C---:B0-----:R-:W-:Y:S02]  /*4020*/  IMAD R20, R2.reuse, 0xb6, RZ ;  /* 0x000000b602147824 */ /* 0x041fe400078e02ff */
[C---:B-1----:R-:W-:Y:S02]  /*4030*/  IMAD R26, R2.reuse, 0x65, RZ ;  /* 0x00000065021a7824 */ /* 0x042fe400078e02ff */
[----:B------:R-:W-:Y:S01]  /*4040*/  IMAD R2, R2, 0x67, RZ ;  /* 0x0000006702027824 */ /* 0x000fe200078e02ff */
[----:B------:R-:W-:Y:S02]  /*4050*/  IADD3 R20, P0, R20, R27, RZ ;  /* 0x0000001b14147210 */ /* 0x000fe40007f1e0ff */
[-C--:B------:R-:W-:Y:S02]  /*4060*/  LEA.HI.X.SX32 R26, R26, R28.reuse, 0x1, P1 ;  /* 0x0000001c1a1a7211 */ /* 0x080fe400008f0eff */
[----:B------:R-:W-:-:S02]  /*4070*/  LEA.HI.X.SX32 R2, R2, R28, 0x1, P3 ;  /* 0x0000001c02027211 */ /* 0x000fc400018f0eff */
[-C--:B------:R-:W-:Y:S01]  /*4080*/  IADD3 R3, P3, R3, R27.reuse, RZ ;  /* 0x0000001b03037210 */ /* 0x080fe20007f7e0ff */
[----:B------:R0:W-:Y:S04]  /*4090*/  STL [R1+0x420], R20 ;  /* 0x0004201401007387 */ /* 0x0001e80000100800 */
[----:B0-----:R-:W2:Y:S04]  /*40a0*/  LDL.LU R20, [R1+0x834] ;  /* 0x0008340001147983 */ /* 0x001ea80000300800 */
[----:B------:R-:W-:Y:S04]  /*40b0*/  STL [R1+0x3bc], R2 ;  /* 0x0003bc0201007387 */ /* 0x000fe80000100800 */
[----:B------:R-:W-:Y:S04]  /*40c0*/  STL [R1+0x430], R3 ;  /* 0x0004300301007387 */ /* 0x000fe80000100800 */
[----:B------:R0:W-:Y:S01]  /*40d0*/  STL [R1+0x3cc], R26 ;  /* 0x0003cc1a01007387 */ /* 0x0001e20000100800 */
[----:B------:R-:W-:Y:S01]  /*40e0*/  IADD3 R23, P1, R23, R27, RZ ;  /* 0x0000001b17177210 */ /* 0x000fe20007f3e0ff */
[----:B0-----:R-:W-:-:S04]  /*40f0*/  IMAD.MOV.U32 R26, RZ, RZ, c[0x0][0x188] ;  /* 0x00006200ff1a7624 */ /* 0x001fc800078e00ff */
[----:B------:R-:W-:Y:S01]  /*4100*/  IMAD R26, R26, 0x63, RZ ;  /* 0x000000631a1a7824 */ /* 0x000fe200078e02ff */
[----:B------:R0:W-:Y:S04]  /*4110*/  STL [R1+0x440], R23 ;  /* 0x0004401701007387 */ /* 0x0001e80000100800 */
[----:B------:R-:W-:Y:S01]  /*4120*/  LEA.HI.X.SX32 R26, R26, R28, 0x1, P2 ;  /* 0x0000001c1a1a7211 */ /* 0x000fe200010f0eff */
[----:B0-----:R-:W3:Y:S04]  /*4130*/  LDL.LU R23, [R1+0x830] ;  /* 0x0008300001177983 */ /* 0x001ee80000300800 */
[----:B------:R0:W-:Y:S04]  /*4140*/  STL [R1+0x3dc], R26 ;  /* 0x0003dc1a01007387 */ /* 0x0001e80000100800 */
[----:B0-----:R-:W4:Y:S01]  /*4150*/  LDL.LU R26, [R1+0x82c] ;  /* 0x00082c00011a7983 */ /* 0x001f220000300800 */
[----:B------:R-:W-:-:S04]  /*4160*/  IMAD.MOV.U32 R2, RZ, RZ, c[0x0][0x188] ;  /* 0x00006200ff027624 */ /* 0x000fc800078e00ff */
[C---:B------:R-:W-:Y:S02]  /*4170*/  IMAD R3, R2.reuse, 0x61, RZ ;  /* 0x0000006102037824 */ /* 0x040fe400078e02ff */
[----:B------:R-:W-:-:S05]  /*4180*/  IMAD R2, R2, 0xaa, RZ ;  /* 0x000000aa02027824 */ /* 0x000fca00078e02ff */
[----:B------:R-:W-:Y:S02]  /*4190*/  IADD3 R2, P2, R2, R27, RZ ;  /* 0x0000001b02027210 */ /* 0x000fe40007f5e0ff */
[----:B------:R-:W-:-:S03]  /*41a0*/  LEA.HI.X.SX32 R3, R3, R28, 0x1, P4 ;  /* 0x0000001c03037211 */ /* 0x000fc600020f0eff */
[----:B------:R0:W-:Y:S01]  /*41b0*/  STL [R1+0x450], R2 ;  /* 0x0004500201007387 */ /* 0x0001e20000100800 */
[----:B------:R-:W-:-:S03]  /*41c0*/  IADD3 R29, P4, R29, R27, RZ ;  /* 0x0000001b1d1d7210 */ /* 0x000fc60007f9e0ff */
[----:B------:R1:W-:Y:S01]  /*41d0*/  STL [R1+0x3ec], R3 ;  /* 0x0003ec0301007387 */ /* 0x0003e20000100800 */
[----:B0-----:R-:W-:-:S04]  /*41e0*/  IMAD.MOV.U32 R2, RZ, RZ, c[0x0][0x188] ;  /* 0x00006200ff027624 */ /* 0x001fc800078e00ff */
[----:B-1----:R-:W-:Y:S01]  /*41f0*/  IMAD R3, R2, 0x5d, RZ ;  /* 0x0000005d02037824 */ /* 0x002fe200078e02ff */
[----:B------:R-:W-:Y:S04]  /*4200*/  STL [R1+0x460], R29 ;  /* 0x0004601d01007387 */ /* 0x000fe80000100800 */
[-C--:B------:R-:W-:Y:S02]  /*4210*/  LEA.HI.X.SX32 R3, R3, R28.reuse, 0x1, P6 ;  /* 0x0000001c03037211 */ /* 0x080fe400030f0eff */
[-C--:B------:R-:W-:Y:S02]  /*4220*/  IADD3 R24, P6, R24, R27.reuse, RZ ;  /* 0x0000001b18187210 */ /* 0x080fe40007fde0ff */
[----:B------:R-:W-:Y:S02]  /*4230*/  LEA.HI.X.SX32 R17, R17, R28, 0x1, P4 ;  /* 0x0000001c11117211 */ /* 0x000fe400020f0eff */
[----:B------:R-:W-:-:S02]  /*4240*/  IADD3 R16, P4, R16, R27, RZ ;  /* 0x0000001b10107210 */ /* 0x000fc40007f9e0ff */
[-C--:B------:R-:W-:Y:S02]  /*4250*/  LEA.HI.X.SX32 R14, R14, R28.reuse, 0x1, P6 ;  /* 0x0000001c0e0e7211 */ /* 0x080fe400030f0eff */
[-C--:B------:R-:W-:Y:S02]  /*4260*/  IADD3 R13, P6, R13, R27.reuse, RZ ;  /* 0x0000001b0d0d7210 */ /* 0x080fe40007fde0ff */
[-C--:B--2---:R-:W-:Y:S02]  /*4270*/  LEA.HI.X.SX32 R20, R20, R28.reuse, 0x1, P1 ;  /* 0x0000001c14147211 */ /* 0x084fe400008f0eff */
[-C--:B------:R-:W-:Y:S02]  /*4280*/  IADD3 R19, P1, R19, R27.reuse, RZ ;  /* 0x0000001b13137210 */ /* 0x080fe40007f3e0ff */
[----:B---3--:R-:W-:Y:S02]  /*4290*/  LEA.HI.X.SX32 R23, R23, R28, 0x1, P0 ;  /* 0x0000001c17177211 */ /* 0x008fe400000f0eff */
[----:B------:R-:W-:-:S02]  /*42a0*/  IADD3 R22, P0, R22, R27, RZ ;  /* 0x0000001b16167210 */ /* 0x000fc40007f1e0ff */
[----:B----4-:R-:W-:Y:S02]  /*42b0*/  LEA.HI.X.SX32 R26, R26, R28, 0x1, P5 ;  /* 0x0000001c1a1a7211 */ /* 0x010fe400028f0eff */
[----:B------:R-:W-:-:S03]  /*42c0*/  IADD3 R25, P5, R25, R27, RZ ;  /* 0x0000001b19197210 */ /* 0x000fc60007fbe0ff */
[----:B------:R-:W-:Y:S04]  /*42d0*/  STL [R1+0x3fc], R26 ;  /* 0x0003fc1a01007387 */ /* 0x000fe80000100800 */
[----:B------:R-:W-:Y:S04]  /*42e0*/  STL [R1+0x470], R25 ;  /* 0x0004701901007387 */ /* 0x000fe80000100800 */
[----:B------:R0:W-:Y:S02]  /*42f0*/  STL [R1+0x40c], R3 ;  /* 0x00040c0301007387 */ /* 0x0001e40000100800 */
[----:B0-----:R-:W-:-:S02]  /*4300*/  IMAD R3, R2, 0x59, RZ ;  /* 0x0000005902037824 */ /* 0x001fc400078e02ff */
[----:B------:R-:W-:Y:S03]  /*4310*/  STL [R1+0x480], R24 ;  /* 0x0004801801007387 */ /* 0x000fe60000100800 */
[----:B------:R-:W-:Y:S01]  /*4320*/  LEA.HI.X.SX32 R3, R3, R28, 0x1, P3 ;  /* 0x0000001c03037211 */ /* 0x000fe200018f0eff */
[----:B------:R-:W-:Y:S04]  /*4330*/  STL [R1+0x41c], R23 ;  /* 0x00041c1701007387 */ /* 0x000fe80000100800 */
[----:B------:R-:W-:Y:S01]  /*4340*/  STL [R1+0x490], R22 ;  /* 0x0004901601007387 */ /* 0x000fe20000100800 */
[----:B------:R-:W-:-:S03]  /*4350*/  IADD3 R21, P3, R21, R27, RZ ;  /* 0x0000001b15157210 */ /* 0x000fc60007f7e0ff */
[----:B------:R0:W-:Y:S02]  /*4360*/  STL [R1+0x42c], R3 ;  /* 0x00042c0301007387 */ /* 0x0001e40000100800 */
[----:B0-----:R-:W-:Y:S02]  /*4370*/  IMAD R3, R2, 0x55, RZ ;  /* 0x0000005502037824 */ /* 0x001fe400078e02ff */
        /* <DEDUP_REMOVED lines=19> */
[----:B------:R0:W-:Y:S01]  /*44b0*/  STL [R1+0x48c], R3 ;  /* 0x00048c0301007387 */ /* 0x0001e20000100800 */
[-C--:B------:R-:W-:Y:S02]  /*44c0*/  LEA.HI.X.SX32 R11, R11, R28.reuse, 0x1, P3 ;  /* 0x0000001c0b0b7211 */ /* 0x080fe400018f0eff */
[-C--:B------:R-:W-:Y:S01]  /*44d0*/  IADD3 R10, P3, R10, R27.reuse, RZ ;  /* 0x0000001b0a0a7210 */ /* 0x080fe20007f7e0ff */
[----:B0-----:R-:W-:Y:S01]  /*44e0*/  IMAD R3, R2, 0x49, RZ ;  /* 0x0000004902037824 */ /* 0x001fe200078e02ff */
[----:B------:R-:W-:Y:S04]  /*44f0*/  STL [R1+0x308], R12 ;  /* 0x0003080c01007387 */ /* 0x000fe80000100800 */
        /* <DEDUP_REMOVED lines=9> */
[-C--:B------:R-:W-:Y:S02]  /*4590*/  LEA.HI.X.SX32 R3, R3, R28.reuse, 0x1, P4 ;  /* 0x0000001c03037211 */ /* 0x080fe400020f0eff */
[----:B------:R-:W-:Y:S01]  /*45a0*/  IADD3 R4, P4, R4, R27, RZ ;  /* 0x0000001b04047210 */ /* 0x000fe20007f9e0ff */
[----:B------:R-:W-:Y:S01]  /*45b0*/  STL [R1+0x4bc], R8 ;  /* 0x0004bc0801007387 */ /* 0x000fe20000100800 */
[----:B------:R-:W-:-:S03]  /*45c0*/  LEA.HI.X.SX32 R5, R5, R28, 0x1, P5 ;  /* 0x0000001c05057211 */ /* 0x000fc600028f0eff */
[----:B------:R-:W-:Y:S04]  /*45d0*/  STL [R1+0x368], R7 ;  /* 0x0003680701007387 */ /* 0x000fe80000100800 */
[----:B------:R0:W-:Y:S04]  /*45e0*/  STL [R1+0x4cc], R3 ;  /* 0x0004cc0301007387 */ /* 0x0001e80000100800 */
[----:B------:R1:W-:Y:S01]  /*45f0*/  STL [R1+0x388], R4 ;  /* 0x0003880401007387 */ /* 0x0003e20000100800 */
[C---:B0-----:R-:W-:Y:S02]  /*4600*/  IMAD R3, R2.reuse, 0x41, RZ ;  /* 0x0000004102037824 */ /* 0x041fe400078e02ff */
[----:B-1----:R-:W-:Y:S01]  /*4610*/  IMAD R4, R2, 0x7e, RZ ;  /* 0x0000007e02047824 */ /* 0x002fe200078e02ff */
[----:B------:R0:W-:Y:S02]  /*4620*/  STL [R1+0x4dc], R5 ;  /* 0x0004dc0501007387 */ /* 0x0001e40000100800 */
[----:B------:R-:W-:-:S02]  /*4630*/  LEA.HI.X.SX32 R3, R3, R28, 0x1, P6 ;  /* 0x0000001c03037211 */ /* 0x000fc400030f0eff */
[-C--:B------:R-:W-:Y:S02]  /*4640*/  IADD3 R6, P6, R6, R27.reuse, RZ ;  /* 0x0000001b06067210 */ /* 0x080fe40007fde0ff */
[----:B0-----:R-:W-:-:S05]  /*4650*/  IADD3 R5, P5, R4, R27, RZ ;  /* 0x0000001b04057210 */ /* 0x001fca0007fbe0ff */
[----:B------:R0:W-:Y:S04]  /*4660*/  STL [R1+0x500], R5 ;  /* 0x0005000501007387 */ /* 0x0001e80000100800 */
[----:B------:R-:W-:Y:S04]  /*4670*/  STL [R1+0x4ec], R3 ;  /* 0x0004ec0301007387 */ /* 0x000fe80000100800 */
[----:B------:R1:W-:Y:S01]  /*4680*/  STL [R1+0x3a8], R6 ;  /* 0x0003a80601007387 */ /* 0x0003e20000100800 */
[----:B0-----:R-:W-:Y:S01]  /*4690*/  IMAD R5, R2, 0x7a, RZ ;  /* 0x0000007a02057824 */ /* 0x001fe200078e02ff */
[----:B-1----:R-:W-:Y:S01]  /*46a0*/  LEA.HI.X.SX32 R6, R4, R28, 0x1, P0 ;  /* 0x0000001c04067211 */ /* 0x002fe200000f0eff */
[----:B------:R-:W-:-:S02]  /*46b0*/  IMAD R4, R2, 0x3f, RZ ;  /* 0x0000003f02047824 */ /* 0x000fc400078e02ff */
[----:B------:R-:W-:Y:S02]  /*46c0*/  IMAD R3, R2, 0xcc, RZ ;  /* 0x000000cc02037824 */ /* 0x000fe400078e02ff */
[----:B------:R0:W-:Y:S01]  /*46d0*/  STL [R1+0x304], R6 ;  /* 0x0003040601007387 */ /* 0x0001e20000100800 */
[-C--:B------:R-:W-:Y:S02]  /*46e0*/  LEA.HI.X.SX32 R4, R4, R28.reuse, 0x1, P5 ;  /* 0x0000001c04047211 */ /* 0x080fe400028f0eff */
[-C--:B------:R-:W-:Y:S02]  /*46f0*/  IADD3 R3, P5, R3, R27.reuse, RZ ;  /* 0x0000001b03037210 */ /* 0x080fe40007fbe0ff */
[C---:B0-----:R-:W-:Y:S02]  /*4700*/  IADD3 R6, P0, R5.reuse, R27, RZ ;  /* 0x0000001b05067210 */ /* 0x041fe40007f1e0ff */
[----:B------:R-:W-:-:S03]  /*4710*/  LEA.HI.X.SX32 R5, R5, R28, 0x1, P3 ;  /* 0x0000001c05057211 */ /* 0x000fc600018f0eff */
[----:B------:R0:W-:Y:S04]  /*4720*/  STL [R1+0x510], R6 ;  /* 0x0005100601007387 */ /* 0x0001e80000100800 */
[----:B------:R1:W-:Y:S01]  /*4730*/  STL [R1+0x4fc], R4 ;  /* 0x0004fc0401007387 */ /* 0x0003e20000100800 */
[----:B0-----:R-:W-:-:S03]  /*4740*/  IMAD R6, R2, 0x76, RZ ;  /* 0x0000007602067824 */ /* 0x001fc600078e02ff */
[----:B------:R0:W-:Y:S01]  /*4750*/  STL [R1+0x3c8], R3 ;  /* 0x0003c80301007387 */ /* 0x0001e20000100800 */
[----:B-1----:R-:W-:-:S03]  /*4760*/  IMAD R4, R2, 0x3d, RZ ;  /* 0x0000003d02047824 */ /* 0x002fc600078e02ff */
[----:B------:R1:W-:Y:S01]  /*4770*/  STL [R1+0x324], R5 ;  /* 0x0003240501007387 */ /* 0x0003e20000100800 */
[----:B0-----:R-:W-:Y:S01]  /*4780*/  IMAD R3, R2, 0xc4, RZ ;  /* 0x000000c402037824 */ /* 0x001fe200078e02ff */
[----:B-1----:R-:W-:Y:S02]  /*4790*/  IADD3 R5, P3, R6, R27, RZ ;  /* 0x0000001b06057210 */ /* 0x002fe40007f7e0ff */
[-C--:B------:R-:W-:Y:S01]  /*47a0*/  LEA.HI.X.SX32 R4, R4, R28.reuse, 0x1, P0 ;  /* 0x0000001c04047211 */ /* 0x080fe200000f0eff */
[----:B------:R-:W-:Y:S02]  /*47b0*/  IMAD R7, R2, 0x72, RZ ;  /* 0x0000007202077824 */ /* 0x000fe400078e02ff */
[----:B------:R0:W-:Y:S01]  /*47c0*/  STL [R1+0x520], R5 ;  /* 0x0005200501007387 */ /* 0x0001e20000100800 */
[----:B------:R-:W-:-:S03]  /*47d0*/  LEA.HI.X.SX32 R6, R6, R28, 0x1, P1 ;  /* 0x0000001c06067211 */ /* 0x000fc600008f0eff */
[----:B------:R1:W-:Y:S01]  /*47e0*/  STL [R1+0x50c], R4 ;  /* 0x00050c0401007387 */ /* 0x0003e20000100800 */
[-C--:B0-----:R-:W-:Y:S01]  /*47f0*/  IADD3 R5, P0, R3, R27.reuse, RZ ;  /* 0x0000001b03057210 */ /* 0x081fe20007f1e0ff */
[C---:B------:R-:W-:Y:S02]  /*4800*/  IMAD R3, R2.reuse, 0xbc, RZ ;  /* 0x000000bc02037824 */ /* 0x040fe400078e02ff */
[----:B-1----:R-:W-:Y:S02]  /*4810*/  IMAD R4, R2, 0x3b, RZ ;  /* 0x0000003b02047824 */ /* 0x002fe400078e02ff */
[----:B------:R0:W-:Y:S04]  /*4820*/  STL [R1+0x3e8], R5 ;  /* 0x0003e80501007387 */ /* 0x0001e80000100800 */
[----:B------:R1:W-:Y:S01]  /*4830*/  STL [R1+0x344], R6 ;  /* 0x0003440601007387 */ /* 0x0003e20000100800 */
[----:B0-----:R-:W-:-:S02]  /*4840*/  IADD3 R5, P1, R7, R27, RZ ;  /* 0x0000001b07057210 */ /* 0x001fc40007f3e0ff */
[----:B-1----:R-:W-:-:S03]  /*4850*/  LEA.HI.X.SX32 R6, R4, R28, 0x1, P3 ;  /* 0x0000001c04067211 */ /* 0x002fc600018f0eff */
[----:B------:R0:W-:Y:S01]  /*4860*/  STL [R1+0x530], R5 ;  /* 0x0005300501007387 */ /* 0x0001e20000100800 */
[----:B------:R-:W-:-:S03]  /*4870*/  IMAD R8, R2, 0x6e, RZ ;  /* 0x0000006e02087824 */ /* 0x000fc600078e02ff */
[----:B------:R1:W-:Y:S01]  /*4880*/  STL [R1+0x51c], R6 ;  /* 0x00051c0601007387 */ /* 0x0003e20000100800 */
[-C--:B0-----:R-:W-:Y:S01]  /*4890*/  IADD3 R5, P3, R3, R27.reuse, RZ ;  /* 0x0000001b03057210 */ /* 0x081fe20007f7e0ff */
[C---:B------:R-:W-:Y:S02]  /*48a0*/  IMAD R4, R2.reuse, 0x39, RZ ;  /* 0x0000003902047824 */ /* 0x040fe400078e02ff */
[----:B------:R-:W-:Y:S02]  /*48b0*/  IMAD R3, R2, 0xb4, RZ ;  /* 0x000000b402037824 */ /* 0x000fe400078e02ff */
[----:B------:R0:W-:Y:S01]  /*48c0*/  STL [R1+0x408], R5 ;  /* 0x0004080501007387 */ /* 0x0001e20000100800 */
[-C--:B-1----:R-:W-:Y:S02]  /*48d0*/  LEA.HI.X.SX32 R6, R4, R28.reuse, 0x1, P1 ;  /* 0x0000001c04067211 */ /* 0x082fe400008f0eff */
[----:B0-----:R-:W-:Y:S02]  /*48e0*/  LEA.HI.X.SX32 R5, R7, R28, 0x1, P2 ;  /* 0x0000001c07057211 */ /* 0x001fe400010f0eff */
[----:B------:R-:W-:-:S03]  /*48f0*/  IADD3 R7, P2, R8, R27, RZ ;  /* 0x0000001b08077210 */ /* 0x000fc60007f5e0ff */
[----:B------:R0:W-:Y:S01]  /*4900*/  STL [R1+0x364], R5 ;  /* 0x0003640501007387 */ /* 0x0001e20000100800 */
[----:B------:R-:W-:-:S03]  /*4910*/  IMAD R9, R2, 0x6a, RZ ;  /* 0x0000006a02097824 */ /* 0x000fc600078e02ff */
[----:B------:R-:W-:Y:S01]  /*4920*/  STL [R1+0x540], R7 ;  /* 0x0005400701007387 */ /* 0x000fe20000100800 */
[----:B0-----:R-:W-:-:S03]  /*4930*/  IADD3 R5, P1, R3, R27, RZ ;  /* 0x0000001b03057210 */ /* 0x001fc60007f3e0ff */
[----:B------:R-:W-:Y:S01]  /*4940*/  STL [R1+0x52c], R6 ;  /* 0x00052c0601007387 */ /* 0x000fe20000100800 */
[----:B------:R-:W-:-:S03]  /*4950*/  IMAD R4, R2, 0x37, RZ ;  /* 0x0000003702047824 */ /* 0x000fc600078e02ff */
[----:B------:R0:W-:Y:S01]  /*4960*/  STL [R1+0x428], R5 ;  /* 0x0004280501007387 */ /* 0x0001e20000100800 */
[----:B------:R-:W-:Y:S01]  /*4970*/  IMAD R3, R2, 0xac, RZ ;  /* 0x000000ac02037824 */ /* 0x000fe200078e02ff */
[-C--:B0-----:R-:W-:Y:S02]  /*4980*/  LEA.HI.X.SX32 R5, R8, R28.reuse, 0x1, P4 ;  /* 0x0000001c08057211 */ /* 0x081fe400020f0eff */
[----:B------:R-:W-:Y:S02]  /*4990*/  IADD3 R7, P4, R9, R27, RZ ;  /* 0x0000001b09077210 */ /* 0x000fe40007f9e0ff */
[----:B------:R-:W-:Y:S01]  /*49a0*/  LEA.HI.X.SX32 R6, R4, R28, 0x1, P2 ;  /* 0x0000001c04067211 */ /* 0x000fe200010f0eff */
        /* <DEDUP_REMOVED lines=84> */
[C---:B------:R-:W-:Y:S02]  /*4ef0*/  IMAD R3, R2.reuse, 0xd8, RZ ;  /* 0x000000d802037824 */ /* 0x040fe400078e02ff */
[----:B------:R-:W-:Y:S01]  /*4f00*/  IMAD R18, R2, 0x46, RZ ;  /* 0x0000004602127824 */ /* 0x000fe200078e02ff */
[-C--:B0-----:R-:W-:Y:S02]  /*4f10*/  LEA.HI.X.SX32 R5, R16, R28.reuse, 0x1, P6 ;  /* 0x0000001c10057211 */ /* 0x081fe400030f0eff */
[----:B------:R-:W-:Y:S02]  /*4f20*/  IADD3 R7, P6, R17, R27, RZ ;  /* 0x0000001b11077210 */ /* 0x000fe40007fde0ff */
[----:B------:R-:W-:Y:S01]  /*4f30*/  LEA.HI.X.SX32 R6, R4, R28, 0x1, P4 ;  /* 0x0000001c04067211 */ /* 0x000fe200020f0eff */
[----:B------:R0:W-:Y:S01]  /*4f40*/  STL [R1+0x484], R5 ;  /* 0x0004840501007387 */ /* 0x0001e20000100800 */
[----:B------:R-:W-:-:S03]  /*4f50*/  IMAD R4, R2, 0x25, RZ ;  /* 0x0000002502047824 */ /* 0x000fc600078e02ff */
[----:B------:R1:W-:Y:S01]  /*4f60*/  STL [R1+0x5d0], R7 ;  /* 0x0005d00701007387 */ /* 0x0003e20000100800 */
[----:B0-----:R-:W-:-:S03]  /*4f70*/  IADD3 R5, P4, R3, R27, RZ ;  /* 0x0000001b03057210 */ /* 0x001fc60007f9e0ff */
[----:B------:R0:W-:Y:S01]  /*4f80*/  STL [R1+0x5bc], R6 ;  /* 0x0005bc0601007387 */ /* 0x0001e20000100800 */
[C---:B------:R-:W-:Y:S01]  /*4f90*/  IMAD R3, R2.reuse, 0xc8, RZ ;  /* 0x000000c802037824 */ /* 0x040fe200078e02ff */
[-C--:B-1----:R-:W-:Y:S02]  /*4fa0*/  LEA.HI.X.SX32 R7, R17, R28.reuse, 0x1, P5 ;  /* 0x0000001c11077211 */ /* 0x082fe400028f0eff */
[----:B------:R1:W-:Y:S01]  /*4fb0*/  STL [R1+0x398], R5 ;  /* 0x0003980501007387 */ /* 0x0003e20000100800 */
[----:B------:R-:W-:Y:S01]  /*4fc0*/  IMAD R19, R2, 0x42, RZ ;  /* 0x0000004202137824 */ /* 0x000fe200078e02ff */
[----:B0-----:R-:W-:Y:S02]  /*4fd0*/  IADD3 R6, P5, R18, R27, RZ ;  /* 0x0000001b12067210 */ /* 0x001fe40007fbe0ff */
[----:B------:R-:W-:Y:S01]  /*4fe0*/  STL [R1+0x4a4], R7 ;  /* 0x0004a40701007387 */ /* 0x000fe20000100800 */
[----:B-1----:R-:W-:-:S03]  /*4ff0*/  LEA.HI.X.SX32 R5, R4, R28, 0x1, P6 ;  /* 0x0000001c04057211 */ /* 0x002fc600030f0eff */
[----:B------:R-:W-:Y:S01]  /*5000*/  STL [R1+0x5e0], R6 ;  /* 0x0005e00601007387 */ /* 0x000fe20000100800 */
[-C--:B------:R-:W-:Y:S01]  /*5010*/  IADD3 R4, P6, R3, R27.reuse, RZ ;  /* 0x0000001b03047210 */ /* 0x080fe20007fde0ff */
[----:B------:R-:W-:Y:S02]  /*5020*/  IMAD R3, R2, 0x23, RZ ;  /* 0x0000002302037824 */ /* 0x000fe400078e02ff */
[----:B------:R0:W-:Y:S04]  /*5030*/  STL [R1+0x5cc], R5 ;  /* 0x0005cc0501007387 */ /* 0x0001e80000100800 */
[----:B------:R1:W-:Y:S01]  /*5040*/  STL [R1+0x3d8], R4 ;  /* 0x0003d80401007387 */ /* 0x0003e20000100800 */
[----:B0-----:R-:W-:Y:S02]  /*5050*/  LEA.HI.X.SX32 R5, R18, R28, 0x1, P0 ;  /* 0x0000001c12057211 */ /* 0x001fe400000f0eff */
[----:B------:R-:W-:Y:S01]  /*5060*/  IADD3 R6, P0, R19, R27, RZ ;  /* 0x0000001b13067210 */ /* 0x000fe20007f1e0ff */
[----:B-1----:R-:W-:-:S02]  /*5070*/  IMAD R4, R2, 0xb8, RZ ;  /* 0x000000b802047824 */ /* 0x002fc400078e02ff */
[----:B------:R0:W-:Y:S01]  /*5080*/  STL [R1+0x4c4], R5 ;  /* 0x0004c40501007387 */ /* 0x0001e20000100800 */
[----:B------:R-:W-:-:S03]  /*5090*/  IMAD R20, R2, 0x7c, RZ ;  /* 0x0000007c02147824 */ /* 0x000fc600078e02ff */
[----:B------:R1:W-:Y:S01]  /*50a0*/  STL [R1+0x5f0], R6 ;  /* 0x0005f00601007387 */ /* 0x0003e20000100800 */
[C---:B------:R-:W-:Y:S01]  /*50b0*/  IMAD R21, R2.reuse, 0x3e, RZ ;  /* 0x0000003e02157824 */ /* 0x040fe200078e02ff */
[----:B0-----:R-:W-:Y:S01]  /*50c0*/  LEA.HI.X.SX32 R5, R3, R28, 0x1, P5 ;  /* 0x0000001c03057211 */ /* 0x001fe200028f0eff */
[----:B------:R-:W-:Y:S01]  /*50d0*/  IMAD R3, R2, 0x21, RZ ;  /* 0x0000002102037824 */ /* 0x000fe200078e02ff */
[----:B-1----:R-:W-:-:S03]  /*50e0*/  IADD3 R6, P5, R4, R27, RZ ;  /* 0x0000001b04067210 */ /* 0x002fc60007fbe0ff */
[----:B------:R0:W-:Y:S01]  /*50f0*/  STL [R1+0x5dc], R5 ;  /* 0x0005dc0501007387 */ /* 0x0001e20000100800 */
[-C--:B------:R-:W-:Y:S02]  /*5100*/  LEA.HI.X.SX32 R4, R19, R28.reuse, 0x1, P3 ;  /* 0x0000001c13047211 */ /* 0x080fe400018f0eff */
[----:B------:R-:W-:Y:S01]  /*5110*/  LEA.HI.X.SX32 R3, R3, R28, 0x1, P0 ;  /* 0x0000001c03037211 */ /* 0x000fe200000f0eff */
[----:B------:R1:W-:Y:S01]  /*5120*/  STL [R1+0x418], R6 ;  /* 0x0004180601007387 */ /* 0x0003e20000100800 */
[----:B0-----:R-:W-:-:S03]  /*5130*/  IADD3 R5, P3, R20, R27, RZ ;  /* 0x0000001b14057210 */ /* 0x001fc60007f7e0ff */
[----:B------:R0:W-:Y:S01]  /*5140*/  STL [R1+0x4e4], R4 ;  /* 0x0004e40401007387 */ /* 0x0001e20000100800 */
[----:B-1----:R-:W-:-:S03]  /*5150*/  IADD3 R6, P0, R21, R27, RZ ;  /* 0x0000001b15067210 */ /* 0x002fc60007f1e0ff */
[----:B------:R1:W-:Y:S01]  /*5160*/  STL [R1+0x508], R5 ;  /* 0x0005080501007387 */ /* 0x0003e20000100800 */
[C---:B------:R-:W-:Y:S02]  /*5170*/  IMAD R22, R2.reuse, 0x74, RZ ;  /* 0x0000007402167824 */ /* 0x040fe400078e02ff */
[----:B0-----:R-:W-:Y:S01]  /*5180*/  IMAD R4, R2, 0xa8, RZ ;  /* 0x000000a802047824 */ /* 0x001fe200078e02ff */
[----:B------:R0:W-:Y:S01]  /*5190*/  STL [R1+0x5ec], R3 ;  /* 0x0005ec0301007387 */ /* 0x0001e20000100800 */
[----:B-1----:R-:W-:-:S03]  /*51a0*/  LEA.HI.X.SX32 R5, R20, R28, 0x1, P1 ;  /* 0x0000001c14057211 */ /* 0x002fc600008f0eff */
[----:B------:R1:W-:Y:S01]  /*51b0*/  STL [R1+0x600], R6 ;  /* 0x0006000601007387 */ /* 0x0003e20000100800 */
[----:B------:R-:W-:-:S03]  /*51c0*/  IMAD R23, R2, 0x3a, RZ ;  /* 0x0000003a02177824 */ /* 0x000fc600078e02ff */
[----:B------:R2:W-:Y:S01]  /*51d0*/  STL [R1+0x314], R5 ;  /* 0x0003140501007387 */ /* 0x0005e20000100800 */
[----:B0-----:R-:W-:Y:S01]  /*51e0*/  IMAD R3, R2, 0x1f, RZ ;  /* 0x0000001f02037824 */ /* 0x001fe200078e02ff */
[-C--:B-1----:R-:W-:Y:S02]  /*51f0*/  IADD3 R6, P1, R4, R27.reuse, RZ ;  /* 0x0000001b04067210 */ /* 0x082fe40007f3e0ff */
[-C--:B------:R-:W-:Y:S02]  /*5200*/  LEA.HI.X.SX32 R4, R21, R28.reuse, 0x1, P3 ;  /* 0x0000001c15047211 */ /* 0x080fe400018f0eff */
[----:B--2---:R-:W-:Y:S01]  /*5210*/  IADD3 R5, P3, R22, R27, RZ ;  /* 0x0000001b16057210 */ /* 0x004fe20007f7e0ff */
[----:B------:R0:W-:Y:S01]  /*5220*/  STL [R1+0x458], R6 ;  /* 0x0004580601007387 */ /* 0x0001e20000100800 */
[----:B------:R-:W-:-:S03]  /*5230*/  LEA.HI.X.SX32 R3, R3, R28, 0x1, P0 ;  /* 0x0000001c03037211 */ /* 0x000fc600000f0eff */
[----:B------:R1:W-:Y:S01]  /*5240*/  STL [R1+0x504], R4 ;  /* 0x0005040401007387 */ /* 0x0003e20000100800 */
[----:B------:R-:W-:-:S03]  /*5250*/  IMAD R24, R2, 0x6c, RZ ;  /* 0x0000006c02187824 */ /* 0x000fc600078e02ff */
[----:B------:R2:W-:Y:S01]  /*5260*/  STL [R1+0x528], R5 ;  /* 0x0005280501007387 */ /* 0x0005e20000100800 */
[----:B0-----:R-:W-:Y:S01]  /*5270*/  IADD3 R6, P0, R23, R27, RZ ;  /* 0x0000001b17067210 */ /* 0x001fe20007f1e0ff */
[----:B-1----:R-:W-:Y:S02]  /*5280*/  IMAD R4, R2, 0x98, RZ ;  /* 0x0000009802047824 */ /* 0x002fe400078e02ff */
[----:B------:R0:W-:Y:S01]  /*5290*/  STL [R1+0x5fc], R3 ;  /* 0x0005fc0301007387 */ /* 0x0001e20000100800 */
[----:B--2---:R-:W-:-:S03]  /*52a0*/  LEA.HI.X.SX32 R5, R22, R28, 0x1, P2 ;  /* 0x0000001c16057211 */ /* 0x004fc600010f0eff */
        /* <DEDUP_REMOVED lines=17> */
[-C--:B------:R-:W-:Y:S01]  /*53c0*/  IADD3 R4, P4, R4, R27.reuse, RZ ;  /* 0x0000001b04047210 */ /* 0x080fe20007f9e0ff */
[C---:B------:R-:W-:Y:S02]  /*53d0*/  IMAD R29, R2.reuse, 0x32, RZ ;  /* 0x00000032021d7824 */ /* 0x040fe400078e02ff */
[----:B------:R2:W-:Y:S01]  /*53e0*/  STL [R1+0x394], R5 ;  /* 0x0003940501007387 */ /* 0x0005e20000100800 */
[----:B0-----:R-:W-:Y:S01]  /*53f0*/  IMAD R3, R2, 0x1b, RZ ;  /* 0x0000001b02037824 */ /* 0x001fe200078e02ff */
[----:B-1----:R-:W-:Y:S02]  /*5400*/  LEA.HI.X.SX32 R6, R25, R28, 0x1, P3 ;  /* 0x0000001c19067211 */ /* 0x002fe400018f0eff */
[----:B------:R0:W-:Y:S01]  /*5410*/  STL [R1+0x4d8], R4 ;  /* 0x0004d80401007387 */ /* 0x0001e20000100800 */
[----:B--2---:R-:W-:-:S03]  /*5420*/  IADD3 R5, P3, R26, R27, RZ ;  /* 0x0000001b1a057210 */ /* 0x004fc60007f7e0ff */
[----:B------:R1:W-:Y:S04]  /*5430*/  STL [R1+0x544], R6 ;  /* 0x0005440601007387 */ /* 0x0003e80000100800 */
[----:B------:R2:W-:Y:S01]  /*5440*/  STL [R1+0x568], R5 ;  /* 0x0005680501007387 */ /* 0x0005e20000100800 */
[-C--:B0-----:R-:W-:Y:S01]  /*5450*/  LEA.HI.X.SX32 R4, R3, R28.reuse, 0x1, P0 ;  /* 0x0000001c03047211 */ /* 0x081fe200000f0eff */
[----:B------:R-:W-:Y:S01]  /*5460*/  IMAD R3, R2, 0xf0, RZ ;  /* 0x000000f002037824 */ /* 0x000fe200078e02ff */
[----:B-1----:R-:W-:-:S03]  /*5470*/  LEA.HI.X.SX32 R6, R26, R28, 0x1, P6 ;  /* 0x0000001c1a067211 */ /* 0x002fc600030f0eff */
[----:B------:R0:W-:Y:S01]  /*5480*/  STL [R1+0x61c], R4 ;  /* 0x00061c0401007387 */ /* 0x0001e20000100800 */
[C---:B--2---:R-:W-:Y:S02]  /*5490*/  IADD3 R5, P0, R29.reuse, R27, RZ ;  /* 0x0000001b1d057210 */ /* 0x044fe40007f1e0ff */
[----:B------:R-:W-:-:S03]  /*54a0*/  LEA.HI.X.SX32 R8, R29, R28, 0x1, P3 ;  /* 0x0000001c1d087211 */ /* 0x000fc600018f0eff */
[----:B------:R1:W-:Y:S01]  /*54b0*/  STL [R1+0x630], R5 ;  /* 0x0006300501007387 */ /* 0x0003e20000100800 */
[----:B0-----:R-:W-:-:S03]  /*54c0*/  IMAD R4, R2, 0x5c, RZ ;  /* 0x0000005c02047824 */ /* 0x001fc600078e02ff */
[----:B------:R0:W-:Y:S02]  /*54d0*/  STL [R1+0x3d4], R6 ;  /* 0x0003d40601007387 */ /* 0x0001e40000100800 */
[-C--:B------:R-:W-:Y:S02]  /*54e0*/  IADD3 R7, P3, R4, R27.reuse, RZ ;  /* 0x0000001b04077210 */ /* 0x080fe40007f7e0ff */
[-C--:B-1----:R-:W-:Y:S01]  /*54f0*/  IADD3 R5, P6, R3, R27.reuse, RZ ;  /* 0x0000001b03057210 */ /* 0x082fe20007fde0ff */
[C---:B------:R-:W-:Y:S02]  /*5500*/  IMAD R3, R2.reuse, 0x19, RZ ;  /* 0x0000001902037824 */ /* 0x040fe400078e02ff */
[C---:B0-----:R-:W-:Y:S02]  /*5510*/  IMAD R6, R2.reuse, 0x2e, RZ ;  /* 0x0000002e02067824 */ /* 0x041fe400078e02ff */
[----:B------:R0:W-:Y:S04]  /*5520*/  STL [R1+0x338], R5 ;  /* 0x0003380501007387 */ /* 0x0001e80000100800 */
[----:B------:R-:W-:Y:S04]  /*5530*/  STL [R1+0x564], R8 ;  /* 0x0005640801007387 */ /* 0x000fe80000100800 */
[----:B------:R1:W-:Y:S01]  /*5540*/  STL [R1+0x588], R7 ;  /* 0x0005880701007387 */ /* 0x0003e20000100800 */
[----:B0-----:R-:W-:Y:S01]  /*5550*/  LEA.HI.X.SX32 R5, R3, R28, 0x1, P0 ;  /* 0x0000001c03057211 */ /* 0x001fe200000f0eff */
[----:B------:R-:W-:Y:S01]  /*5560*/  IMAD R3, R2, 0xd0, RZ ;  /* 0x000000d002037824 */ /* 0x000fe200078e02ff */
[----:B-1----:R-:W-:-:S03]  /*5570*/  IADD3 R7, P0, R6, R27, RZ ;  /* 0x0000001b06077210 */ /* 0x002fc60007f1e0ff */
[----:B------:R0:W-:Y:S04]  /*5580*/  STL [R1+0x62c], R5 ;  /* 0x00062c0501007387 */ /* 0x0001e80000100800 */
[----:B------:R1:W-:Y:S01]  /*5590*/  STL [R1+0x640], R7 ;  /* 0x0006400701007387 */ /* 0x0003e20000100800 */
[----:B0-----:R-:W-:Y:S01]  /*55a0*/  LEA.HI.X.SX32 R5, R4, R28, 0x1, P5 ;  /* 0x0000001c04057211 */ /* 0x001fe200028f0eff */
[----:B------:R-:W-:Y:S01]  /*55b0*/  IMAD R4, R2, 0x54, RZ ;  /* 0x0000005402047824 */ /* 0x000fe200078e02ff */
[----:B-1----:R-:W-:-:S03]  /*55c0*/  IADD3 R7, P5, R3, R27, RZ ;  /* 0x0000001b03077210 */ /* 0x002fc60007fbe0ff */
[----:B------:R0:W-:Y:S01]  /*55d0*/  STL [R1+0x414], R5 ;  /* 0x0004140501007387 */ /* 0x0001e20000100800 */
[-C--:B------:R-:W-:Y:S01]  /*55e0*/  LEA.HI.X.SX32 R8, R6, R28.reuse, 0x1, P3 ;  /* 0x0000001c06087211 */ /* 0x080fe200018f0eff */
[C---:B------:R-:W-:Y:S02]  /*55f0*/  IMAD R3, R2.reuse, 0x17, RZ ;  /* 0x0000001702037824 */ /* 0x040fe400078e02ff */
[----:B------:R1:W-:Y:S01]  /*5600*/  STL [R1+0x3b8], R7 ;  /* 0x0003b80701007387 */ /* 0x0003e20000100800 */
[----:B0-----:R-:W-:Y:S01]  /*5610*/  IMAD R5, R2, 0x2a, RZ ;  /* 0x0000002a02057824 */ /* 0x001fe200078e02ff */
[----:B-1----:R-:W-:Y:S02]  /*5620*/  IADD3 R7, P3, R4, R27, RZ ;  /* 0x0000001b04077210 */ /* 0x002fe40007f7e0ff */
[----:B------:R-:W-:Y:S01]  /*5630*/  STL [R1+0x584], R8 ;  /* 0x0005840801007387 */ /* 0x000fe20000100800 */
[----:B------:R-:W-:Y:S01]  /*5640*/  LEA.HI.X.SX32 R6, R3, R28, 0x1, P0 ;  /* 0x0000001c03067211 */ /* 0x000fe200000f0eff */
[----:B------:R-:W-:-:S02]  /*5650*/  IMAD R3, R2, 0xb0, RZ ;  /* 0x000000b002037824 */ /* 0x000fc400078e02ff */
[----:B------:R0:W-:Y:S04]  /*5660*/  STL [R1+0x5a8], R7 ;  /* 0x0005a80701007387 */ /* 0x0001e80000100800 */
[----:B------:R1:W-:Y:S01]  /*5670*/  STL [R1+0x63c], R6 ;  /* 0x00063c0601007387 */ /* 0x0003e20000100800 */
[----:B0-----:R-:W-:Y:S02]  /*5680*/  IADD3 R7, P0, R5, R27, RZ ;  /* 0x0000001b05077210 */ /* 0x001fe40007f1e0ff */
[----:B-1----:R-:W-:-:S03]  /*5690*/  LEA.HI.X.SX32 R6, R4, R28, 0x1, P1 ;  /* 0x0000001c04067211 */ /* 0x002fc600008f0eff */
[----:B------:R0:W-:Y:S01]  /*56a0*/  STL [R1+0x650], R7 ;  /* 0x0006500701007387 */ /* 0x0001e20000100800 */
[C---:B------:R-:W-:Y:S01]  /*56b0*/  IMAD R4, R2.reuse, 0x4c, RZ ;  /* 0x0000004c02047824 */ /* 0x040fe200078e02ff */
[----:B------:R-:W-:Y:S02]  /*56c0*/  LEA.HI.X.SX32 R8, R5, R28, 0x1, P3 ;  /* 0x0000001c05087211 */ /* 0x000fe400018f0eff */
[----:B------:R1:W-:Y:S01]  /*56d0*/  STL [R1+0x454], R6 ;  /* 0x0004540601007387 */ /* 0x0003e20000100800 */
[----:B0-----:R-:W-:Y:S01]  /*56e0*/  IADD3 R7, P1, R3, R27, RZ ;  /* 0x0000001b03077210 */ /* 0x001fe20007f3e0ff */
[----:B------:R-:W-:-:S04]  /*56f0*/  IMAD R3, R2, 0x15, RZ ;  /* 0x0000001502037824 */ /* 0x000fc800078e02ff */
[----:B------:R0:W-:Y:S01]  /*5700*/  STL [R1+0x438], R7 ;  /* 0x0004380701007387 */ /* 0x0001e20000100800 */
[----:B-1----:R-:W-:Y:S01]  /*5710*/  IMAD R6, R2, 0x26, RZ ;  /* 0x0000002602067824 */ /* 0x002fe200078e02ff */
[----:B------:R-:W-:Y:S02]  /*5720*/  LEA.HI.X.SX32 R5, R3, R28, 0x1, P0 ;  /* 0x0000001c03057211 */ /* 0x000fe400000f0eff */
[----:B------:R-:W-:Y:S01]  /*5730*/  STL [R1+0x5a4], R8 ;  /* 0x0005a40801007387 */ /* 0x000fe20000100800 */
[----:B0-----:R-:W-:Y:S01]  /*5740*/  IADD3 R7, P3, R4, R27, RZ ;  /* 0x0000001b04077210 */ /* 0x001fe20007f7e0ff */
[----:B------:R-:W-:-:S04]  /*5750*/  IMAD R3, R2, 0x90, RZ ;  /* 0x0000009002037824 */ /* 0x000fc800078e02ff */
[----:B------:R0:W-:Y:S04]  /*5760*/  STL [R1+0x5c8], R7 ;  /* 0x0005c80701007387 */ /* 0x0001e80000100800 */
[----:B------:R1:W-:Y:S01]  /*5770*/  STL [R1+0x64c], R5 ;  /* 0x00064c0501007387 */ /* 0x0003e20000100800 */
[----:B0-----:R-:W-:Y:S02]  /*5780*/  IADD3 R7, P0, R6, R27, RZ ;  /* 0x0000001b06077210 */ /* 0x001fe40007f1e0ff */
[----:B-1----:R-:W-:-:S03]  /*5790*/  LEA.HI.X.SX32 R5, R4, R28, 0x1, P2 ;  /* 0x0000001c04057211 */ /* 0x002fc600010f0eff */
[----:B------:R0:W-:Y:S01]  /*57a0*/  STL [R1+0x660], R7 ;  /* 0x0006600701007387 */ /* 0x0001e20000100800 */
[----:B------:R-:W-:-:S03]  /*57b0*/  IMAD R4, R2, 0x44, RZ ;  /* 0x0000004402047824 */ /* 0x000fc600078e02ff */
[----:B------:R1:W-:Y:S01]  /*57c0*/  STL [R1+0x494], R5 ;  /* 0x0004940501007387 */ /* 0x0003e20000100800 */
[----:B------:R-:W-:Y:S02]  /*57d0*/  LEA.HI.X.SX32 R8, R6, R28, 0x1, P3 ;  /* 0x0000001c06087211 */ /* 0x000fe400018f0eff */
[----:B0-----:R-:W-:Y:S01]  /*57e0*/  IADD3 R7, P2, R3, R27, RZ ;  /* 0x0000001b03077210 */ /* 0x001fe20007f5e0ff */
[----:B-1----:R-:W-:-:S04]  /*57f0*/  IMAD R5, R2, 0x13, RZ ;  /* 0x0000001302057824 */ /* 0x002fc800078e02ff */
[----:B------:R0:W-:Y:S01]  /*5800*/  STL [R1+0x4b8], R7 ;  /* 0x0004b80701007387 */ /* 0x0001e20000100800 */
[C---:B------:R-:W-:Y:S01]  /*5810*/  IMAD R3, R2.reuse, 0x22, RZ ;  /* 0x0000002202037824 */ /* 0x040fe200078e02ff */
[----:B------:R-:W-:Y:S01]  /*5820*/  LEA.HI.X.SX32 R6, R5, R28, 0x1, P0 ;  /* 0x0000001c05067211 */ /* 0x000fe200000f0eff */
[----:B------:R-:W-:Y:S01]  /*5830*/  IMAD R5, R2, 0xe0, RZ ;  /* 0x000000e002057824 */ /* 0x000fe200078e02ff */
[----:B------:R-:W-:Y:S01]  /*5840*/  STL [R1+0x5c4], R8 ;  /* 0x0005c40801007387 */ /* 0x000fe20000100800 */
[----:B0-----:R-:W-:-:S05]  /*5850*/  IADD3 R7, P3, R4, R27, RZ ;  /* 0x0000001b04077210 */ /* 0x001fca0007f7e0ff */
[----:B------:R0:W-:Y:S04]  /*5860*/  STL [R1+0x5e8], R7 ;  /* 0x0005e80701007387 */ /* 0x0001e80000100800 */
[----:B------:R1:W-:Y:S01]  /*5870*/  STL [R1+0x65c], R6 ;  /* 0x00065c0601007387 */ /* 0x0003e20000100800 */
[-C--:B0-----:R-:W-:Y:S02]  /*5880*/  IADD3 R7, P0, R3, R27.reuse, RZ ;  /* 0x0000001b03077210 */ /* 0x081fe40007f1e0ff */
[-C--:B-1----:R-:W-:Y:S01]  /*5890*/  LEA.HI.X.SX32 R6, R4, R28.reuse, 0x1, P4 ;  /* 0x0000001c04067211 */ /* 0x082fe200020f0eff */
[----:B------:R-:W-:Y:S01]  /*58a0*/  IMAD R4, R2, 0x78, RZ ;  /* 0x0000007802047824 */ /* 0x000fe200078e02ff */
[----:B------:R-:W-:Y:S01]  /*58b0*/  IADD3 R5, P4, R5, R27, RZ ;  /* 0x0000001b05057210 */ /* 0x000fe20007f9e0ff */
[----:B------:R0:W-:Y:S01]  /*58c0*/  STL [R1+0x670], R7 ;  /* 0x0006700701007387 */ /* 0x0001e20000100800 */
[----:B------:R-:W-:-:S03]  /*58d0*/  LEA.HI.X.SX32 R3, R3, R28, 0x1, P3 ;  /* 0x0000001c03037211 */ /* 0x000fc600018f0eff */
[----:B------:R1:W-:Y:S04]  /*58e0*/  STL [R1+0x4d4], R6 ;  /* 0x0004d40601007387 */ /* 0x0003e80000100800 */
[----:B------:R2:W-:Y:S01]  /*58f0*/  STL [R1+0x378], R5 ;  /* 0x0003780501007387 */ /* 0x0005e20000100800 */
[----:B0-----:R-:W-:Y:S01]  /*5900*/  IADD3 R7, P3, R4, R27, RZ ;  /* 0x0000001b04077210 */ /* 0x001fe20007f7e0ff */
[C---:B-1----:R-:W-:Y:S02]  /*5910*/  IMAD R6, R2.reuse, 0x11, RZ ;  /* 0x0000001102067824 */ /* 0x042fe400078e02ff */
[----:B------:R0:W-:Y:S01]  /*5920*/  STL [R1+0x5e4], R3 ;  /* 0x0005e40301007387 */ /* 0x0001e20000100800 */
[----:B--2---:R-:W-:Y:S02]  /*5930*/  IMAD R5, R2, 0x3c, RZ ;  /* 0x0000003c02057824 */ /* 0x004fe400078e02ff */
[-C--:B------:R-:W-:Y:S01]  /*5940*/  LEA.HI.X.SX32 R8, R6, R28.reuse, 0x1, P0 ;  /* 0x0000001c06087211 */ /* 0x080fe200000f0eff */
[----:B------:R1:W-:Y:S01]  /*5950*/  STL [R1+0x518], R7 ;  /* 0x0005180701007387 */ /* 0x0003e20000100800 */
[----:B------:R-:W-:Y:S01]  /*5960*/  LEA.HI.X.SX32 R6, R4, R28, 0x1, P6 ;  /* 0x0000001c04067211 */ /* 0x000fe200030f0eff */
[----:B------:R-:W-:-:S02]  /*5970*/  IMAD R4, R2, 0xa0, RZ ;  /* 0x000000a002047824 */ /* 0x000fc400078e02ff */
[----:B0-----:R-:W-:Y:S01]  /*5980*/  IMAD R3, R2, 0x1e, RZ ;  /* 0x0000001e02037824 */ /* 0x001fe200078e02ff */
[----:B------:R-:W-:Y:S01]  /*5990*/  STL [R1+0x66c], R8 ;  /* 0x00066c0801007387 */ /* 0x000fe20000100800 */
[----:B-1----:R-:W-:-:S05]  /*59a0*/  IADD3 R7, P0, R5, R27, RZ ;  /* 0x0000001b05077210 */ /* 0x002fca0007f1e0ff */
        /* <DEDUP_REMOVED lines=10> */
[C---:B0-----:R-:W-:Y:S01]  /*5a50*/  IADD3 R7, P0, R5.reuse, R27, RZ ;  /* 0x0000001b05077210 */ /* 0x041fe20007f1e0ff */
[C---:B-1----:R-:W-:Y:S02]  /*5a60*/  IMAD R6, R2.reuse, 0xf, RZ ;  /* 0x0000000f02067824 */ /* 0x042fe400078e02ff */
[----:B------:R0:W-:Y:S01]  /*5a70*/  STL [R1+0x604], R3 ;  /* 0x0006040301007387 */ /* 0x0001e20000100800 */
[----:B--2---:R-:W-:Y:S02]  /*5a80*/  IMAD R4, R2, 0x34, RZ ;  /* 0x0000003402047824 */ /* 0x004fe400078e02ff */
[-C--:B------:R-:W-:Y:S01]  /*5a90*/  LEA.HI.X.SX32 R8, R6, R28.reuse, 0x1, P6 ;  /* 0x0000001c06087211 */ /* 0x080fe200030f0eff */
[----:B------:R1:W-:Y:S01]  /*5aa0*/  STL [R1+0x558], R7 ;  /* 0x0005580701007387 */ /* 0x0003e20000100800 */
[----:B------:R-:W-:Y:S01]  /*5ab0*/  LEA.HI.X.SX32 R6, R5, R28, 0x1, P5 ;  /* 0x0000001c05067211 */ /* 0x000fe200028f0eff */
[----:B0-----:R-:W-:-:S02]  /*5ac0*/  IMAD R3, R2, 0x1a, RZ ;  /* 0x0000001a02037824 */ /* 0x001fc400078e02ff */
[----:B------:R-:W-:Y:S01]  /*5ad0*/  STL [R1+0x67c], R8 ;  /* 0x00067c0801007387 */ /* 0x000fe20000100800 */
[----:B-1----:R-:W-:Y:S01]  /*5ae0*/  IADD3 R7, P6, R4, R27, RZ ;  /* 0x0000001b04077210 */ /* 0x002fe20007fde0ff */
        /* <DEDUP_REMOVED lines=8> */
[----:B0-----:R-:W-:Y:S01]  /*5b70*/  IADD3 R7, P0, R5, R27, RZ ;  /* 0x0000001b05077210 */ /* 0x001fe20007f1e0ff */
[----:B------:R-:W-:Y:S01]  /*5b80*/  IMAD R5, R2, 0xd, RZ ;  /* 0x0000000d02057824 */ /* 0x000fe200078e02ff */
[----:B-1----:R-:W-:-:S03]  /*5b90*/  LEA.HI.X.SX32 R6, R3, R28, 0x1, P6 ;  /* 0x0000001c03067211 */ /* 0x002fc600030f0eff */
[----:B------:R0:W-:Y:S01]  /*5ba0*/  STL [R1+0x3f8], R7 ;  /* 0x0003f80701007387 */ /* 0x0001e20000100800 */
[----:B------:R-:W-:Y:S01]  /*5bb0*/  IMAD R3, R2, 0x2c, RZ ;  /* 0x0000002c02037824 */ /* 0x000fe200078e02ff */
[----:B------:R-:W-:Y:S02]  /*5bc0*/  LEA.HI.X.SX32 R5, R5, R28, 0x1, P5 ;  /* 0x0000001c05057211 */ /* 0x000fe400028f0eff */
[----:B------:R1:W-:Y:S01]  /*5bd0*/  STL [R1+0x624], R6 ;  /* 0x0006240601007387 */ /* 0x0003e20000100800 */
[----:B0-----:R-:W-:-:S05]  /*5be0*/  IADD3 R7, P6, R4, R27, RZ ;  /* 0x0000001b04077210 */ /* 0x001fca0007fde0ff */
[----:B------:R0:W-:Y:S01]  /*5bf0*/  STL [R1+0x598], R7 ;  /* 0x0005980701007387 */ /* 0x0001e20000100800 */
[----:B-1----:R-:W-:Y:S01]  /*5c00*/  IMAD R6, R2, 0x16, RZ ;  /* 0x0000001602067824 */ /* 0x002fe200078e02ff */
[----:B------:R-:W-:Y:S02]  /*5c10*/  LEA.HI.X.SX32 R4, R4, R28, 0x1, P1 ;  /* 0x0000001c04047211 */ /* 0x000fe400008f0eff */
[----:B------:R1:W-:Y:S01]  /*5c20*/  STL [R1+0x68c], R5 ;  /* 0x00068c0501007387 */ /* 0x0003e20000100800 */
[----:B0-----:R-:W-:Y:S01]  /*5c30*/  IADD3 R7, P5, R3, R27, RZ ;  /* 0x0000001b03077210 */ /* 0x001fe20007fbe0ff */
[----:B-1----:R-:W-:-:S04]  /*5c40*/  IMAD R5, R2, 0x48, RZ ;  /* 0x0000004802057824 */ /* 0x002fc800078e02ff */
[----:B------:R0:W-:Y:S01]  /*5c50*/  STL [R1+0x648], R7 ;  /* 0x0006480701007387 */ /* 0x0001e20000100800 */
[----:B------:R-:W-:-:S03]  /*5c60*/  LEA.HI.X.SX32 R3, R3, R28, 0x1, P6 ;  /* 0x0000001c03037211 */ /* 0x000fc600030f0eff */
[----:B------:R1:W-:Y:S01]  /*5c70*/  STL [R1+0x434], R4 ;  /* 0x0004340401007387 */ /* 0x0003e20000100800 */
[-C--:B------:R-:W-:Y:S02]  /*5c80*/  IADD3 R8, P6, R5, R27.reuse, RZ ;  /* 0x0000001b05087210 */ /* 0x080fe40007fde0ff */
[----:B0-----:R-:W-:Y:S01]  /*5c90*/  IADD3 R7, P1, R6, R27, RZ ;  /* 0x0000001b06077210 */ /* 0x001fe20007f3e0ff */
[----:B-1----:R-:W-:-:S04]  /*5ca0*/  IMAD R4, R2, 0x24, RZ ;  /* 0x0000002402047824 */ /* 0x002fc800078e02ff */
[----:B------:R0:W-:Y:S04]  /*5cb0*/  STL [R1+0x6a0], R7 ;  /* 0x0006a00701007387 */ /* 0x0001e80000100800 */
[----:B------:R1:W-:Y:S04]  /*5cc0*/  STL [R1+0x594], R3 ;  /* 0x0005940301007387 */ /* 0x0003e80000100800 */
[----:B------:R2:W-:Y:S01]  /*5cd0*/  STL [R1+0x5d8], R8 ;  /* 0x0005d80801007387 */ /* 0x0005e20000100800 */
[----:B0-----:R-:W-:Y:S01]  /*5ce0*/  LEA.HI.X.SX32 R7, R6, R28, 0x1, P5 ;  /* 0x0000001c06077211 */ /* 0x001fe200028f0eff */
[----:B------:R-:W-:-:S02]  /*5cf0*/  IMAD R6, R2, 0x12, RZ ;  /* 0x0000001202067824 */ /* 0x000fc400078e02ff */
[----:B-1----:R-:W-:Y:S01]  /*5d00*/  IMAD R3, R2, 0xb, RZ ;  /* 0x0000000b02037824 */ /* 0x002fe200078e02ff */
[-C--:B--2---:R-:W-:Y:S01]  /*5d10*/  IADD3 R8, P5, R4, R27.reuse, RZ ;  /* 0x0000001b04087210 */ /* 0x084fe20007fbe0ff */
[----:B------:R0:W-:Y:S04]  /*5d20*/  STL [R1+0x644], R7 ;  /* 0x0006440701007387 */ /* 0x0001e80000100800 */
[----:B------:R1:W-:Y:S01]  /*5d30*/  STL [R1+0x668], R8 ;  /* 0x0006680801007387 */ /* 0x0003e20000100800 */
[----:B0-----:R-:W-:Y:S01]  /*5d40*/  LEA.HI.X.SX32 R7, R3, R28, 0x1, P1 ;  /* 0x0000001c03077211 */ /* 0x001fe200008f0eff */
[----:B------:R-:W-:Y:S01]  /*5d50*/  IMAD R3, R2, 0x70, RZ ;  /* 0x0000007002037824 */ /* 0x000fe200078e02ff */
[----:B-1----:R-:W-:-:S03]  /*5d60*/  IADD3 R8, P1, R6, R27, RZ ;  /* 0x0000001b06087210 */ /* 0x002fc60007f3e0ff */
[----:B------:R0:W-:Y:S01]  /*5d70*/  STL [R1+0x69c], R7 ;  /* 0x00069c0701007387 */ /* 0x0001e20000100800 */
[----:B------:R-:W-:-:S03]  /*5d80*/  LEA.HI.X.SX32 R5, R5, R28, 0x1, P2 ;  /* 0x0000001c05057211 */ /* 0x000fc600010f0eff */
[----:B------:R1:W-:Y:S01]  /*5d90*/  STL [R1+0x6b0], R8 ;  /* 0x0006b00801007387 */ /* 0x0003e20000100800 */
[-C--:B------:R-:W-:Y:S01]  /*5da0*/  LEA.HI.X.SX32 R4, R4, R28.reuse, 0x1, P6 ;  /* 0x0000001c04047211 */ /* 0x080fe200030f0eff */
[C---:B0-----:R-:W-:Y:S01]  /*5db0*/  IMAD R7, R2.reuse, 0x38, RZ ;  /* 0x0000003802077824 */ /* 0x041fe200078e02ff */
[-C--:B-1----:R-:W-:Y:S01]  /*5dc0*/  IADD3 R8, P2, R3, R27.reuse, RZ ;  /* 0x0000001b03087210 */ /* 0x082fe20007f5e0ff */
[----:B------:R0:W-:Y:S03]  /*5dd0*/  STL [R1+0x4b4], R5 ;  /* 0x0004b40501007387 */ /* 0x0001e60000100800 */
[----:B------:R-:W-:Y:S01]  /*5de0*/  IADD3 R9, P6, R7, R27, RZ ;  /* 0x0000001b07097210 */ /* 0x000fe20007fde0ff */
[----:B------:R1:W-:Y:S04]  /*5df0*/  STL [R1+0x538], R8 ;  /* 0x0005380801007387 */ /* 0x0003e80000100800 */
[----:B------:R2:W-:Y:S01]  /*5e00*/  STL [R1+0x5d4], R4 ;  /* 0x0005d40401007387 */ /* 0x0005e20000100800 */
[----:B0-----:R-:W-:Y:S01]  /*5e10*/  IMAD R5, R2, 0x1c, RZ ;  /* 0x0000001c02057824 */ /* 0x001fe200078e02ff */
[----:B-1----:R-:W-:-:S02]  /*5e20*/  LEA.HI.X.SX32 R8, R6, R28, 0x1, P5 ;  /* 0x0000001c06087211 */ /* 0x002fc400028f0eff */
[----:B------:R0:W-:Y:S01]  /*5e30*/  STL [R1+0x618], R9 ;  /* 0x0006180901007387 */ /* 0x0001e20000100800 */
[----:B--2---:R-:W-:-:S03]  /*5e40*/  IMAD R4, R2, 0x9, RZ ;  /* 0x0000000902047824 */ /* 0x004fc600078e02ff */
[----:B------:R1:W-:Y:S01]  /*5e50*/  STL [R1+0x664], R8 ;  /* 0x0006640801007387 */ /* 0x0003e20000100800 */
[----:B------:R-:W-:Y:S01]  /*5e60*/  IMAD R6, R2, 0xe, RZ ;  /* 0x0000000e02067824 */ /* 0x000fe200078e02ff */
[----:B0-----:R-:W-:Y:S02]  /*5e70*/  IADD3 R9, P5, R5, R27, RZ ;  /* 0x0000001b05097210 */ /* 0x001fe40007fbe0ff */
[----:B-1----:R-:W-:-:S03]  /*5e80*/  LEA.HI.X.SX32 R8, R4, R28, 0x1, P1 ;  /* 0x0000001c04087211 */ /* 0x002fc600008f0eff */
[----:B------:R0:W-:Y:S01]  /*5e90*/  STL [R1+0x688], R9 ;  /* 0x0006880901007387 */ /* 0x0001e20000100800 */
[----:B------:R-:W-:-:S03]  /*5ea0*/  IMAD R4, R2, 0x50, RZ ;  /* 0x0000005002047824 */ /* 0x000fc600078e02ff */
[----:B------:R1:W-:Y:S01]  /*5eb0*/  STL [R1+0x6ac], R8 ;  /* 0x0006ac0801007387 */ /* 0x0003e20000100800 */
[-C--:B0-----:R-:W-:Y:S02]  /*5ec0*/  IADD3 R9, P1, R6, R27.reuse, RZ ;  /* 0x0000001b06097210 */ /* 0x081fe40007f3e0ff */
[----:B-1----:R-:W-:Y:S01]  /*5ed0*/  LEA.HI.X.SX32 R8, R3, R28, 0x1, P4 ;  /* 0x0000001c03087211 */ /* 0x002fe200020f0eff */
[----:B------:R-:W-:Y:S02]  /*5ee0*/  IMAD R3, R2, 0x28, RZ ;  /* 0x0000002802037824 */ /* 0x000fe400078e02ff */
[----:B------:R0:W-:Y:S01]  /*5ef0*/  STL [R1+0x6c0], R9 ;  /* 0x0006c00901007387 */ /* 0x0001e20000100800 */
[----:B------:R-:W-:-:S03]  /*5f00*/  IADD3 R10, P4, R4, R27, RZ ;  /* 0x0000001b040a7210 */ /* 0x000fc60007f9e0ff */
[----:B------:R1:W-:Y:S01]  /*5f10*/  STL [R1+0x374], R8 ;  /* 0x0003740801007387 */ /* 0x0003e20000100800 */
[-C--:B0-----:R-:W-:Y:S02]  /*5f20*/  LEA.HI.X.SX32 R9, R7, R28.reuse, 0x1, P2 ;  /* 0x0000001c07097211 */ /* 0x081fe400010f0eff */
[----:B------:R-:W-:Y:S01]  /*5f30*/  IADD3 R7, P2, R3, R27, RZ ;  /* 0x0000001b03077210 */ /* 0x000fe20007f5e0ff */
[----:B-1----:R-:W-:Y:S01]  /*5f40*/  IMAD R8, R2, 0x14, RZ ;  /* 0x0000001402087824 */ /* 0x002fe200078e02ff */
[----:B------:R-:W-:Y:S01]  /*5f50*/  STL [R1+0x5b8], R10 ;  /* 0x0005b80a01007387 */ /* 0x000fe20000100800 */
[----:B------:R-:W-:-:S03]  /*5f60*/  LEA.HI.X.SX32 R5, R5, R28, 0x1, P6 ;  /* 0x0000001c05057211 */ /* 0x000fc600030f0eff */
[----:B------:R0:W-:Y:S04]  /*5f70*/  STL [R1+0x534], R9 ;  /* 0x0005340901007387 */ /* 0x0001e80000100800 */
[----:B------:R1:W-:Y:S01]  /*5f80*/  STL [R1+0x658], R7 ;  /* 0x0006580701007387 */ /* 0x0003e20000100800 */
[----:B------:R-:W-:Y:S01]  /*5f90*/  LEA.HI.X.SX32 R6, R6, R28, 0x1, P5 ;  /* 0x0000001c06067211 */ /* 0x000fe200028f0eff */
[----:B0-----:R-:W-:Y:S01]  /*5fa0*/  IMAD R9, R2, 0xa, RZ ;  /* 0x0000000a02097824 */ /* 0x001fe200078e02ff */
[-C--:B-1----:R-:W-:Y:S01]  /*5fb0*/  IADD3 R7, P6, R8, R27.reuse, RZ ;  /* 0x0000001b08077210 */ /* 0x082fe20007fde0ff */
[----:B------:R0:W-:Y:S03]  /*5fc0*/  STL [R1+0x614], R5 ;  /* 0x0006140501007387 */ /* 0x0001e60000100800 */
[----:B------:R-:W-:Y:S01]  /*5fd0*/  IADD3 R10, P5, R9, R27, RZ ;  /* 0x0000001b090a7210 */ /* 0x000fe20007fbe0ff */
[----:B------:R1:W-:Y:S01]  /*5fe0*/  STL [R1+0x6a8], R7 ;  /* 0x0006a80701007387 */ /* 0x0003e20000100800 */
[----:B0-----:R-:W-:-:S03]  /*5ff0*/  IMAD R5, R2, 0x7, RZ ;  /* 0x0000000702057824 */ /* 0x001fc600078e02ff */
[----:B------:R0:W-:Y:S01]  /*6000*/  STL [R1+0x684], R6 ;  /* 0x0006840601007387 */ /* 0x0001e20000100800 */
[C---:B-1----:R-:W-:Y:S01]  /*6010*/  IMAD R7, R2.reuse, 0x60, RZ ;  /* 0x0000006002077824 */ /* 0x042fe200078e02ff */
[----:B------:R-:W-:Y:S02]  /*6020*/  LEA.HI.X.SX32 R5, R5, R28, 0x1, P1 ;  /* 0x0000001c05057211 */ /* 0x000fe400008f0eff */
[----:B------:R1:W-:Y:S01]  /*6030*/  STL [R1+0x6d0], R10 ;  /* 0x0006d00a01007387 */ /* 0x0003e20000100800 */
[----:B0-----:R-:W-:-:S03]  /*6040*/  IMAD R6, R2, 0x30, RZ ;  /* 0x0000003002067824 */ /* 0x001fc600078e02ff */
[----:B------:R0:W-:Y:S01]  /*6050*/  STL [R1+0x6bc], R5 ;  /* 0x0006bc0501007387 */ /* 0x0001e20000100800 */
[----:B-1----:R-:W-:Y:S02]  /*6060*/  IADD3 R10, P1, R7, R27, RZ ;  /* 0x0000001b070a7210 */ /* 0x002fe40007f3e0ff */
[----:B------:R-:W-:-:S03]  /*6070*/  LEA.HI.X.SX32 R3, R3, R28, 0x1, P4 ;  /* 0x0000001c03037211 */ /* 0x000fc600020f0eff */
[----:B------:R1:W-:Y:S01]  /*6080*/  STL [R1+0x578], R10 ;  /* 0x0005780a01007387 */ /* 0x0003e20000100800 */
[----:B0-----:R-:W-:Y:S01]  /*6090*/  LEA.HI.X.SX32 R5, R4, R28, 0x1, P3 ;  /* 0x0000001c04057211 */ /* 0x001fe200018f0eff */
[----:B------:R-:W-:-:S04]  /*60a0*/  IMAD R4, R2, 0x18, RZ ;  /* 0x0000001802047824 */ /* 0x000fc800078e02ff */
[----:B------:R0:W-:Y:S01]  /*60b0*/  STL [R1+0x474], R5 ;  /* 0x0004740501007387 */ /* 0x0001e20000100800 */
[-C--:B-1----:R-:W-:Y:S02]  /*60c0*/  IADD3 R10, P3, R6, R27.reuse, RZ ;  /* 0x0000001b060a7210 */ /* 0x082fe40007f7e0ff */
[----:B------:R-:W-:-:S03]  /*60d0*/  IADD3 R11, P4, R4, R27, RZ ;  /* 0x0000001b040b7210 */ /* 0x000fc60007f9e0ff */
[----:B------:R1:W-:Y:S01]  /*60e0*/  STL [R1+0x638], R10 ;  /* 0x0006380a01007387 */ /* 0x0003e20000100800 */
[----:B0-----:R-:W-:-:S03]  /*60f0*/  IMAD R5, R2, 0xc, RZ ;  /* 0x0000000c02057824 */ /* 0x001fc600078e02ff */
[----:B------:R0:W-:Y:S01]  /*6100*/  STL [R1+0x5b4], R3 ;  /* 0x0005b40301007387 */ /* 0x0001e20000100800 */
[-C--:B-1----:R-:W-:Y:S01]  /*6110*/  LEA.HI.X.SX32 R10, R8, R28.reuse, 0x1, P2 ;  /* 0x0000001c080a7211 */ /* 0x082fe200010f0eff */
[C---:B------:R-:W-:Y:S02]  /*6120*/  IMAD R8, R2.reuse, 0x5, RZ ;  /* 0x0000000502087824 */ /* 0x040fe400078e02ff */
[----:B------:R-:W-:Y:S01]  /*6130*/  STL [R1+0x698], R11 ;  /* 0x0006980b01007387 */ /* 0x000fe20000100800 */
[----:B0-----:R-:W-:Y:S01]  /*6140*/  IMAD R3, R2, 0x6, RZ ;  /* 0x0000000602037824 */ /* 0x001fe200078e02ff */
[----:B------:R-:W-:Y:S02]  /*6150*/  IADD3 R12, P2, R5, R27, RZ ;  /* 0x0000001b050c7210 */ /* 0x000fe40007f5e0ff */
[----:B------:R0:W-:Y:S04]  /*6160*/  STL [R1+0x654], R10 ;  /* 0x0006540a01007387 */ /* 0x0001e80000100800 */
[----:B------:R-:W-:Y:S01]  /*6170*/  STL [R1+0x6c8], R12 ;  /* 0x0006c80c01007387 */ /* 0x000fe20000100800 */
[----:B0-----:R-:W-:-:S02]  /*6180*/  LEA.HI.X.SX32 R10, R9, R28, 0x1, P6 ;  /* 0x0000001c090a7211 */ /* 0x001fc400030f0eff */
[----:B------:R-:W-:Y:S02]  /*6190*/  IADD3 R11, P6, R3, R27, RZ ;  /* 0x0000001b030b7210 */ /* 0x000fe40007fde0ff */
[-C--:B------:R-:W-:Y:S01]  /*61a0*/  LEA.HI.X.SX32 R9, R8, R28.reuse, 0x1, P5 ;  /* 0x0000001c08097211 */ /* 0x080fe200028f0eff */
[----:B------:R0:W-:Y:S01]  /*61b0*/  STL [R1+0x6a4], R10 ;  /* 0x0006a40a01007387 */ /* 0x0001e20000100800 */
[----:B------:R-:W-:-:S03]  /*61c0*/  LEA.HI.X.SX32 R8, R7, R28, 0x1, P0 ;  /* 0x0000001c07087211 */ /* 0x000fc600000f0eff */
[----:B------:R-:W-:Y:S01]  /*61d0*/  STL [R1+0x6e0], R11 ;  /* 0x0006e00b01007387 */ /* 0x000fe20000100800 */
[----:B------:R-:W-:-:S03]  /*61e0*/  LEA.HI.X.SX32 R7, R6, R28, 0x1, P1 ;  /* 0x0000001c06077211 */ /* 0x000fc600008f0eff */
[----:B------:R1:W-:Y:S01]  /*61f0*/  STL [R1+0x6cc], R9 ;  /* 0x0006cc0901007387 */ /* 0x0003e20000100800 */
[----:B0-----:R-:W-:Y:S02]  /*6200*/  LEA R10, P5, R2, R27, 0x7 ;  /* 0x0000001b020a7211 */ /* 0x001fe400078a38ff */
[----:B------:R-:W-:-:S03]  /*6210*/  LEA.HI.X.SX32 R6, R4, R28, 0x1, P3 ;  /* 0x0000001c04067211 */ /* 0x000fc600018f0eff */
[----:B------:R-:W-:Y:S01]  /*6220*/  STL [R1+0x4f8], R10 ;  /* 0x0004f80a01007387 */ /* 0x000fe20000100800 */
[----:B-1----:R-:W-:-:S03]  /*6230*/  LEA R9, P0, R2, R27, 0x6 ;  /* 0x0000001b02097211 */ /* 0x002fc600078030ff */
[----:B------:R0:W-:Y:S04]  /*6240*/  STL [R1+0x3f4], R8 ;  /* 0x0003f40801007387 */ /* 0x0001e80000100800 */
[----:B------:R-:W-:Y:S04]  /*6250*/  STL [R1+0x5f8], R9 ;  /* 0x0005f80901007387 */ /* 0x000fe80000100800 */
[----:B------:R1:W-:Y:S01]  /*6260*/  STL [R1+0x574], R7 ;  /* 0x0005740701007387 */ /* 0x0003e20000100800 */
[C---:B0-----:R-:W-:Y:S01]  /*6270*/  LEA R8, P1, R2.reuse, R27, 0x5 ;  /* 0x0000001b02087211 */ /* 0x041fe200078228ff */
[----:B------:R-:W-:-:S04]  /*6280*/  IMAD.SHL.U32 R4, R2, 0x2, RZ ;  /* 0x0000000202047824 */ /* 0x000fc800078e00ff */
[----:B------:R-:W-:Y:S01]  /*6290*/  STL [R1+0x678], R8 ;  /* 0x0006780801007387 */ /* 0x000fe20000100800 */
[----:B-1----:R-:W-:-:S03]  /*62a0*/  LEA R7, P3, R2, R27, 0x4 ;  /* 0x0000001b02077211 */ /* 0x002fc600078620ff */
[----:B------:R0:W-:Y:S04]  /*62b0*/  STL [R1+0x634], R6 ;  /* 0x0006340601007387 */ /* 0x0001e80000100800 */
[----:B------:R1:W-:Y:S01]  /*62c0*/  STL [R1+0x6b8], R7 ;  /* 0x0006b80701007387 */ /* 0x0003e20000100800 */
[----:B0-----:R-:W-:Y:S02]  /*62d0*/  LEA.HI.X.SX32 R6, R5, R28, 0x1, P4 ;  /* 0x0000001c05067211 */ /* 0x001fe400020f0eff */
[----:B-1----:R-:W-:-:S03]  /*62e0*/  LEA R7, P4, R2, R27, 0x3 ;  /* 0x0000001b02077211 */ /* 0x002fc600078818ff */
[----:B------:R0:W-:Y:S01]  /*62f0*/  STL [R1+0x694], R6 ;  /* 0x0006940601007387 */ /* 0x0001e20000100800 */
[----:B------:R-:W-:-:S03]  /*6300*/  IMAD R5, R2, 0x3, RZ ;  /* 0x0000000302057824 */ /* 0x000fc600078e02ff */
[----:B------:R1:W-:Y:S01]  /*6310*/  STL [R1+0x6d8], R7 ;  /* 0x0006d80701007387 */ /* 0x0003e20000100800 */
[----:B0-----:R-:W-:Y:S02]  /*6320*/  LEA.HI.X.SX32 R6, R3, R28, 0x1, P2 ;  /* 0x0000001c03067211 */ /* 0x001fe400010f0eff */
[----:B-1----:R-:W-:-:S03]  /*6330*/  IADD3 R7, P2, R4, R27, RZ ;  /* 0x0000001b04077210 */ /* 0x002fc60007f5e0ff */
[----:B------:R0:W-:Y:S01]  /*6340*/  STL [R1+0x6c4], R6 ;  /* 0x0006c40601007387 */ /* 0x0001e20000100800 */
[----:B------:R-:W-:-:S03]  /*6350*/  IMAD.SHL.U32 R3, R2, 0x40, RZ ;  /* 0x0000004002037824 */ /* 0x000fc600078e00ff */
[----:B------:R1:W-:Y:S01]  /*6360*/  STL [R1+0x6f0], R7 ;  /* 0x0006f00701007387 */ /* 0x0003e20000100800 */
[----:B0-----:R-:W-:Y:S01]  /*6370*/  LEA.HI.X.SX32 R6, R5, R28, 0x1, P6 ;  /* 0x0000001c05067211 */ /* 0x001fe200030f0eff */
[C---:B------:R-:W-:Y:S01]  /*6380*/  IMAD.SHL.U32 R5, R2.reuse, 0x20, RZ ;  /* 0x0000002002057824 */ /* 0x040fe200078e00ff */
[----:B-1----:R-:W-:-:S03]  /*6390*/  LEA R7, P6, R2, R27, 0x2 ;  /* 0x0000001b02077211 */ /* 0x002fc600078c10ff */
[----:B------:R0:W-:Y:S04]  /*63a0*/  STL [R1+0x6dc], R6 ;  /* 0x0006dc0601007387 */ /* 0x0001e80000100800 */
[----:B------:R1:W-:Y:S04]  /*63b0*/  STL [R1+0x6e8], R7 ;  /* 0x0006e80701007387 */ /* 0x0003e80000100800 */
[----:B------:R-:W2:Y:S01]  /*63c0*/  LDL R27, [R1+0x1f4] ;  /* 0x0001f400011b7983 */ /* 0x000ea20000100800 */
[-C--:B0-----:R-:W-:Y:S01]  /*63d0*/  LEA.HI.X.SX32 R6, R3, R28.reuse, 0x1, P5 ;  /* 0x0000001c03067211 */ /* 0x081fe200028f0eff */
[----:B------:R-:W-:Y:S01]  /*63e0*/  IMAD.SHL.U32 R3, R2, 0x10, RZ ;  /* 0x0000001002037824 */ /* 0x000fe200078e00ff */
[----:B-1----:R-:W-:-:S03]  /*63f0*/  LEA.HI.X.SX32 R7, R5, R28, 0x1, P0 ;  /* 0x0000001c05077211 */ /* 0x002fc600000f0eff */
[----:B------:R0:W-:Y:S01]  /*6400*/  STL [R1+0x4f4], R6 ;  /* 0x0004f40601007387 */ /* 0x0001e20000100800 */
[----:B------:R-:W-:-:S03]  /*6410*/  LEA.HI.X.SX32 R8, R3, R28, 0x1, P1 ;  /* 0x0000001c03087211 */ /* 0x000fc600008f0eff */
[----:B------:R1:W-:Y:S04]  /*6420*/  STL [R1+0x5f4], R7 ;  /* 0x0005f40701007387 */ /* 0x0003e80000100800 */
[----:B------:R-:W3:Y:S01]  /*6430*/  LDL R3, [R1+0x204] ;  /* 0x0002040001037983 */ /* 0x000ee20000100800 */
[C---:B------:R-:W-:Y:S02]  /*6440*/  IMAD.SHL.U32 R5, R2.reuse, 0x4, RZ ;  /* 0x0000000402057824 */ /* 0x040fe400078e00ff */
[----:B0-----:R-:W-:-:S05]  /*6450*/  IMAD.SHL.U32 R6, R2, 0x8, RZ ;  /* 0x0000000802067824 */ /* 0x001fca00078e00ff */
[-C--:B-1----:R-:W-:Y:S02]  /*6460*/  LEA.HI.X.SX32 R7, R6, R28.reuse, 0x1, P3 ;  /* 0x0000001c06077211 */ /* 0x082fe400018f0eff */
[-C--:B------:R-:W-:Y:S02]  /*6470*/  LEA.HI.X.SX32 R6, R5, R28.reuse, 0x1, P4 ;  /* 0x0000001c05067211 */ /* 0x080fe400020f0eff */
[-C--:B------:R-:W-:Y:S02]  /*6480*/  LEA.HI.X.SX32 R5, R2, R28.reuse, 0x1, P2 ;  /* 0x0000001c02057211 */ /* 0x080fe400010f0eff */
[----:B------:R-:W-:Y:S02]  /*6490*/  LEA.HI.X.SX32 R2, R4, R28, 0x1, P6 ;  /* 0x0000001c04027211 */ /* 0x000fe400030f0eff */
[----:B------:R-:W0:Y:S04]  /*64a0*/  S2R R4, SR_TID.X ;  /* 0x0000000000047919 */ /* 0x000e280000002100 */
[----:B------:R-:W-:Y:S04]  /*64b0*/  STL [R1+0x674], R8 ;  /* 0x0006740801007387 */ /* 0x000fe80000100800 */
[----:B------:R-:W-:Y:S04]  /*64c0*/  STL [R1+0x6b4], R7 ;  /* 0x0006b40701007387 */ /* 0x000fe80000100800 */
[----:B------:R-:W-:Y:S04]  /*64d0*/  STL [R1+0x6d4], R6 ;  /* 0x0006d40601007387 */ /* 0x000fe80000100800 */
[----:B------:R1:W5:Y:S04]  /*64e0*/  LDL.LU R28, [R1+0x828] ;  /* 0x00082800011c7983 */ /* 0x0003680000300800 */
[----:B------:R-:W-:Y:S04]  /*64f0*/  STL [R1+0x6ec], R5 ;  /* 0x0006ec0501007387 */ /* 0x000fe80000100800 */
[----:B------:R-:W-:Y:S01]  /*6500*/  STL [R1+0x130], RZ ;  /* 0x000130ff01007387 */ /* 0x000fe20000100800 */
[----:B0-----:R-:W-:-:S03]  /*6510*/  LOP3.LUT R4, R4, 0xff, RZ, 0xc0, !PT ;  /* 0x000000ff04047812 */ /* 0x001fc600078ec0ff */
[----:B------:R0:W-:Y:S04]  /*6520*/  STL [R1+0x6e4], R2 ;  /* 0x0006e40201007387 */ /* 0x0001e80000100800 */
[----:B------:R1:W-:Y:S01]  /*6530*/  STL [R1+0x134], RZ ;  /* 0x000134ff01007387 */ /* 0x0003e20000100800 */
[----:B------:R-:W-:-:S03]  /*6540*/  IMAD.SHL.U32 R4, R4, 0x2, RZ ;  /* 0x0000000204047824 */ /* 0x000fc600078e00ff */
[----:B------:R1:W-:Y:S04]  /*6550*/  STL [R1+0x138], RZ ;  /* 0x000138ff01007387 */ /* 0x0003e80000100800 */
[----:B------:R1:W-:Y:S04]  /*6560*/  STL [R1+0x13c], RZ ;  /* 0x00013cff01007387 */ /* 0x0003e80000100800 */
[----:B------:R1:W-:Y:S04]  /*6570*/  STL [R1+0x120], RZ ;  /* 0x000120ff01007387 */ /* 0x0003e80000100800 */
[----:B------:R1:W-:Y:S01]  /*6580*/  STL [R1+0x124], RZ ;  /* 0x000124ff01007387 */ /* 0x0003e20000100800 */
[----:B0-----:R-:W-:-:S03]  /*6590*/  LOP3.LUT R2, R4, 0x20, RZ, 0x3c, !PT ;  /* 0x0000002004027812 */ /* 0x001fc600078e3cff */
[----:B------:R1:W-:Y:S01]  /*65a0*/  STL [R1+0x128], RZ ;  /* 0x000128ff01007387 */ /* 0x0003e20000100800 */
[----:B------:R-:W-:-:S03]  /*65b0*/  LOP3.LUT R5, R4, 0x30, RZ, 0x3c, !PT ;  /* 0x0000003004057812 */ /* 0x000fc600078e3cff */
[----:B------:R1:W-:Y:S01]  /*65c0*/  STL [R1+0x12c], RZ ;  /* 0x00012cff01007387 */ /* 0x0003e20000100800 */
[----:B------:R-:W-:-:S03]  /*65d0*/  LOP3.LUT R2, R4, 0x50, RZ, 0x3c, !PT ;  /* 0x0000005004027812 */ /* 0x000fc600078e3cff */
[----:B------:R1:W-:Y:S01]  /*65e0*/  STL [R1+0xe0], RZ ;  /* 0x0000e0ff01007387 */ /* 0x0003e20000100800 */
[----:B------:R-:W-:-:S03]  /*65f0*/  LOP3.LUT R5, R4, 0x60, RZ, 0x3c, !PT ;  /* 0x0000006004057812 */ /* 0x000fc600078e3cff */
[----:B------:R1:W-:Y:S04]  /*6600*/  STL [R1+0xe4], RZ ;  /* 0x0000e4ff01007387 */ /* 0x0003e80000100800 */
[----:B------:R1:W-:Y:S04]  /*6610*/  STL [R1+0xe8], RZ ;  /* 0x0000e8ff01007387 */ /* 0x0003e80000100800 */
[----:B------:R1:W-:Y:S04]  /*6620*/  STL [R1+0xec], RZ ;  /* 0x0000ecff01007387 */ /* 0x0003e80000100800 */
[----:B------:R1:W-:Y:S04]  /*6630*/  STL [R1+0x50], RZ ;  /* 0x000050ff01007387 */ /* 0x0003e80000100800 */
[----:B------:R1:W-:Y:S04]  /*6640*/  STL [R1+0x54], RZ ;  /* 0x000054ff01007387 */ /* 0x0003e80000100800 */
[----:B------:R1:W-:Y:S04]  /*6650*/  STL [R1+0x58], RZ ;  /* 0x000058ff01007387 */ /* 0x0003e80000100800 */
[----:B------:R1:W-:Y:S01]  /*6660*/  STL [R1+0x5c], RZ ;  /* 0x00005cff01007387 */ /* 0x0003e20000100800 */
[----:B------:R-:W-:-:S02]  /*6670*/  ULDC UR4, c[0x0][0x18c] ;  /* 0x0000630000047ab9 */ /* 0x000fc40000000800 */
[----:B------:R-:W-:Y:S01]  /*6680*/  USHF.L.U32 UR4, UR4, 0x7, URZ ;  /* 0x0000000704047899 */ /* 0x000fe2000800063f */
[C---:B------:R-:W-:Y:S02]  /*6690*/  LOP3.LUT R6, R4.reuse, 0x10, RZ, 0x3c, !PT ;  /* 0x0000001004067812 */ /* 0x040fe400078e3cff */
[C---:B------:R-:W-:Y:S01]  /*66a0*/  LOP3.LUT R6, R4.reuse, 0x40, RZ, 0x3c, !PT ;  /* 0x0000004004067812 */ /* 0x040fe200078e3cff */
[----:B------:R-:W-:Y:S01]  /*66b0*/  USHF.R.S32.HI UR5, URZ, 0x1f, UR4 ;  /* 0x0000001f3f057899 */ /* 0x000fe20008011404 */
[----:B------:R-:W-:Y:S01]  /*66c0*/  LOP3.LUT R4, R4, 0x70, RZ, 0x3c, !PT ;  /* 0x0000007004047812 */ /* 0x000fe200078e3cff */
[----:B------:R-:W-:Y:S02]  /*66d0*/  USHF.L.U32 UR8, UR4, 0x1, URZ ;  /* 0x0000000104087899 */ /* 0x000fe4000800063f */
[----:B------:R-:W-:Y:S01]  /*66e0*/  USHF.L.U64.HI UR5, UR4, 0x1, UR5 ;  /* 0x0000000104057899 */ /* 0x000fe20008010205 */
[C---:B--2---:R-:W-:Y:S02]  /*66f0*/  LOP3.LUT R2, R27.reuse, 0x20, RZ, 0x3c, !PT ;  /* 0x000000201b027812 */ /* 0x044fe400078e3cff */
[----:B------:R-:W-:-:S05]  /*6700*/  LOP3.LUT R5, R27, 0x40, RZ, 0x3c, !PT ;  /* 0x000000401b057812 */ /* 0x000fca00078e3cff */
[----:B------:R1:W-:Y:S01]  /*6710*/  STL [R1+0x81c], R5 ;  /* 0x00081c0501007387 */ /* 0x0003e20000100800 */
[----:B---3--:R-:W-:-:S05]  /*6720*/  LOP3.LUT R2, R3, 0x40, RZ, 0x3c, !PT ;  /* 0x0000004003027812 */ /* 0x008fca00078e3cff */
[----:B------:R1:W-:Y:S01]  /*6730*/  STL [R1+0x814], R2 ;  /* 0x0008140201007387 */ /* 0x0003e20000100800 */
[----:B------:R-:W-:-:S03]  /*6740*/  LOP3.LUT R4, R27, 0x60, RZ, 0x3c, !PT ;  /* 0x000000601b047812 */ /* 0x000fc600078e3cff */
.L_x_2:
[----:B0-----:R0:W-:Y:S04]  /*6750*/  STL [R1+0x13f4], R20 ;  /* 0x0013f41401007387 */ /* 0x0011e80000100800 */
[----:B-----5:R-:W2:Y:S04]  /*6760*/  LDL R3, [R1+0x1fc] ;  /* 0x0001fc0001037983 */ /* 0x020ea80000100800 */
[----:B-1----:R-:W2:Y:S04]  /*6770*/  LDL R2, [R1+0x200] ;  /* 0x0002000001027983 */ /* 0x002ea80000100800 */
[----:B0-----:R-:W3:Y:S04]  /*6780*/  LDL R20, [R1+0x2f4] ;  /* 0x0002f40001147983 */ /* 0x001ee80000100800 */
[----:B------:R-:W-:Y:S04]  /*6790*/  STL [R1+0x13dc], R19 ;  /* 0x0013dc1301007387 */ /* 0x000fe80000100800 */
[----:B------:R-:W-:Y:S04]  /*67a0*/  STL [R1+0x13e4], R19 ;  /* 0x0013e41301007387 */ /* 0x000fe80000100800 */
[----:B------:R0:W-:Y:S04]  /*67b0*/  STL [R1+0x13f0], R19 ;  /* 0x0013f01301007387 */ /* 0x0001e80000100800 */
[----:B------:R-:W-:Y:S04]  /*67c0*/  STL [R1+0x13c0], R18 ;  /* 0x0013c01201007387 */ /* 0x000fe80000100800 */
        /* <DEDUP_REMOVED lines=105> */
[----:B------:R-:W-:Y:S01]  /*6e60*/  STL [R1+0x123c], R27 ;  /* 0x00123c1b01007387 */ /* 0x000fe20000100800 */
[----:B------:R-:W-:-:S03]  /*6e70*/  IMAD.MOV.U32 R4, RZ, RZ, c[0x0][0x180] ;  /* 0x00006000ff047624 */ /* 0x000fc600078e00ff */
[----:B------:R-:W-:Y:S04]  /*6e80*/  STL [R1+0x1238], R26 ;  /* 0x0012381a01007387 */ /* 0x000fe80000100800 */
[----:B------:R-:W-:Y:S04]  /*6e90*/  STL [R1+0x1234], R25 ;  /* 0x0012341901007387 */ /* 0x000fe80000100800 */
[----:B------:R-:W-:Y:S04]  /*6ea0*/  STL [R1+0x1230], R24 ;  /* 0x0012301801007387 */ /* 0x000fe80000100800 */
[----:B------:R-:W-:Y:S01]  /*6eb0*/  STL [R1+0x122c], R23 ;  /* 0x00122c1701007387 */ /* 0x000fe20000100800 */
[----:B---3--:R-:W-:-:S03]  /*6ec0*/  IMAD R4, R20, -0x80, R4 ;  /* 0xffffff8014047824 */ /* 0x008fc600078e0204 */
[----:B------:R-:W-:Y:S04]  /*6ed0*/  STL [R1+0x1228], R22 ;  /* 0x0012281601007387 */ /* 0x000fe80000100800 */
[----:B------:R-:W-:Y:S04]  /*6ee0*/  STL [R1+0x1224], R21 ;  /* 0x0012241501007387 */ /* 0x000fe80000100800 */
[----:B-----5:R-:W-:Y:S04]  /*6ef0*/  STL [R1+0x11a0], R28 ;  /* 0x0011a01c01007387 */ /* 0x020fe80000100800 */
[----:B------:R-:W-:Y:S04]  /*6f00*/  STL [R1+0x948], R0 ;  /* 0x0009480001007387 */ /* 0x000fe80000100800 */
[----:B------:R-:W3:Y:S01]  /*6f10*/  LDL.LU R20, [R1+0x13f4] ;  /* 0x0013f40001147983 */ /* 0x000ee20000300800 */
[----:B------:R-:W-:-:S02]  /*6f20*/  ISETP.GT.AND P0, PT, R4, RZ, PT ;  /* 0x000000ff0400720c */ /* 0x000fc40003f04270 */
[----:B------:R-:W-:Y:S02]  /*6f30*/  ISETP.GT.AND P1, PT, R4, 0x1, PT ;  /* 0x000000010400780c */ /* 0x000fe40003f24270 */
[----:B---3--:R-:W-:-:S09]  /*6f40*/  PRMT R20, RZ, 0x7610, R20 ;  /* 0x00007610ff147816 */ /* 0x008fd20000000014 */
[----:B--2---:R1:W2:Y:S04]  /*6f50*/  @P0 LDG.E.U16 R20, [R2.64] ;  /* 0x0000000602140981 */ /* 0x0042a8000c1e1500 */
[----:B-1----:R-:W3:Y:S04]  /*6f60*/  LDL R2, [R1+0x6ec] ;  /* 0x0006ec0001027983 */ /* 0x002ee80000100800 */
[----:B------:R-:W3:Y:S01]  /*6f70*/  LDL R3, [R1+0x6f0] ;  /* 0x0006f00001037983 */ /* 0x000ee20000100800 */
[----:B0-----:R-:W-:Y:S02]  /*6f80*/  PRMT R19, RZ, 0x7610, R19 ;  /* 0x00007610ff137816 */ /* 0x001fe40000000013 */
[----:B---3--:R-:W-:-:S04]  /*6f90*/  @P1 LOP3.LUT R3, R3, R2, RZ, 0x3c, !PT ;  /* 0x0000000203031212 */ /* 0x008fc800078e3cff */
[----:B------:R-:W-:-:S04]  /*6fa0*/  @P1 LOP3.LUT R2, R3, R2, RZ, 0x3c, !PT ;  /* 0x0000000203021212 */ /* 0x000fc800078e3cff */
[----:B------:R-:W-:-:S05]  /*6fb0*/  @P1 LOP3.LUT R3, R3, R2, RZ, 0x3c, !PT ;  /* 0x0000000203031212 */ /* 0x000fca00078e3cff */
[----:B------:R-:W3:Y:S01]  /*6fc0*/  @P1 LDG.E.U16 R19, [R2.64] ;  /* 0x0000000602131981 */ /* 0x000ee2000c1e1500 */
[----:B------:R-:W-:-:S03]  /*6fd0*/  ISETP.GT.AND P2, PT, R4, 0x2, PT ;  /* 0x000000020400780c */ /* 0x000fc60003f44270 */
[----:B---3--:R0:W-:Y:S04]  /*6fe0*/  STL [R1+0x2d0], R19 ;  /* 0x0002d01301007387 */ /* 0x0081e80000100800 */
[----:B0-----:R-:W3:Y:S04]  /*6ff0*/  LDL.LU R19, [R1+0x13f0] ;  /* 0x0013f00001137983 */ /* 0x001ee80000300800 */
[----:B------:R-:W4:Y:S04]  /*7000*/  LDL R2, [R1+0x6e4] ;  /* 0x0006e40001027983 */ /* 0x000f280000100800 */
[----:B------:R-:W4:Y:S01]  /*7010*/  LDL R3, [R1+0x6e8] ;  /* 0x0006e80001037983 */ /* 0x000f220000100800 */
[----:B------:R-:W-:-:S02]  /*7020*/  PRMT R17, RZ, 0x7610, R17 ;  /* 0x00007610ff117816 */ /* 0x000fc40000000011 */
[----:B----4-:R-:W-:-:S04]  /*7030*/  @P2 LOP3.LUT R3, R3, R2, RZ, 0x3c, !PT ;  /* 0x0000000203032212 */ /* 0x010fc800078e3cff */
[----:B------:R-:W-:-:S04]  /*7040*/  @P2 LOP3.LUT R2, R3, R2, RZ, 0x3c, !PT ;  /* 0x0000000203022212 */ /* 0x000fc800078e3cff */
[----:B------:R-:W-:-:S05]  /*7050*/  @P2 LOP3.LUT R3, R3, R2, RZ, 0x3c, !PT ;  /* 0x0000000203032212 */ /* 0x000fca00078e3cff */
[----:B------:R-:W4:Y:S01]  /*7060*/  @P2 LDG.E.U16 R17, [R2.64] ;  /* 0x0000000602112981 */ /* 0x000f22000c1e1500 */
[----:B------:R-:W-:-:S03]  /*7070*/  ISETP.GT.AND P3, PT, R4, 0x3, PT ;  /* 0x000000030400780c */ /* 0x000fc60003f64270 */
[----:B----4-:R0:W-:Y:S04]  /*7080*/  STL [R1+0x2f0], R17 ;  /* 0x0002f01101007387 */ /* 0x0101e80000100800 */
[----:B0-----:R-:W4:Y:S04]  /*7090*/  LDL.LU R17, [R1+0x13ec] ;  /* 0x0013ec0001117983 */ /* 0x001f280000300800 */
[----:B------:R-:W2:Y:S04]  /*70a0*/  LDL R2, [R1+0x6dc] ;  /* 0x0006dc0001027983 */ /* 0x000ea80000100800 */
[----:B------:R-:W2:Y:S01]  /*70b0*/  LDL R3, [R1+0x6e0] ;  /* 0x0006e00001037983 */ /* 0x000ea20000100800 */
[----:B------:R-:W-:-:S02]  /*70c0*/  PRMT R18, RZ, 0x7610, R18 ;  /* 0x00007610ff127816 */ /* 0x000fc40000000012 */
[----:B--2---:R-:W-:-:S04]  /*70d0*/  @P3 LOP3.LUT R3, R3, R2, RZ, 0x3c, !PT ;  /* 0x0000000203033212 */ /* 0x004fc800078e3cff */
[----:B------:R-:W-:-:S04]  /*70e0*/  @P3 LOP3.LUT R2, R3, R2, RZ, 0x3c, !PT ;  /* 0x0000000203023212 */ /* 0x000fc800078e3cff */
[----:B------:R-:W-:-:S05]  /*70f0*/  @P3 LOP3.LUT R3, R3, R2, RZ, 0x3c, !PT ;  /* 0x0000000203033212 */ /* 0x000fca00078e3cff */
[----:B------:R-:W2:Y:S01]  /*7100*/  @P3 LDG.E.U16 R18, [R2.64] ;  /* 0x0000000602123981 */ /* 0x000ea2000c1e1500 */
[----:B------:R-:W-:-:S03]  /*7110*/  ISETP.GT.AND P4, PT, R4, 0x4, PT ;  /* 0x000000040400780c */ /* 0x000fc60003f84270 */
[----:B--2---:R0:W-:Y:S04]  /*7120*/  STL [R1+0x2ec], R18 ;  /* 0x0002ec1201007387 */ /* 0x0041e80000100800 */
[----:B0-----:R-:W2:Y:S04]  /*7130*/  LDL.LU R18, [R1+0x13e8] ;  /* 0x0013e80001127983 */ /* 0x001ea80000300800 */
[----:B------:R-:W2:Y:S04]  /*7140*/  LDL R2, [R1+0x6d4] ;  /* 0x0006d40001027983 */ /* 0x000ea80000100800 */
[----:B------:R-:W2:Y:S01]  /*7150*/  LDL R3, [R1+0x6d8] ;  /* 0x0006d80001037983 */ /* 0x000ea20000100800 */
[----:B---3--:R-:W-:-:S02]  /*7160*/  PRMT R19, RZ, 0x7610, R19 ;  /* 0x00007610ff137816 */ /* 0x008fc40000000013 */
[----:B--2---:R-:W-:-:S04]  /*7170*/  @P4 LOP3.LUT R3, R3, R2, RZ, 0x3c, !PT ;  /* 0x0000000203034212 */ /* 0x004fc800078e3cff */
[----:B------:R-:W-:-:S04]  /*7180*/  @P4 LOP3.LUT R2, R3, R2, RZ, 0x3c, !PT ;  /* 0x0000000203024212 */ /* 0x000fc800078e3cff */
[----:B------:R-:W-:-:S05]  /*7190*/  @P4 LOP3.LUT R3, R3, R2, RZ, 0x3c, !PT ;  /* 0x0000000203034212 */ /* 0x000fca00078e3cff */
[----:B------:R-:W2:Y:S01]  /*71a0*/  @P4 LDG.E.U16 R19, [R2.64] ;  /* 0x0000000602134981 */ /* 0x000ea2000c1e1500 */
[----:B------:R-:W-:-:S03]  /*71b0*/  ISETP.GT.AND P1, PT, R4, 0x5, PT ;  /* 0x000000050400780c */ /* 0x000fc60003f24270 */
[----:B--2---:R0:W-:Y:S04]  /*71c0*/  STL [R1+0x2e8], R19 ;  /* 0x0002e81301007387 */ /* 0x0041e80000100800 */
[----:B0-----:R-:W2:Y:S04]  /*71d0*/  LDL.LU R19, [R1+0x13e4] ;  /* 0x0013e40001137983 */ /* 0x001ea80000300800 */
[----:B------:R-:W3:Y:S04]  /*71e0*/  LDL R2, [R1+0x6cc] ;  /* 0x0006cc0001027983 */ /* 0x000ee80000100800 */
[----:B------:R-:W3:Y:S01]  /*71f0*/  LDL R3, [R1+0x6d0] ;  /* 0x0006d00001037983 */ /* 0x000ee20000100800 */
[----:B------:R-:W-:-:S02]  /*7200*/  PRMT R18, RZ, 0x7610, R18 ;  /* 0x00007610ff127816 */ /* 0x000fc40000000012 */
[----:B---3--:R-:W-:-:S04]  /*7210*/  @P1 LOP3.LUT R3, R3, R2, RZ, 0x3c, !PT ;  /* 0x0000000203031212 */ /* 0x008fc800078e3cff */
[----:B------:R-:W-:-:S04]  /*7220*/  @P1 LOP3.LUT R2, R3, R2, RZ, 0x3c, !PT ;  /* 0x0000000203021212 */ /* 0x000fc800078e3cff */
[----:B------:R-:W-:-:S05]  /*7230*/  @P1 LOP3.LUT R3, R3, R2, RZ, 0x3c, !PT ;  /* 0x0000000203031212 */ /* 0x000fca00078e3cff */
[----:B------:R-:W3:Y:S01]  /*7240*/  @P1 LDG.E.U16 R18, [R2.64] ;  /* 0x0000000602121981 */ /* 0x000ee2000c1e1500 */
[----:B------:R-:W-:-:S03]  /*7250*/  ISETP.GT.AND P0, PT, R4, 0x6, PT ;  /* 0x000000060400780c */ /* 0x000fc60003f04270 */
[----:B---3--:R0:W-:Y:S04]  /*7260*/  STL [R1+0x2e4], R18 ;  /* 0x0002e41201007387 */ /* 0x0081e80000100800 */
[----:B0-----:R-:W3:Y:S04]  /*7270*/  LDL.LU R18, [R1+0x13e0] ;  /* 0x0013e00001127983 */ /* 0x001ee80000300800 */
[----:B------:R-:W3:Y:S04]  /*7280*/  LDL R2, [R1+0x6c4] ;  /* 0x0006c40001027983 */ /* 0x000ee80000100800 */
[----:B------:R-:W3:Y:S01]  /*7290*/  LDL R3, [R1+0x6c8] ;  /* 0x0006c80001037983 */ /* 0x000ee20000100800 */
[----:B--2---:R-:W-:-:S02]  /*72a0*/  PRMT R19, RZ, 0x7610, R19 ;  /* 0x00007610ff137816 */ /* 0x004fc40000000013 */
[----:B---3--:R-:W-:-:S04]  /*72b0*/  @P0 LOP3.LUT R3, R3, R2, RZ, 0x3c, !PT ;  /* 0x0000000203030212 */ /* 0x008fc800078e3cff */
        /* <DEDUP_REMOVED lines=8> */
[----:B----4-:R-:W-:-:S02]  /*7340*/  PRMT R17, RZ, 0x7610, R17 ;  /* 0x00007610ff117816 */ /* 0x010fc40000000011 */
        /* <DEDUP_REMOVED lines=9> */
[----:B--2---:R-:W-:-:S02]  /*73e0*/  PRMT R19, RZ, 0x7610, R19 ;  /* 0x00007610ff137816 */ /* 0x004fc40000000013 */
[----:B----4-:R-:W-:-:S04]  /*73f0*/  @P3 LOP3.LUT R3, R3, R2, RZ, 0x3c, !PT ;  /* 0x0000000203033212 */ /* 0x010fc800078e3cff */
[----:B------:R-:W-:-:S04]  /*7400*/  @P3 LOP3.LUT R2, R3, R2, RZ, 0x3c, !PT ;  /* 0x0000000203023212 */ /* 0x000fc800078e3cff */
[----:B------:R-:W-:-:S05]  /*7410*/  @P3 LOP3.LUT R3, R3, R2, RZ, 0x3c, !PT ;  /* 0x0000000203033212 */ /* 0x000fca00078e3cff */
[----:B------:R0:W2:Y:S04]  /*7420*/  @P3 LDG.E.U16 R19, [R2.64] ;  /* 0x0000000602133981 */ /* 0x0000a8000c1e1500 */
[----:B0-----:R-:W4:Y:S04]  /*7430*/  LDL R2, [R1+0x6ac] ;  /* 0x0006ac0001027983 */ /* 0x001f280000100800 */
[----:B------:R-:W4:Y:S01]  /*7440*/  LDL R3, [R1+0x6b0] ;  /* 0x0006b00001037983 */ /* 0x000f220000100800 */
[----:B------:R-:W-:Y:S02]  /*7450*/  ISETP.GT.AND P4, PT, R4, 0x9, PT ;  /* 0x000000090400780c */ /* 0x000fe40003f84270 */
[----:B------:R-:W-:-:S11]  /*7460*/  PRMT R18, RZ, 0x7610, R18 ;  /* 0x00007610ff127816 */ /* 0x000fd60000000012 */
        /* <DEDUP_REMOVED lines=73> */
[----:B------:R0:W3:Y:S04]  /*7900*/  @P0 LDG.E.U16 R18, [R2.64] ;  /* 0x0000000602120981 */ /* 0x0000e8000c1e1500 */
[----:B0-----:R-:W2:Y:S04]  /*7910*/  LDL R2, [R1+0x66c] ;  /* 0x00066c0001027983 */ /* 0x001ea80000100800 */
[----:B------:R-:W2:Y:S01]  /*7920*/  LDL R3, [R1+0x670] ;  /* 0x0006700001037983 */ /* 0x000ea20000100800 */
[----:B------:R-:W-:Y:S02]  /*7930*/  ISETP.GT.AND P2, PT, R4, 0x11, PT ;  /* 0x000000110400780c */ /* 0x000fe40003f44270 */
[----:B------:R-:W-:-:S11]  /*7940*/  PRMT R15, RZ, 0x7610, R15 ;  /* 0x00007610ff0f7816 */ /* 0x000fd6000000000f */
        /* <DEDUP_REMOVED lines=9> */
[----:B----4-:R-:W-:-:S02]  /*79e0*/  PRMT R16, RZ, 0x7610, R16 ;  /* 0x00007610ff107816 */ /* 0x010fc40000000010 */
[----:B--2---:R-:W-:-:S04]  /*79f0*/  @P3 LOP3.LUT R3, R3, R2, RZ, 0x3c, !PT ;  /* 0x0000000203033212 */ /* 0x004fc800078e3cff */
[----:B------:R-:W-:-:S04]  /*7a00*/  @P3 LOP3.LUT R2, R3, R2, RZ, 0x3c, !PT ;  /* 0x0000000203023212 */ /* 0x000fc800078e3cff */
[----:B------:R-:W-:-:S05]  /*7a10*/  @P3 LOP3.LUT R3, R3, R2, RZ, 0x3c, !PT ;  /* 0x0000000203033212 */ /* 0x000fca00078e3cff */
[----:B------:R-:W2:Y:S01]  /*7a20*/  @P3 LDG.E.U16 R16, [R2.64] ;  /* 0x0000000602103981 */ /* 0x000ea2000c1e1500 */
[----:B------:R-:W-:-:S03]  /*7a30*/  ISETP.GT.AND P4, PT, R4, 0x13, PT ;  /* 0x000000130400780c */ /* 0x000fc60003f84270 */
[----:B--2---:R0:W-:Y:S04]  /*7a40*/  STL [R1+0x2bc], R16 ;  /* 0x0002bc1001007387 */ /* 0x0041e80000100800 */
[----:B0-----:R-:W2:Y:S04]  /*7a50*/  LDL.LU R16, [R1+0x13b4] ;  /* 0x0013b40001107983 */ /* 0x001ea80000300800 */
        /* <DEDUP_REMOVED lines=60> */
[----:B----4-:R-:W-:-:S11]  /*7e20*/  PRMT R15, RZ, 0x7610, R15 ;  /* 0x00007610ff0f7816 */ /* 0x010fd6000000000f */
        /* <DEDUP_REMOVED lines=69> */
[----:B--2---:R-:W-:-:S02]  /*8280*/  PRMT R16, RZ, 0x7610, R16 ;  /* 0x00007610ff107816 */ /* 0x004fc40000000010 */
[----:B---3--:R-:W-:-:S04]  /*8290*/  @P2 LOP3.LUT R3, R3, R2, RZ, 0x3c, !PT ;  /* 0x0000000203032212 */ /* 0x008fc800078e3cff */
[----:B------:R-:W-:-:S04]  /*82a0*/  @P2 LOP3.LUT R2, R3, R2, RZ, 0x3c, !PT ;  /* 0x0000000203022212 */ /* 0x000fc800078e3cff */
[----:B------:R-:W-:-:S05]  /*82b0*/  @P2 LOP3.LUT R3, R3, R2, RZ, 0x3c, !PT ;  /* 0x0000000203032212 */ /* 0x000fca00078e3cff */
[----:B------:R0:W2:Y:S04]  /*82c0*/  @P2 LDG.E.U16 R16, [R2.64] ;  /* 0x0000000602102981 */ /* 0x0000a8000c1e1500 */
[----:B0-----:R-:W3:Y:S04]  /*82d0*/  LDL R2, [R1+0x5ec] ;  /* 0x0005ec0001027983 */ /* 0x001ee80000100800 */
[----:B------:R-:W3:Y:S01]  /*82e0*/  LDL R3, [R1+0x5f0] ;  /* 0x0005f00001037983 */ /* 0x000ee20000100800 */
[----:B------:R-:W-:Y:S02]  /*82f0*/  ISETP.GT.AND P3, PT, R4, 0x21, PT ;  /* 0x000000210400780c */ /* 0x000fe40003f64270 */
[----:B------:R-:W-:-:S11]  /*8300*/  PRMT R14, RZ, 0x7610, R14 ;  /* 0x00007610ff0e7816 */ /* 0x000fd6000000000e */
[----:B---3--:R-:W-:-:S04]  /*8310*/  @P3 LOP3.LUT R3, R3, R2, RZ, 0x3c, !PT ;  /* 0x0000000203033212 */ /* 0x008fc800078e3cff */
[----:B------:R-:W-:-:S04]  /*8320*/  @P3 LOP3.LUT R2, R3, R2, RZ, 0x3c, !PT ;  /* 0x0000000203023212 */ /* 0x000fc800078e3cff */
[----:B------:R-:W-:-:S05]  /*8330*/  @P3 LOP3.LUT R3, R3, R2, RZ, 0x3c, !PT ;  /* 0x0000000203033212 */ /* 0x000fca00078e3cff */
[----:B------:R-:W3:Y:S01]  /*8340*/  @P3 LDG.E.U16 R14, [R2.64] ;  /* 0x00000006020e3981 */ /* 0x000ee2000c1e1500 */
[----:B------:R-:W-:-:S03]  /*8350*/  ISETP.GT.AND P4, PT, R4, 0x22, PT ;  /* 0x000000220400780c */ /* 0x000fc60003f84270 */
[----:B---3--:R0:W-:Y:S04]  /*8360*/  STL [R1+0x268], R14 ;  /* 0x0002680e01007387 */ /* 0x0081e80000100800 */
[----:B0-----:R-:W3:Y:S04]  /*8370*/  LDL.LU R14, [R1+0x1380] ;  /* 0x00138000010e7983 */ /* 0x001ee80000300800 */
        /* <DEDUP_REMOVED lines=12> */
[----:B---3--:R-:W-:-:S02]  /*8440*/  PRMT R14, RZ, 0x7610, R14 ;  /* 0x00007610ff0e7816 */ /* 0x008fc4000000000e */
[----:B----4-:R-:W-:-:S04]  /*8450*/  @P1 LOP3.LUT R3, R3, R2, RZ, 0x3c, !PT ;  /* 0x0000000203031212 */ /* 0x010fc800078e3cff */
        /* <DEDUP_REMOVED lines=48> */
[----:B---3--:R-:W-:-:S02]  /*8760*/  PRMT R15, RZ, 0x7610, R15 ;  /* 0x00007610ff0f7816 */ /* 0x008fc4000000000f */
[----:B--2---:R-:W-:-:S04]  /*8770*/  @P1 LOP3.LUT R3, R3, R2, RZ, 0x3c, !PT ;  /* 0x0000000203031212 */ /* 0x004fc800078e3cff */
        /* <DEDUP_REMOVED lines=626> */
[----:B------:R0:W3:Y:S04]  /*aea0*/  @P1 LDG.E.U16 R7, [R2.64] ;  /* 0x0000000602071981 */ /* 0x0000e8000c1e1500 */
        /* <DEDUP_REMOVED lines=21> */
[----:B----4-:R-:W-:-:S11]  /*b000*/  PRMT R6, RZ, 0x7610, R6 ;  /* 0x00007610ff067816 */ /* 0x010fd60000000006 */
[----:B---3--:R-:W-:-:S04]  /*b010*/  @P2 LOP3.LUT R3, R3, R2, RZ, 0x3c, !PT ;  /* 0x0000000203032212 */ /* 0x008fc800078e3cff */
        /* <DEDUP_REMOVED lines=170> */
[----:B------:R0:W4:Y:S04]  /*bac0*/  @P0 LDG.E.U16 R27, [R2.64] ;  /* 0x00000006021b0981 */ /* 0x000128000c1e1500 */
[----:B0-----:R-:W3:Y:S04]  /*bad0*/  LDL R2, [R1+0x30c] ;  /* 0x00030c0001027983 */ /* 0x001ee80000100800 */
[----:B------:R-:W3:Y:S01]  /*bae0*/  LDL R3, [R1+0x310] ;  /* 0x0003100001037983 */ /* 0x000ee20000100800 */
[----:B------:R-:W-:Y:S02]  /*baf0*/  ISETP.GT.AND P1, PT, R4, 0x7d, PT ;  /* 0x0000007d0400780c */ /* 0x000fe40003f24270 */
[----:B--2---:R-:W-:-:S11]  /*bb00*/  PRMT R29, RZ, 0x7610, R29 ;  /* 0x00007610ff1d7816 */ /* 0x004fd6000000001d */
[----:B---3--:R-:W-:-:S04]  /*bb10*/  @P1 LOP3.LUT R3, R3, R2, RZ, 0x3c, !PT ;  /* 0x0000000203031212 */ /* 0x008fc800078e3cff */
[----:B------:R-:W-:-:S04]  /*bb20*/  @P1 LOP3.LUT R2, R3, R2, RZ, 0x3c, !PT ;  /* 0x0000000203021212 */ /* 0x000fc800078e3cff */
[----:B------:R-:W-:-:S05]  /*bb30*/  @P1 LOP3.LUT R3, R3, R2, RZ, 0x3c, !PT ;  /* 0x0000000203031212 */ /* 0x000fca00078e3cff */
[----:B------:R-:W2:Y:S04]  /*bb40*/  @P1 LDG.E.U16 R29, [R2.64] ;  /* 0x00000006021d1981 */ /* 0x000ea8000c1e1500 */
[----:B----4-:R-:W-:Y:S01]  /*bb50*/  STL [R1+0x28], R27 ;  /* 0x0000281b01007387 */ /* 0x010fe20000100800 */
[----:B------:R-:W-:-:S03]  /*bb60*/  ISETP.GT.AND P2, PT, R4, 0x7e, PT ;  /* 0x0000007e0400780c */ /* 0x000fc60003f44270 */
[----:B--2---:R0:W-:Y:S04]  /*bb70*/  STL [R1+0x24], R29 ;  /* 0x0000241d01007387 */ /* 0x0041e80000100800 */
[----:B0-----:R-:W2:Y:S04]  /*bb80*/  LDL.LU R29, [R1+0x1240] ;  /* 0x00124000011d7983 */ /* 0x001ea80000300800 */
[----:B------:R-:W3:Y:S04]  /*bb90*/  LDL R2, [R1+0x304] ;  /* 0x0003040001027983 */ /* 0x000ee80000100800 */
[----:B------:R-:W3:Y:S01]  /*bba0*/  LDL R3, [R1+0x308] ;  /* 0x0003080001037983 */ /* 0x000ee20000100800 */
[----:B------:R-:W-:-:S03]  /*bbb0*/  PRMT R26, RZ, 0x7610, R26 ;  /* 0x00007610ff1a7816 */ /* 0x000fc6000000001a */
[----:B------:R-:W0:Y:S01]  /*bbc0*/  S2R R27, SR_TID.X ;  /* 0x00000000001b7919 */ /* 0x000e220000002100 */
[----:B---3--:R-:W-:-:S04]  /*bbd0*/  @P2 LOP3.LUT R3, R3, R2, RZ, 0x3c, !PT ;  /* 0x0000000203032212 */ /* 0x008fc800078e3cff */
[----:B------:R-:W-:-:S04]  /*bbe0*/  @P2 LOP3.LUT R2, R3, R2, RZ, 0x3c, !PT ;  /* 0x0000000203022212 */ /* 0x000fc800078e3cff */
[----:B------:R-:W-:-:S05]  /*bbf0*/  @P2 LOP3.LUT R3, R3, R2, RZ, 0x3c, !PT ;  /* 0x0000000203032212 */ /* 0x000fca00078e3cff */
[----:B------:R-:W3:Y:S01]  /*bc00*/  @P2 LDG.E.U16 R26, [R2.64] ;  /* 0x00000006021a2981 */ /* 0x000ee2000c1e1500 */
[----:B0-----:R-:W-:Y:S02]  /*bc10*/  LOP3.LUT R27, R27, 0x7f, RZ, 0xc0, !PT ;  /* 0x0000007f1b1b7812 */ /* 0x001fe400078ec0ff */
[----:B------:R-:W-:Y:S02]  /*bc20*/  ISETP.GT.AND P1, PT, R4, 0x7f, PT ;  /* 0x0000007f0400780c */ /* 0x000fe40003f24270 */
[----:B------:R-:W-:Y:S02]  /*bc30*/  ISETP.GE.AND P0, PT, R27, R4, PT ;  /* 0x000000041b00720c */ /* 0x000fe40003f06270 */
[----:B------:R-:W4:Y:S04]  /*bc40*/  LDL.LU R27, [R1+0x123c] ;  /* 0x00123c00011b7983 */ /* 0x000f280000300800 */
[----:B------:R-:W2:Y:S04]  /*bc50*/  LDL R4, [R1+0x7c8] ;  /* 0x0007c80001047983 */ /* 0x000ea80000100800 */
        /* <DEDUP_REMOVED lines=9> */
[----:B------:R-:W-:-:S03]  /*bcf0*/  PRMT R24, RZ, 0x7610, R24 ;  /* 0x00007610ff187816 */ /* 0x000fc60000000018 */
[----:B------:R-:W-:Y:S06]  /*bd00*/  BAR.SYNC.DEFER_BLOCKING 0x0 ;  /* 0x0000000000007b1d */ /* 0x000fec0000010000 */
[----:B--2---:R0:W-:Y:S04]  /*bd10*/  STL [R1+0x1c], R25 ;  /* 0x00001c1901007387 */ /* 0x0041e80000100800 */
[----:B0-----:R-:W2:Y:S04]  /*bd20*/  LDL.LU R25, [R1+0x1234] ;  /* 0x0012340001197983 */ /* 0x001ea80000300800 */
[----:B------:R-:W2:Y:S04]  /*bd30*/  LDL R2, [R1+0x6f4] ;  /* 0x0006f40001027983 */ /* 0x000ea80000100800 */
[----:B------:R-:W2:Y:S02]  /*bd40*/  LDL R3, [R1+0x710] ;  /* 0x0007100001037983 */ /* 0x000ea40000100800 */
[----:B--2---:R-:W-:-:S04]  /*bd50*/  @!P0 LOP3.LUT R3, R3, R2, RZ, 0x3c, !PT ;  /* 0x0000000203038212 */ /* 0x004fc800078e3cff */
[----:B------:R-:W-:-:S04]  /*bd60*/  @!P0 LOP3.LUT R2, R3, R2, RZ, 0x3c, !PT ;  /* 0x0000000203028212 */ /* 0x000fc800078e3cff */
[----:B------:R-:W-:-:S05]  /*bd70*/  @!P0 LOP3.LUT R3, R3, R2, RZ, 0x3c, !PT ;  /* 0x0000000203038212 */ /* 0x000fca00078e3cff */
[----:B------:R-:W2:Y:S04]  /*bd80*/  @!P0 LDG.E.U16 R24, [R2.64] ;  /* 0x0000000602188981 */ /* 0x000ea8000c1e1500 */
[----:B--2---:R0:W-:Y:S04]  /*bd90*/  STL [R1+0x18], R24 ;  /* 0x0000181801007387 */ /* 0x0041e80000100800 */
[----:B0-----:R-:W2:Y:S04]  /*bda0*/  LDL.LU R24, [R1+0x1230] ;  /* 0x0012300001187983 */ /* 0x001ea80000300800 */
[----:B------:R-:W2:Y:S04]  /*bdb0*/  LDL R2, [R1+0x70c] ;  /* 0x00070c0001027983 */ /* 0x000ea80000100800 */
[----:B------:R-:W2:Y:S01]  /*bdc0*/  LDL R3, [R1+0x7cc] ;  /* 0x0007cc0001037983 */ /* 0x000ea20000100800 */
[----:B------:R-:W-:-:S02]  /*bdd0*/  PRMT R23, RZ, 0x7610, R23 ;  /* 0x00007610ff177816 */ /* 0x000fc40000000017 */
[----:B--2---:R-:W-:-:S04]  /*bde0*/  @!P0 LOP3.LUT R3, R3, R2, RZ, 0x3c, !PT ;  /* 0x0000000203038212 */ /* 0x004fc800078e3cff */
[----:B------:R-:W-:-:S04]  /*bdf0*/  @!P0 LOP3.LUT R2, R3, R2, RZ, 0x3c, !PT ;  /* 0x0000000203028212 */ /* 0x000fc800078e3cff */
[----:B------:R-:W-:-:S05]  /*be00*/  @!P0 LOP3.LUT R3, R3, R2, RZ, 0x3c, !PT ;  /* 0x0000000203038212 */ /* 0x000fca00078e3cff */
[----:B------:R-:W2:Y:S01]  /*be10*/  @!P0 LDG.E.U16 R23, [R2.64] ;  /* 0x0000000602178981 */ /* 0x000ea2000c1e1500 */
[----:B------:R-:W-:-:S03]  /*be20*/  PRMT R28, RZ, 0x7610, R28 ;  /* 0x00007610ff1c7816 */ /* 0x000fc6000000001c */
[----:B--2---:R0:W-:Y:S04]  /*be30*/  STL [R1+0x14], R23 ;  /* 0x0000141701007387 */ /* 0x0041e80000100800 */
[----:B0-----:R-:W2:Y:S04]  /*be40*/  LDL.LU R23, [R1+0x122c] ;  /* 0x00122c0001177983 */ /* 0x001ea80000300800 */
[----:B------:R-:W2:Y:S01]  /*be50*/  LDL R3, [R1+0x708] ;  /* 0x0007080001037983 */ /* 0x000ea20000100800 */
[----:B------:R-:W-:Y:S01]  /*be60*/  @!P0 IMAD.MOV.U32 R2, RZ, RZ, R4 ;  /* 0x000000ffff028224 */ /* 0x000fe200078e0004 */
[----:B------:R-:W-:-:S02]  /*be70*/  PRMT R22, RZ, 0x7610, R22 ;  /* 0x00007610ff167816 */ /* 0x000fc40000000016 */
[----:B------:R-:W3:Y:S04]  /*be80*/  LDL R4, [R1+0x7b4] ;  /* 0x0007b40001047983 */ /* 0x000ee80000100800 */
[----:B--2---:R0:W2:Y:S04]  /*be90*/  @!P0 LDG.E.U16 R28, [R2.64] ;  /* 0x00000006021c8981 */ /* 0x0040a8000c1e1500 */
[----:B0-----:R-:W2:Y:S04]  /*bea0*/  LDL R2, [R1+0x704] ;  /* 0x0007040001027983 */ /* 0x001ea80000100800 */
[----:B------:R-:W2:Y:S02]  /*beb0*/  LDL R3, [R1+0x7c4] ;  /* 0x0007c40001037983 */ /* 0x000ea40000100800 */
[----:B--2---:R-:W-:-:S04]  /*bec0*/  @!P0 LOP3.LUT R3, R3, R2, RZ, 0x3c, !PT ;  /* 0x0000000203038212 */ /* 0x004fc800078e3cff */
[----:B------:R-:W-:-:S04]  /*bed0*/  @!P0 LOP3.LUT R2, R3, R2, RZ, 0x3c, !PT ;  /* 0x0000000203028212 */ /* 0x000fc800078e3cff */
[----:B------:R-:W-:-:S05]  /*bee0*/  @!P0 LOP3.LUT R3, R3, R2, RZ, 0x3c, !PT ;  /* 0x0000000203038212 */ /* 0x000fca00078e3cff */
[----:B------:R-:W2:Y:S04]  /*bef0*/  @!P0 LDG.E.U16 R22, [R2.64] ;  /* 0x0000000602168981 */ /* 0x000ea8000c1e1500 */
[----:B------:R-:W-:Y:S04]  /*bf00*/  STL [R1+0x11a4], R28 ;  /* 0x0011a41c01007387 */ /* 0x000fe80000100800 */
        /* <DEDUP_REMOVED lines=8> */
[----:B------:R0:W2:Y:S04]  /*bf90*/  @!P0 LDG.E.U16 R28, [R2.64] ;  /* 0x00000006021c8981 */ /* 0x0000a8000c1e1500 */
[----:B0-----:R-:W2:Y:S04]  /*bfa0*/  LDL R2, [R1+0x6fc] ;  /* 0x0006fc0001027983 */ /* 0x001ea80000100800 */
[----:B------:R-:W2:Y:S01]  /*bfb0*/  LDL R3, [R1+0x7bc] ;  /* 0x0007bc0001037983 */ /* 0x000ea20000100800 */
[----:B------:R-:W-:Y:S02]  /*bfc0*/  PRMT R21, RZ, 0x7610, R21 ;  /* 0x00007610ff157816 */ /* 0x000fe40000000015 */
[----:B--2---:R-:W-:-:S04]  /*bfd0*/  @!P0 LOP3.LUT R3, R3, R2, RZ, 0x3c, !PT ;  /* 0x0000000203038212 */ /* 0x004fc800078e3cff */
[----:B------:R-:W-:-:S04]  /*bfe0*/  @!P0 LOP3.LUT R2, R3, R2, RZ, 0x3c, !PT ;  /* 0x0000000203028212 */ /* 0x000fc800078e3cff */
[----:B------:R-:W-:-:S05]  /*bff0*/  @!P0 LOP3.LUT R3, R3, R2, RZ, 0x3c, !PT ;  /* 0x0000000203038212 */ /* 0x000fca00078e3cff */
[----:B------:R-:W2:Y:S04]  /*c000*/  @!P0 LDG.E.U16 R21, [R2.64] ;  /* 0x0000000602158981 */ /* 0x000ea8000c1e1500 */
[----:B------:R0:W-:Y:S04]  /*c010*/  STL [R1+0x8], R28 ;  /* 0x0000081c01007387 */ /* 0x0001e80000100800 */
[----:B0-----:R-:W3:Y:S04]  /*c020*/  LDL R28, [R1+0x7ac] ;  /* 0x0007ac00011c7983 */ /* 0x001ee80000100800 */
        /* <DEDUP_REMOVED lines=9> */
[----:B0-----:R-:W2:Y:S01]  /*c0c0*/  LDL R3, [R1+0x7b0] ;  /* 0x0007b00001037983 */ /* 0x001ea20000100800 */
[----:B------:R-:W-:Y:S01]  /*c0d0*/  PRMT R29, RZ, 0x7610, R29 ;  /* 0x00007610ff1d7816 */ /* 0x000fe2000000001d */
[----:B---3--:R-:W-:-:S05]  /*c0e0*/  @!P0 IMAD.MOV.U32 R2, RZ, RZ, R4 ;  /* 0x000000ffff028224 */ /* 0x008fca00078e0004 */
[----:B--2---:R0:W2:Y:S04]  /*c0f0*/  @!P0 LDG.E.U16 R29, [R2.64] ;  /* 0x00000006021d8981 */ /* 0x0040a8000c1e1500 */
[----:B0-----:R-:W0:Y:S04]  /*c100*/  S2R R3, SR_TID.X ;  /* 0x0000000000037919 */ /* 0x001e280000002100 */
[----:B------:R1:W-:Y:S01]  /*c110*/  STL [R1+0x11a8], R0 ;  /* 0x0011a80001007387 */ /* 0x0003e20000100800 */
[----:B----4-:R-:W-:-:S03]  /*c120*/  PRMT R27, RZ, 0x7610, R27 ;  /* 0x00007610ff1b7816 */ /* 0x010fc6000000001b */
[----:B------:R-:W3:Y:S04]  /*c130*/  LDL R4, [R1+0x798] ;  /* 0x0007980001047983 */ /* 0x000ee80000100800 */
[----:B-1----:R-:W4:Y:S01]  /*c140*/  LDL R0, [R1+0x79c] ;  /* 0x00079c0001007983 */ /* 0x002f220000100800 */
[----:B0-----:R-:W-:-:S03]  /*c150*/  LOP3.LUT R2, R3, 0xff, RZ, 0xc0, !PT ;  /* 0x000000ff03027812 */ /* 0x001fc600078ec0ff */
[----:B------:R-:W3:Y:S04]  /*c160*/  LDL R3, [R1+0x7a8] ;  /* 0x0007a80001037983 */ /* 0x000ee80000100800 */
[----:B--2---:R0:W-:Y:S02]  /*c170*/  STL [R1+0x11ac], R29 ;  /* 0x0011ac1d01007387 */ /* 0x0041e40000100800 */
[----:B0-----:R-:W-:Y:S02]  /*c180*/  IMAD.SHL.U32 R29, R2, 0x2, RZ ;  /* 0x00000002021d7824 */ /* 0x001fe400078e00ff */
[----:B------:R-:W-:Y:S01]  /*c190*/  @!P0 IMAD.MOV.U32 R2, RZ, RZ, R28 ;  /* 0x000000ffff028224 */ /* 0x000fe200078e001c */
[----:B------:R-:W-:Y:S01]  /*c1a0*/  PRMT R26, RZ, 0x7610, R26 ;  /* 0x00007610ff1a7816 */ /* 0x000fe2000000001a */
[----:B------:R-:W2:Y:S04]  /*c1b0*/  LDL R28, [R1+0x794] ;  /* 0x00079400011c7983 */ /* 0x000ea80000100800 */
[----:B---3--:R0:W3:Y:S04]  /*c1c0*/  @!P0 LDG.E.U16 R27, [R2.64] ;  /* 0x00000006021b8981 */ /* 0x0080e8000c1e1500 */
[----:B0-----:R-:W2:Y:S04]  /*c1d0*/  LDL R2, [R1+0x7a0] ;  /* 0x0007a00001027983 */ /* 0x001ea80000100800 */
[----:B------:R-:W2:Y:S02]  /*c1e0*/  LDL R3, [R1+0x7a4] ;  /* 0x0007a40001037983 */ /* 0x000ea40000100800 */
[----:B--2---:R-:W-:-:S04]  /*c1f0*/  @!P0 LOP3.LUT R3, R3, R2, RZ, 0x3c, !PT ;  /* 0x0000000203038212 */ /* 0x004fc800078e3cff */
[----:B------:R-:W-:-:S04]  /*c200*/  @!P0 LOP3.LUT R2, R3, R2, RZ, 0x3c, !PT ;  /* 0x0000000203028212 */ /* 0x000fc800078e3cff */
[----:B------:R-:W-:-:S05]  /*c210*/  @!P0 LOP3.LUT R3, R3, R2, RZ, 0x3c, !PT ;  /* 0x0000000203038212 */ /* 0x000fca00078e3cff */
[----:B------:R4:W2:Y:S01]  /*c220*/  @!P0 LDG.E.U16 R26, [R2.64] ;  /* 0x00000006021a8981 */ /* 0x0008a2000c1e1500 */
[----:B------:R-:W-:-:S03]  /*c230*/  PRMT R25, RZ, 0x7610, R25 ;  /* 0x00007610ff197816 */ /* 0x000fc60000000019 */
[----:B---3--:R0:W-:Y:S01]  /*c240*/  STL [R1+0x11b0], R27 ;  /* 0x0011b01b01007387 */ /* 0x0081e20000100800 */
[----:B----4-:R-:W-:Y:S02]  /*c250*/  @!P0 IMAD.MOV.U32 R2, RZ, RZ, R0 ;  /* 0x000000ffff028224 */ /* 0x010fe400078e0000 */
[----:B------:R-:W-:Y:S01]  /*c260*/  @!P0 IMAD.MOV.U32 R3, RZ, RZ, R4 ;  /* 0x000000ffff038224 */ /* 0x000fe200078e0004 */
[----:B0-----:R-:W3:Y:S04]  /*c270*/  LDL R27, [R1+0x78c] ;  /* 0x00078c00011b7983 */ /* 0x001ee80000100800 */
[----:B------:R0:W4:Y:S04]  /*c280*/  @!P0 LDG.E.U16 R25, [R2.64] ;  /* 0x0000000602198981 */ /* 0x000128000c1e1500 */
[----:B--2---:R1:W-:Y:S04]  /*c290*/  STL [R1+0x11b4], R26 ;  /* 0x0011b41a01007387 */ /* 0x0043e80000100800 */
[----:B0-----:R-:W2:Y:S04]  /*c2a0*/  LDL R3, [R1+0x790] ;  /* 0x0007900001037983 */ /* 0x001ea80000100800 */
[----:B------:R-:W3:Y:S04]  /*c2b0*/  LDL R4, [R1+0x780] ;  /* 0x0007800001047983 */ /* 0x000ee80000100800 */
[----:B-1----:R-:W3:Y:S04]  /*c2c0*/  LDL R26, [R1+0x788] ;  /* 0x00078800011a7983 */ /* 0x002ee80000100800 */
[----:B------:R-:W3:Y:S01]  /*c2d0*/  LDL R0, [R1+0x784] ;  /* 0x0007840001007983 */ /* 0x000ee20000100800 */
[----:B------:R-:W-:Y:S01]  /*c2e0*/  PRMT R24, RZ, 0x7610, R24 ;  /* 0x00007610ff187816 */ /* 0x000fe20000000018 */
[----:B------:R-:W-:Y:S01]  /*c2f0*/  @!P0 IMAD.MOV.U32 R2, RZ, RZ, R28 ;  /* 0x000000ffff028224 */ /* 0x000fe200078e001c */
[----:B------:R-:W-:-:S02]  /*c300*/  PRMT R23, RZ, 0x7610, R23 ;  /* 0x00007610ff177816 */ /* 0x000fc40000000017 */
[----:B------:R-:W-:Y:S01]  /*c310*/  PRMT R22, RZ, 0x7610, R22 ;  /* 0x00007610ff167816 */ /* 0x000fe20000000016 */
[----:B----4-:R0:W-:Y:S04]  /*c320*/  STL [R1+0x11b8], R25 ;  /* 0x0011b81901007387 */ /* 0x0101e80000100800 */
[----:B------:R-:W4:Y:S04]  /*c330*/  LDL R28, [R1+0x778] ;  /* 0x00077800011c7983 */ /* 0x000f280000100800 */
[----:B0-----:R-:W4:Y:S04]  /*c340*/  LDL R25, [R1+0x77c] ;  /* 0x00077c0001197983 */ /* 0x001f280000100800 */
[----:B--2---:R3:W2:Y:S02]  /*c350*/  @!P0 LDG.E.U16 R24, [R2.64] ;  /* 0x0000000602188981 */ /* 0x0046a4000c1e1500 */
[----:B---3--:R-:W-:-:S02]  /*c360*/  @!P0 IMAD.MOV.U32 R2, RZ, RZ, R27 ;  /* 0x000000ffff028224 */ /* 0x008fc400078e001b */
[----:B------:R-:W-:-:S05]  /*c370*/  @!P0 IMAD.MOV.U32 R3, RZ, RZ, R26 ;  /* 0x000000ffff038224 */ /* 0x000fca00078e001a */
[----:B------:R0:W3:Y:S02]  /*c380*/  @!P0 LDG.E.U16 R23, [R2.64] ;  /* 0x0000000602178981 */ /* 0x0000e4000c1e1500 */
[----:B0-----:R-:W-:Y:S02]  /*c390*/  @!P0 IMAD.MOV.U32 R2, RZ, RZ, R0 ;  /* 0x000000ffff028224 */ /* 0x001fe400078e0000 */
[----:B------:R-:W-:-:S05]  /*c3a0*/  @!P0 IMAD.MOV.U32 R3, RZ, RZ, R4 ;  /* 0x000000ffff038224 */ /* 0x000fca00078e0004 */
[----:B------:R4:W3:Y:S01]  /*c3b0*/  @!P0 LDG.E.U16 R22, [R2.64] ;  /* 0x0000000602168981 */ /* 0x0008e2000c1e1500 */
[----:B------:R-:W-:Y:S01]  /*c3c0*/  PRMT R21, RZ, 0x7610, R21 ;  /* 0x00007610ff157816 */ /* 0x000fe20000000015 */
[----:B----4-:R-:W-:Y:S02]  /*c3d0*/  @!P0 IMAD.MOV.U32 R2, RZ, RZ, R25 ;  /* 0x000000ffff028224 */ /* 0x010fe400078e0019 */
[----:B------:R-:W-:-:S05]  /*c3e0*/  @!P0 IMAD.MOV.U32 R3, RZ, RZ, R28 ;  /* 0x000000ffff038224 */ /* 0x000fca00078e001c */
[----:B------:R-:W4:Y:S04]  /*c3f0*/  @!P0 LDG.E.U16 R21, [R2.64] ;  /* 0x0000000602158981 */ /* 0x000f28000c1e1500 */
[----:B--2---:R0:W-:Y:S04]  /*c400*/  STL [R1+0x11bc], R24 ;  /* 0x0011bc1801007387 */ /* 0x0041e80000100800 */
[----:B------:R-:W2:Y:S04]  /*c410*/  LDL R27, [R1+0x770] ;  /* 0x00077000011b7983 */ /* 0x000ea80000100800 */
[----:B------:R-:W2:Y:S04]  /*c420*/  LDL R26, [R1+0x774] ;  /* 0x00077400011a7983 */ /* 0x000ea80000100800 */
[----:B---3--:R-:W-:Y:S04]  /*c430*/  STL [R1+0x11c0], R23 ;  /* 0x0011c01701007387 */ /* 0x008fe80000100800 */
[----:B------:R-:W3:Y:S04]  /*c440*/  LDL R4, [R1+0x768] ;  /* 0x0007680001047983 */ /* 0x000ee80000100800 */
[----:B------:R-:W3:Y:S04]  /*c450*/  LDL R0, [R1+0x76c] ;  /* 0x00076c0001007983 */ /* 0x000ee80000100800 */
[----:B------:R-:W-:Y:S04]  /*c460*/  STL [R1+0x11c4], R22 ;  /* 0x0011c41601007387 */ /* 0x000fe80000100800 */
[----:B------:R-:W3:Y:S04]  /*c470*/  LDL R25, [R1+0x760] ;  /* 0x0007600001197983 */ /* 0x000ee80000100800 */
[----:B0-----:R-:W3:Y:S04]  /*c480*/  LDL R24, [R1+0x764] ;  /* 0x0007640001187983 */ /* 0x001ee80000100800 */
[----:B------:R0:W-:Y:S04]  /*c490*/  STS.U16 [R29], R20 ;  /* 0x000000141d007388 */ /* 0x0001e80000000400 */
[----:B------:R1:W-:Y:S01]  /*c4a0*/  STS.U16 [R29+0x1000], R19 ;  /* 0x001000131d007388 */ /* 0x0003e20000000400 */
[----:B0-----:R-:W-:-:S02]  /*c4b0*/  PRMT R20, RZ, 0x7610, R20 ;  /* 0x00007610ff147816 */ /* 0x001fc40000000014 */
[----:B-1----:R-:W-:Y:S01]  /*c4c0*/  PRMT R19, RZ, 0x7610, R19 ;  /* 0x00007610ff137816 */ /* 0x002fe20000000013 */
[----:B------:R0:W-:Y:S04]  /*c4d0*/  STS.U16 [R29+0x2000], R18 ;  /* 0x002000121d007388 */ /* 0x0001e80000000400 */
[----:B----4-:R-:W-:Y:S04]  /*c4e0*/  STL [R1+0x11c8], R21 ;  /* 0x0011c81501007387 */ /* 0x010fe80000100800 */
[----:B------:R-:W4:Y:S01]  /*c4f0*/  LDL R23, [R1+0x758] ;  /* 0x0007580001177983 */ /* 0x000f220000100800 */
[----:B0-----:R-:W-:-:S03]  /*c500*/  PRMT R18, RZ, 0x7610, R18 ;  /* 0x00007610ff127816 */ /* 0x001fc60000000012 */
[----:B------:R-:W4:Y:S01]  /*c510*/  LDL R22, [R1+0x75c] ;  /* 0x00075c0001167983 */ /* 0x000f220000100800 */
[----:B--2---:R-:W-:Y:S02]  /*c520*/  @!P0 IMAD.MOV.U32 R3, RZ, RZ, R27 ;  /* 0x000000ffff038224 */ /* 0x004fe400078e001b */
[----:B------:R-:W-:-:S05]  /*c530*/  @!P0 IMAD.MOV.U32 R2, RZ, RZ, R26 ;  /* 0x000000ffff028224 */ /* 0x000fca00078e001a */
[----:B------:R3:W2:Y:S02]  /*c540*/  @!P0 LDG.E.U16 R20, [R2.64] ;  /* 0x0000000602148981 */ /* 0x0006a4000c1e1500 */
[----:B---3--:R-:W-:Y:S02]  /*c550*/  @!P0 IMAD.MOV.U32 R3, RZ, RZ, R4 ;  /* 0x000000ffff038224 */ /* 0x008fe400078e0004 */
[----:B------:R-:W-:-:S05]  /*c560*/  @!P0 IMAD.MOV.U32 R2, RZ, RZ, R0 ;  /* 0x000000ffff028224 */ /* 0x000fca00078e0000 */
[----:B------:R0:W3:Y:S02]  /*c570*/  @!P0 LDG.E.U16 R19, [R2.64] ;  /* 0x0000000602138981 */ /* 0x0000e4000c1e1500 */
[----:B0-----:R-:W-:Y:S02]  /*c580*/  @!P0 IMAD.MOV.U32 R3, RZ, RZ, R25 ;  /* 0x000000ffff038224 */ /* 0x001fe400078e0019 */
[----:B------:R-:W-:-:S05]  /*c590*/  @!P0 IMAD.MOV.U32 R2, RZ, RZ, R24 ;  /* 0x000000ffff028224 */ /* 0x000fca00078e0018 */
[----:B------:R4:W3:Y:S04]  /*c5a0*/  @!P0 LDG.E.U16 R18, [R2.64] ;  /* 0x0000000602128981 */ /* 0x0008e8000c1e1500 */
[----:B------:R0:W-:Y:S02]  /*c5b0*/  STS.U16 [R29+0x3000], R17 ;  /* 0x003000111d007388 */ /* 0x0001e40000000400 */
[----:B0-----:R-:W-:Y:S01]  /*c5c0*/  PRMT R17, RZ, 0x7610, R17 ;  /* 0x00007610ff117816 */ /* 0x001fe20000000011 */
[----:B----4-:R-:W-:Y:S02]  /*c5d0*/  @!P0 IMAD.MOV.U32 R3, RZ, RZ, R23 ;  /* 0x000000ffff038224 */ /* 0x010fe400078e0017 */
[----:B------:R-:W-:-:S05]  /*c5e0*/  @!P0 IMAD.MOV.U32 R2, RZ, RZ, R22 ;  /* 0x000000ffff028224 */ /* 0x000fca00078e0016 */
[----:B------:R-:W4:Y:S04]  /*c5f0*/  @!P0 LDG.E.U16 R17, [R2.64] ;  /* 0x0000000602118981 */ /* 0x000f28000c1e1500 */
[----:B--2---:R0:W-:Y:S04]  /*c600*/  STL [R1+0x11cc], R20 ;  /* 0x0011cc1401007387 */ /* 0x0041e80000100800 */
[----:B------:R-:W2:Y:S04]  /*c610*/  LDL R4, [R1+0x750] ;  /* 0x0007500001047983 */ /* 0x000ea80000100800 */
[----:B------:R-:W2:Y:S04]  /*c620*/  LDL R0, [R1+0x754] ;  /* 0x0007540001007983 */ /* 0x000ea80000100800 */
[----:B---3--:R1:W-:Y:S04]  /*c630*/  STL [R1+0x11d0], R19 ;  /* 0x0011d01301007387 */ /* 0x0083e80000100800 */
[----:B------:R-:W3:Y:S04]  /*c640*/  LDL R21, [R1+0x748] ;  /* 0x0007480001157983 */ /* 0x000ee80000100800 */
[----:B0-----:R-:W3:Y:S04]  /*c650*/  LDL R20, [R1+0x74c] ;  /* 0x00074c0001147983 */ /* 0x001ee80000100800 */
[----:B------:R0:W-:Y:S04]  /*c660*/  STL [R1+0x11d4], R18 ;  /* 0x0011d41201007387 */ /* 0x0001e80000100800 */
[----:B-1----:R-:W3:Y:S04]  /*c670*/  LDL R19, [R1+0x740] ;  /* 0x0007400001137983 */ /* 0x002ee80000100800 */
[----:B0-----:R-:W3:Y:S04]  /*c680*/  LDL R18, [R1+0x744] ;  /* 0x0007440001127983 */ /* 0x001ee80000100800 */
[----:B------:R0:W-:Y:S04]  /*c690*/  STS.U16 [R29+0x4000], R16 ;  /* 0x004000101d007388 */ /* 0x0001e80000000400 */
[----:B------:R1:W-:Y:S01]  /*c6a0*/  STS.U16 [R29+0x5000], R15 ;  /* 0x0050000f1d007388 */ /* 0x0003e20000000400 */
[----:B0-----:R-:W-:-:S02]  /*c6b0*/  PRMT R16, RZ, 0x7610, R16 ;  /* 0x00007610ff107816 */ /* 0x001fc40000000010 */
[----:B-1----:R-:W-:Y:S01]  /*c6c0*/  PRMT R15, RZ, 0x7610, R15 ;  /* 0x00007610ff0f7816 */ /* 0x002fe2000000000f */
[----:B------:R0:W-:Y:S04]  /*c6d0*/  STS.U16 [R29+0x6000], R14 ;  /* 0x0060000e1d007388 */ /* 0x0001e80000000400 */
[----:B----4-:R1:W-:Y:S01]  /*c6e0*/  STL [R1+0x11d8], R17 ;  /* 0x0011d81101007387 */ /* 0x0103e20000100800 */
[----:B0-----:R-:W-:Y:S01]  /*c6f0*/  PRMT R14, RZ, 0x7610, R14 ;  /* 0x00007610ff0e7816 */ /* 0x001fe2000000000e */
[----:B--2---:R-:W-:Y:S02]  /*c700*/  @!P0 IMAD.MOV.U32 R3, RZ, RZ, R4 ;  /* 0x000000ffff038224 */ /* 0x004fe400078e0004 */
[----:B------:R-:W2:Y:S01]  /*c710*/  LDL R4, [R1+0x738] ;  /* 0x0007380001047983 */ /* 0x000ea20000100800 */
[----:B------:R-:W-:-:S03]  /*c720*/  @!P0 IMAD.MOV.U32 R2, RZ, RZ, R0 ;  /* 0x000000ffff028224 */ /* 0x000fc600078e0000 */
[----:B------:R-:W4:Y:S04]  /*c730*/  LDL R0, [R1+0x73c] ;  /* 0x00073c0001007983 */ /* 0x000f280000100800 */
[----:B------:R3:W2:Y:S04]  /*c740*/  @!P0 LDG.E.U16 R16, [R2.64] ;  /* 0x0000000602108981 */ /* 0x0006a8000c1e1500 */
[----:B------:R-:W4:Y:S01]  /*c750*/  LDL.LU R26, [R1+0x2d0] ;  /* 0x0002d000011a7983 */ /* 0x000f220000300800 */
[----:B---3--:R-:W-:Y:S02]  /*c760*/  @!P0 IMAD.MOV.U32 R3, RZ, RZ, R21 ;  /* 0x000000ffff038224 */ /* 0x008fe400078e0015 */
[----:B------:R-:W-:-:S05]  /*c770*/  @!P0 IMAD.MOV.U32 R2, RZ, RZ, R20 ;  /* 0x000000ffff028224 */ /* 0x000fca00078e0014 */
[----:B------:R0:W3:Y:S02]  /*c780*/  @!P0 LDG.E.U16 R15, [R2.64] ;  /* 0x00000006020f8981 */ /* 0x0000e4000c1e1500 */
[----:B0-----:R-:W-:Y:S02]  /*c790*/  @!P0 IMAD.MOV.U32 R3, RZ, RZ, R19 ;  /* 0x000000ffff038224 */ /* 0x001fe400078e0013 */
[----:B------:R-:W-:-:S05]  /*c7a0*/  @!P0 IMAD.MOV.U32 R2, RZ, RZ, R18 ;  /* 0x000000ffff028224 */ /* 0x000fca00078e0012 */
[----:B------:R4:W4:Y:S04]  /*c7b0*/  @!P0 LDG.E.U16 R14, [R2.64] ;  /* 0x00000006020e8981 */ /* 0x000928000c1e1500 */
[----:B--2---:R-:W-:Y:S04]  /*c7c0*/  STL [R1+0x11dc], R16 ;  /* 0x0011dc1001007387 */ /* 0x004fe80000100800 */
[----:B------:R-:W2:Y:S04]  /*c7d0*/  LDL.LU R24, [R1+0x2b4] ;  /* 0x0002b40001187983 */ /* 0x000ea80000300800 */
[----:B---3--:R0:W-:Y:S04]  /*c7e0*/  STL [R1+0x11e0], R15 ;  /* 0x0011e00f01007387 */ /* 0x0081e80000100800 */
[----:B------:R-:W3:Y:S04]  /*c7f0*/  LDL R18, [R1+0x730] ;  /* 0x0007300001127983 */ /* 0x000ee80000100800 */
[----:B-1----:R-:W2:Y:S01]  /*c800*/  LDL R17, [R1+0x734] ;  /* 0x0007340001117983 */ /* 0x002ea20000100800 */
[----:B----4-:R-:W-:-:S03]  /*c810*/  @!P0 IMAD.MOV.U32 R2, RZ, RZ, R0 ;  /* 0x000000ffff028224 */ /* 0x010fc600078e0000 */
[----:B------:R-:W4:Y:S04]  /*c820*/  LDL.LU R25, [R1+0x29c] ;  /* 0x00029c0001197983 */ /* 0x000f280000300800 */
[----:B------:R-:W-:Y:S04]  /*c830*/  STL [R1+0x11e4], R14 ;  /* 0x0011e40e01007387 */ /* 0x000fe80000100800 */
[----:B0-----:R-:W4:Y:S04]  /*c840*/  LDL R15, [R1+0x72c] ;  /* 0x00072c00010f7983 */ /* 0x001f280000100800 */
[----:B------:R-:W4:Y:S01]  /*c850*/  LDL R0, [R1+0x7d4] ;  /* 0x0007d40001007983 */ /* 0x000f220000100800 */
[----:B------:R-:W-:-:S03]  /*c860*/  @!P0 IMAD.MOV.U32 R3, RZ, RZ, R4 ;  /* 0x000000ffff038224 */ /* 0x000fc600078e0004 */
[----:B------:R0:W-:Y:S04]  /*c870*/  STS.U16 [R29+0x7000], R13 ;  /* 0x0070000d1d007388 */ /* 0x0001e80000000400 */
[----:B------:R-:W4:Y:S01]  /*c880*/  LDL R4, [R1+0x7f0] ;  /* 0x0007f00001047983 */ /* 0x000f220000100800 */
[----:B0-----:R-:W-:-:S06]  /*c890*/  PRMT R13, RZ, 0x7610, R13 ;  /* 0x00007610ff0d7816 */ /* 0x001fcc000000000d */
[----:B------:R3:W4:Y:S04]  /*c8a0*/  @!P0 LDG.E.U16 R13, [R2.64] ;  /* 0x00000006020d8981 */ /* 0x000728000c1e1500 */
[----:B------:R0:W-:Y:S02]  /*c8b0*/  STS.U16 [R29+0x8000], R12 ;  /* 0x0080000c1d007388 */ /* 0x0001e40000000400 */
[----:B0-----:R-:W-:Y:S02]  /*c8c0*/  PRMT R12, RZ, 0x7610, R12 ;  /* 0x00007610ff0c7816 */ /* 0x001fe4000000000c */
[----:B------:R0:W-:Y:S04]  /*c8d0*/  STS.U16 [R29+0x9000], R11 ;  /* 0x0090000b1d007388 */ /* 0x0001e80000000400 */
[----:B------:R-:W-:Y:S04]  /*c8e0*/  STS.U16 [R29+0xa000], R10 ;  /* 0x00a0000a1d007388 */ /* 0x000fe80000000400 */
[----:B------:R-:W-:Y:S01]  /*c8f0*/  STS.U16 [R29+0xb000], R9 ;  /* 0x00b000091d007388 */ /* 0x000fe20000000400 */
[----:B0-----:R-:W-:-:S03]  /*c900*/  PRMT R11, RZ, 0x7610, R11 ;  /* 0x00007610ff0b7816 */ /* 0x001fc6000000000b */
[----:B------:R-:W-:Y:S04]  /*c910*/  STS.U16 [R29+0xc000], R8 ;  /* 0x00c000081d007388 */ /* 0x000fe80000000400 */
[----:B------:R-:W-:Y:S04]  /*c920*/  STS.U16 [R29+0xd000], R7 ;  /* 0x00d000071d007388 */ /* 0x000fe80000000400 */
[----:B------:R0:W-:Y:S04]  /*c930*/  STS.U16 [R29+0xe000], R5 ;  /* 0x00e000051d007388 */ /* 0x0001e80000000400 */
[----:B0-----:R-:W4:Y:S04]  /*c940*/  LDL R5, [R1+0x728] ;  /* 0x0007280001057983 */ /* 0x001f280000100800 */
[----:B------:R-:W0:Y:S04]  /*c950*/  S2R R27, SR_TID.X ;  /* 0x00000000001b7919 */ /* 0x000e280000002100 */
[----:B------:R-:W4:Y:S01]  /*c960*/  LDL.LU R28, [R1+0x280] ;  /* 0x00028000011c7983 */ /* 0x000f220000300800 */
[----:B---3--:R-:W-:-:S02]  /*c970*/  @!P0 IMAD.MOV.U32 R3, RZ, RZ, R18 ;  /* 0x000000ffff038224 */ /* 0x008fc400078e0012 */
[----:B--2---:R-:W-:-:S05]  /*c980*/  @!P0 IMAD.MOV.U32 R2, RZ, RZ, R17 ;  /* 0x000000ffff028224 */ /* 0x004fca00078e0011 */
[----:B------:R4:W2:Y:S02]  /*c990*/  @!P0 LDG.E.U16 R12, [R2.64] ;  /* 0x00000006020c8981 */ /* 0x0008a4000c1e1500 */
[----:B----4-:R-:W-:Y:S02]  /*c9a0*/  @!P0 IMAD.MOV.U32 R3, RZ, RZ, R15 ;  /* 0x000000ffff038224 */ /* 0x010fe400078e000f */
[----:B------:R-:W-:-:S05]  /*c9b0*/  @!P0 IMAD.MOV.U32 R2, RZ, RZ, R0 ;  /* 0x000000ffff028224 */ /* 0x000fca00078e0000 */
[----:B------:R1:W3:Y:S01]  /*c9c0*/  @!P0 LDG.E.U16 R11, [R2.64] ;  /* 0x00000006020b8981 */ /* 0x0002e2000c1e1500 */
[----:B0-----:R-:W-:-:S03]  /*c9d0*/  LOP3.LUT R23, R27, 0xff, RZ, 0xc0, !PT ;  /* 0x000000ff1b177812 */ /* 0x001fc600078ec0ff */
[----:B------:R-:W4:Y:S04]  /*c9e0*/  LDL.LU R27, [R1+0x268] ;  /* 0x00026800011b7983 */ /* 0x000f280000300800 */
[----:B------:R0:W-:Y:S04]  /*c9f0*/  STL [R1+0x11e8], R13 ;  /* 0x0011e80d01007387 */ /* 0x0001e80000100800 */
[----:B------:R-:W-:Y:S04]  /*ca00*/  STL [R1+0x121c], R29 ;  /* 0x00121c1d01007387 */ /* 0x000fe80000100800 */
[----:B------:R-:W4:Y:S04]  /*ca10*/  LDL R14, [R1+0x724] ;  /* 0x00072400010e7983 */ /* 0x000f280000100800 */
[----:B0-----:R-:W4:Y:S01]  /*ca20*/  LDL R13, [R1+0x7ec] ;  /* 0x0007ec00010d7983 */ /* 0x001f220000100800 */
[----:B------:R-:W-:-:S05]  /*ca30*/  IMAD.SHL.U32 R23, R23, 0x2, RZ ;  /* 0x0000000217177824 */ /* 0x000fca00078e00ff */
[----:B------:R-:W-:Y:S01]  /*ca40*/  LOP3.LUT R16, R23, 0x10, RZ, 0x3c, !PT ;  /* 0x0000001017107812 */ /* 0x000fe200078e3cff */
[----:B------:R-:W-:Y:S04]  /*ca50*/  STS.U16 [R29+0xf000], R6 ;  /* 0x00f000061d007388 */ /* 0x000fe80000000400 */
[----:B------:R0:W-:Y:S01]  /*ca60*/  STS.U16 [R16+0x200], R26 ;  /* 0x0002001a10007388 */ /* 0x0001e20000000400 */
[----:B-1----:R-:W-:Y:S02]  /*ca70*/  @!P0 IMAD.MOV.U32 R2, RZ, RZ, R4 ;  /* 0x000000ffff028224 */ /* 0x002fe400078e0004 */
[----:B------:R-:W-:Y:S01]  /*ca80*/  @!P0 IMAD.MOV.U32 R3, RZ, RZ, R5 ;  /* 0x000000ffff038224 */ /* 0x000fe200078e0005 */
[----:B--2---:R1:W-:Y:S04]  /*ca90*/  STL [R1+0x11ec], R12 ;  /* 0x0011ec0c01007387 */ /* 0x0043e80000100800 */
[----:B0-----:R-:W2:Y:S04]  /*caa0*/  LDL.LU R26, [R1+0x258] ;  /* 0x00025800011a7983 */ /* 0x001ea80000300800 */
[----:B------:R-:W2:Y:S04]  /*cab0*/  LDL R0, [R1+0x7e8] ;  /* 0x0007e80001007983 */ /* 0x000ea80000100800 */
[----:B-1----:R-:W2:Y:S04]  /*cac0*/  LDL R12, [R1+0x720] ;  /* 0x00072000010c7983 */ /* 0x002ea80000100800 */
[----:B---3--:R0:W-:Y:S04]  /*cad0*/  STL [R1+0x11f0], R11 ;  /* 0x0011f00b01007387 */ /* 0x0081e80000100800 */
[----:B------:R-:W3:Y:S04]  /*cae0*/  LDL R5, [R1+0x71c] ;  /* 0x00071c0001057983 */ /* 0x000ee80000100800 */
[----:B------:R-:W3:Y:S01]  /*caf0*/  LDL R4, [R1+0x7e4] ;  /* 0x0007e40001047983 */ /* 0x000ee20000100800 */
[----:B------:R-:W-:-:S02]  /*cb00*/  PRMT R10, RZ, 0x7610, R10 ;  /* 0x00007610ff0a7816 */ /* 0x000fc4000000000a */
[----:B------:R-:W-:-:S04]  /*cb10*/  PRMT R8, RZ, 0x7610, R8 ;  /* 0x00007610ff087816 */ /* 0x000fc80000000008 */
[----:B------:R4:W3:Y:S02]  /*cb20*/  @!P0 LDG.E.U16 R10, [R2.64] ;  /* 0x00000006020a8981 */ /* 0x0008e4000c1e1500 */
[----:B----4-:R-:W-:Y:S02]  /*cb30*/  @!P0 IMAD.MOV.U32 R3, RZ, RZ, R14 ;  /* 0x000000ffff038224 */ /* 0x010fe400078e000e */
[----:B------:R-:W-:-:S05]  /*cb40*/  @!P0 IMAD.MOV.U32 R2, RZ, RZ, R13 ;  /* 0x000000ffff028224 */ /* 0x000fca00078e000d */
[----:B------:R2:W4:Y:S01]  /*cb50*/  @!P0 LDG.E.U16 R8, [R2.64] ;  /* 0x0000000602088981 */ /* 0x000522000c1e1500 */
[----:B------:R-:W-:Y:S01]  /*cb60*/  PRMT R6, RZ, 0x7610, R6 ;  /* 0x00007610ff067816 */ /* 0x000fe20000000006 */
[----:B--2---:R-:W-:Y:S02]  /*cb70*/  @!P0 IMAD.MOV.U32 R2, RZ, RZ, R0 ;  /* 0x000000ffff028224 */ /* 0x004fe400078e0000 */
[----:B------:R-:W-:-:S05]  /*cb80*/  @!P0 IMAD.MOV.U32 R3, RZ, RZ, R12 ;  /* 0x000000ffff038224 */ /* 0x000fca00078e000c */
[----:B------:R1:W2:Y:S02]  /*cb90*/  @!P0 LDG.E.U16 R6, [R2.64] ;  /* 0x0000000602068981 */ /* 0x0002a4000c1e1500 */
[----:B-1----:R-:W-:-:S06]  /*cba0*/  PRMT R2, RZ, 0x7610, R2 ;  /* 0x00007610ff027816 */ /* 0x002fcc0000000002 */
[----:B---3--:R-:W3:Y:S04]  /*cbb0*/  @!P0 LDG.E.U16 R2, [R4.64] ;  /* 0x0000000604028981 */ /* 0x008ee8000c1e1500 */
[----:B------:R-:W-:Y:S04]  /*cbc0*/  STL [R1+0x11f4], R10 ;  /* 0x0011f40a01007387 */ /* 0x000fe80000100800 */
[----:B----4-:R-:W-:Y:S04]  /*cbd0*/  STL [R1+0x11f8], R8 ;  /* 0x0011f80801007387 */ /* 0x010fe80000100800 */
[----:B0-----:R-:W2:Y:S04]  /*cbe0*/  LDL R11, [R1+0x718] ;  /* 0x00071800010b7983 */ /* 0x001ea80000100800 */
[----:B------:R-:W2:Y:S04]  /*cbf0*/  LDL R0, [R1+0x7e0] ;  /* 0x0007e00001007983 */ /* 0x000ea80000100800 */
[----:B------:R-:W-:Y:S04]  /*cc00*/  STS.U16 [R16+0x1200], R24 ;  /* 0x0012001810007388 */ /* 0x000fe80000000400 */
[----:B------:R-:W-:Y:S04]  /*cc10*/  STS.U16 [R16+0x2200], R25 ;  /* 0x0022001910007388 */ /* 0x000fe80000000400 */
[----:B------:R0:W-:Y:S04]  /*cc20*/  STS.U16 [R16+0x3200], R28 ;  /* 0x0032001c10007388 */ /* 0x0001e80000000400 */
[----:B------:R1:W-:Y:S04]  /*cc30*/  STS.U16 [R16+0x4200], R27 ;  /* 0x0042001b10007388 */ /* 0x0003e80000000400 */
[----:B0-----:R-:W2:Y:S04]  /*cc40*/  LDL.LU R28, [R1+0x248] ;  /* 0x00024800011c7983 */ /* 0x001ea80000300800 */
[----:B------:R0:W-:Y:S04]  /*cc50*/  STS.U16 [R16+0x5200], R26 ;  /* 0x0052001a10007388 */ /* 0x0001e80000000400 */
[----:B--2---:R2:W-:Y:S04]  /*cc60*/  STL [R1+0x11fc], R6 ;  /* 0x0011fc0601007387 */ /* 0x0045e80000100800 */
[----:B-1----:R-:W4:Y:S04]  /*cc70*/  LDL.LU R27, [R1+0x224] ;  /* 0x00022400011b7983 */ /* 0x002f280000300800 */
[----:B------:R-:W4:Y:S04]  /*cc80*/  LDL R10, [R1+0x714] ;  /* 0x00071400010a7983 */ /* 0x000f280000100800 */
[----:B------:R-:W4:Y:S04]  /*cc90*/  LDL R8, [R1+0x7dc] ;  /* 0x0007dc0001087983 */ /* 0x000f280000100800 */
[----:B---3--:R1:W-:Y:S04]  /*cca0*/  STL [R1+0x1200], R2 ;  /* 0x0012000201007387 */ /* 0x0083e80000100800 */
[----:B------:R-:W3:Y:S04]  /*ccb0*/  LDL.LU R25, [R1+0x210] ;  /* 0x0002100001197983 */ /* 0x000ee80000300800 */
[----:B------:R-:W3:Y:S04]  /*ccc0*/  LDL.LU R29, [R1+0x1dc] ;  /* 0x0001dc00011d7983 */ /* 0x000ee80000300800 */
[----:B------:R-:W3:Y:S04]  /*ccd0*/  LDL.LU R14, [R1+0x1c0] ;  /* 0x0001c000010e7983 */ /* 0x000ee80000300800 */
[----:B------:R-:W3:Y:S04]  /*cce0*/  LDL.LU R15, [R1+0xb4] ;  /* 0x0000b400010f7983 */ /* 0x000ee80000300800 */
[----:B0-----:R-:W3:Y:S04]  /*ccf0*/  LDL.LU R26, [R1+0x98] ;  /* 0x00009800011a7983 */ /* 0x001ee80000300800 */
[----:B--2---:R-:W2:Y:S04]  /*cd00*/  LDL R6, [R1+0x7d0] ;  /* 0x0007d00001067983 */ /* 0x004ea80000100800 */
[----:B-1----:R-:W3:Y:S01]  /*cd10*/  LDL R2, [R1+0x7d8] ;  /* 0x0007d80001027983 */ /* 0x002ee20000100800 */
[----:B------:R-:W-:Y:S01]  /*cd20*/  PRMT R3, RZ, 0x7610, R3 ;  /* 0x00007610ff037816 */ /* 0x000fe20000000003 */
[----:B------:R-:W-:-:S02]  /*cd30*/  @!P0 IMAD.MOV.U32 R4, RZ, RZ, R0 ;  /* 0x000000ffff048224 */ /* 0x000fc400078e0000 */
[----:B------:R-:W-:Y:S01]  /*cd40*/  @!P0 IMAD.MOV.U32 R5, RZ, RZ, R11 ;  /* 0x000000ffff058224 */ /* 0x000fe200078e000b */
[----:B------:R-:W-:Y:S01]  /*cd50*/  PRMT R7, RZ, 0x7610, R7 ;  /* 0x00007610ff077816 */ /* 0x000fe20000000007 */
[----:B------:R-:W3:Y:S04]  /*cd60*/  LDL.LU R0, [R1+0x7c] ;  /* 0x00007c0001007983 */ /* 0x000ee80000300800 */
[----:B------:R4:W3:Y:S01]  /*cd70*/  @!P0 LDG.E.U16 R3, [R4.64] ;  /* 0x0000000604038981 */ /* 0x0008e2000c1e1500 */
[----:B------:R-:W-:-:S03]  /*cd80*/  PRMT R9, RZ, 0x7610, R9 ;  /* 0x00007610ff097816 */ /* 0x000fc60000000009 */
[----:B------:R-:W3:Y:S04]  /*cd90*/  LDL.LU R17, [R1+0x60] ;  /* 0x0000600001117983 */ /* 0x000ee80000300800 */
[----:B------:R-:W3:Y:S04]  /*cda0*/  LDL.LU R18, [R1+0x34] ;  /* 0x0000340001127983 */ /* 0x000ee80000300800 */
[----:B------:R-:W3:Y:S04]  /*cdb0*/  LDL.LU R19, [R1+0x2f0] ;  /* 0x0002f00001137983 */ /* 0x000ee80000300800 */
[----:B------:R-:W3:Y:S04]  /*cdc0*/  LDL.LU R20, [R1+0x2d8] ;  /* 0x0002d80001147983 */ /* 0x000ee80000300800 */
[----:B------:R-:W3:Y:S04]  /*cdd0*/  LDL.LU R21, [R1+0x2bc] ;  /* 0x0002bc0001157983 */ /* 0x000ee80000300800 */
[----:B------:R-:W3:Y:S04]  /*cde0*/  LDL.LU R22, [R1+0x2a0] ;  /* 0x0002a00001167983 */ /* 0x000ee80000300800 */
[----:B------:R-:W3:Y:S01]  /*cdf0*/  LDL.LU R23, [R1+0x284] ;  /* 0x0002840001177983 */ /* 0x000ee20000300800 */
[----:B----4-:R-:W-:-:S02]  /*ce00*/  @!P0 IMAD.MOV.U32 R5, RZ, RZ, R10 ;  /* 0x000000ffff058224 */ /* 0x010fc400078e000a */
[----:B------:R-:W-:-:S05]  /*ce10*/  @!P0 IMAD.MOV.U32 R4, RZ, RZ, R8 ;  /* 0x000000ffff048224 */ /* 0x000fca00078e0008 */
[----:B------:R2:W4:Y:S02]  /*ce20*/  @!P0 LDG.E.U16 R7, [R4.64] ;  /* 0x0000000604078981 */ /* 0x000524000c1e1500 */
[----:B--2---:R-:W-:Y:S02]  /*ce30*/  @!P0 IMAD.MOV.U32 R5, RZ, RZ, R6 ;  /* 0x000000ffff058224 */ /* 0x004fe400078e0006 */
[----:B---3--:R-:W-:-:S05]  /*ce40*/  @!P0 IMAD.MOV.U32 R4, RZ, RZ, R2 ;  /* 0x000000ffff048224 */ /* 0x008fca00078e0002 */
[----:B------:R-:W2:Y:S04]  /*ce50*/  @!P0 LDG.E.U16 R9, [R4.64] ;  /* 0x0000000604098981 */ /* 0x000ea8000c1e1500 */
[----:B------:R0:W-:Y:S04]  /*ce60*/  STS.U16 [R16+0x6200], R28 ;  /* 0x0062001c10007388 */ /* 0x0001e80000000400 */
[----:B------:R-:W-:Y:S04]  /*ce70*/  STL [R1+0x1204], R3 ;  /* 0x0012040301007387 */ /* 0x000fe80000100800 */
[----:B0-----:R-:W4:Y:S04]  /*ce80*/  LDL.LU R28, [R1+0x264] ;  /* 0x00026400011c7983 */ /* 0x001f280000300800 */
[----:B------:R0:W-:Y:S04]  /*ce90*/  STS.U16 [R16+0x7200], R27 ;  /* 0x0072001b10007388 */ /* 0x0001e80000000400 */
[----:B------:R1:W-:Y:S04]  /*cea0*/  STS.U16 [R16+0x8200], R25 ;  /* 0x0082001910007388 */ /* 0x0003e80000000400 */
[----:B------:R-:W-:Y:S04]  /*ceb0*/  STS.U16 [R16+0x9200], R29 ;  /* 0x0092001d10007388 */ /* 0x000fe80000000400 */
[----:B------:R-:W-:Y:S04]  /*cec0*/  STS.U16 [R16+0xa200], R14 ;  /* 0x00a2000e10007388 */ /* 0x000fe80000000400 */
[----:B------:R-:W-:Y:S04]  /*ced0*/  STS.U16 [R16+0xb200], R15 ;  /* 0x00b2000f10007388 */ /* 0x000fe80000000400 */
[----:B------:R0:W-:Y:S04]  /*cee0*/  STS.U16 [R16+0xc200], R26 ;  /* 0x00c2001a10007388 */ /* 0x0001e80000000400 */
[----:B------:R0:W-:Y:S04]  /*cef0*/  STS.U16 [R16+0xd200], R0 ;  /* 0x00d2000010007388 */ /* 0x0001e80000000400 */
[----:B----4-:R4:W-:Y:S04]  /*cf00*/  STL [R1+0x1208], R7 ;  /* 0x0012080701007387 */ /* 0x0109e80000100800 */
[----:B------:R-:W3:Y:S04]  /*cf10*/  LDL.LU R24, [R1+0x244] ;  /* 0x0002440001187983 */ /* 0x000ee80000300800 */
[----:B0-----:R-:W3:Y:S04]  /*cf20*/  LDL.LU R27, [R1+0x22c] ;  /* 0x00022c00011b7983 */ /* 0x001ee80000300800 */
[----:B--2---:R-:W-:Y:S04]  /*cf30*/  STL [R1+0x120c], R9 ;  /* 0x00120c0901007387 */ /* 0x004fe80000100800 */
[----:B-1----:R-:W2:Y:S04]  /*cf40*/  LDL.LU R25, [R1+0x20c] ;  /* 0x00020c0001197983 */ /* 0x002ea80000300800 */
[----:B------:R-:W2:Y:S04]  /*cf50*/  LDL.LU R26, [R1+0x1d8] ;  /* 0x0001d800011a7983 */ /* 0x000ea80000300800 */
[----:B------:R-:W2:Y:S04]  /*cf60*/  LDL.LU R0, [R1+0xcc] ;  /* 0x0000cc0001007983 */ /* 0x000ea80000300800 */
[----:B------:R-:W0:Y:S04]  /*cf70*/  S2R R13, SR_TID.X ;  /* 0x00000000000d7919 */ /* 0x000e280000002100 */
[----:B------:R-:W-:Y:S04]  /*cf80*/  STS.U16 [R16+0xe200], R17 ;  /* 0x00e2001110007388 */ /* 0x000fe80000000400 */
[----:B------:R-:W-:Y:S04]  /*cf90*/  STS.U16 [R16+0xf200], R18 ;  /* 0x00f2001210007388 */ /* 0x000fe80000000400 */
[----:B------:R-:W2:Y:S04]  /*cfa0*/  LDL.LU R5, [R1+0xb0] ;  /* 0x0000b00001057983 */ /* 0x000ea80000300800 */
[----:B----4-:R-:W4:Y:S04]  /*cfb0*/  LDL.LU R7, [R1+0x94] ;  /* 0x0000940001077983 */ /* 0x010f280000300800 */
[----:B------:R-:W4:Y:S01]  /*cfc0*/  LDL.LU R6, [R1+0x78] ;  /* 0x0000780001067983 */ /* 0x000f220000300800 */
[----:B0-----:R-:W-:-:S03]  /*cfd0*/  LOP3.LUT R13, R13, 0xff, RZ, 0xc0, !PT ;  /* 0x000000ff0d0d7812 */ /* 0x001fc600078ec0ff */
[----:B------:R-:W4:Y:S02]  /*cfe0*/  LDL.LU R8, [R1+0x4c] ;  /* 0x00004c0001087983 */ /* 0x000f240000300800 */
[----:B------:R-:W-:Y:S02]  /*cff0*/  IMAD.SHL.U32 R3, R13, 0x2, RZ ;  /* 0x000000020d037824 */ /* 0x000fe400078e00ff */
[----:B------:R-:W4:Y:S03]  /*d000*/  LDL.LU R10, [R1+0x30] ;  /* 0x00003000010a7983 */ /* 0x000f260000300800 */
[----:B------:R-:W-:-:S05]  /*d010*/  LOP3.LUT R2, R3, 0x20, RZ, 0x3c, !PT ;  /* 0x0000002003027812 */ /* 0x000fca00078e3cff */
[----:B------:R-:W-:Y:S04]  /*d020*/  STS.U16 [R2+0x400], R19 ;  /* 0x0004001302007388 */ /* 0x000fe80000000400 */
[----:B------:R-:W-:Y:S04]  /*d030*/  STS.U16 [R2+0x1400], R20 ;  /* 0x0014001402007388 */ /* 0x000fe80000000400 */
[----:B------:R-:W-:Y:S04]  /*d040*/  STS.U16 [R2+0x2400], R21 ;  /* 0x0024001502007388 */ /* 0x000fe80000000400 */
[----:B------:R-:W-:Y:S04]  /*d050*/  STS.U16 [R2+0x3400], R22 ;  /* 0x0034001602007388 */ /* 0x000fe80000000400 */
[----:B------:R-:W-:Y:S04]  /*d060*/  STS.U16 [R2+0x4400], R23 ;  /* 0x0044001702007388 */ /* 0x000fe80000000400 */
[----:B------:R0:W-:Y:S04]  /*d070*/  STS.U16 [R2+0x5400], R28 ;  /* 0x0054001c02007388 */ /* 0x0001e80000000400 */
[----:B0-----:R-:W4:Y:S04]  /*d080*/  LDL.LU R28, [R1+0x2ec] ;  /* 0x0002ec00011c7983 */ /* 0x001f280000300800 */
[----:B------:R-:W4:Y:S04]  /*d090*/  LDL.LU R11, [R1+0x2d4] ;  /* 0x0002d400010b7983 */ /* 0x000f280000300800 */
[----:B------:R-:W4:Y:S04]  /*d0a0*/  LDL.LU R12, [R1+0x2b8] ;  /* 0x0002b800010c7983 */ /* 0x000f280000300800 */
[----:B------:R-:W4:Y:S04]  /*d0b0*/  LDL.LU R29, [R1+0x298] ;  /* 0x00029800011d7983 */ /* 0x000f280000300800 */
[----:B------:R-:W4:Y:S04]  /*d0c0*/  LDL.LU R17, [R1+0x27c] ;  /* 0x00027c0001117983 */ /* 0x000f280000300800 */
[----:B---3--:R-:W-:Y:S04]  /*d0d0*/  STS.U16 [R2+0x6400], R24 ;  /* 0x0064001802007388 */ /* 0x008fe80000000400 */
[----:B------:R0:W-:Y:S04]  /*d0e0*/  STS.U16 [R2+0x7400], R27 ;  /* 0x0074001b02007388 */ /* 0x0001e80000000400 */
[----:B0-----:R-:W3:Y:S04]  /*d0f0*/  LDL.LU R27, [R1+0x260] ;  /* 0x00026000011b7983 */ /* 0x001ee80000300800 */
[----:B------:R-:W3:Y:S04]  /*d100*/  LDL.LU R13, [R1+0x240] ;  /* 0x00024000010d7983 */ /* 0x000ee80000300800 */
[----:B------:R-:W3:Y:S04]  /*d110*/  LDL.LU R14, [R1+0x228] ;  /* 0x00022800010e7983 */ /* 0x000ee80000300800 */
[----:B------:R-:W3:Y:S04]  /*d120*/  LDL.LU R15, [R1+0x208] ;  /* 0x00020800010f7983 */ /* 0x000ee80000300800 */
[----:B------:R-:W3:Y:S04]  /*d130*/  LDL.LU R16, [R1+0x1d4] ;  /* 0x0001d40001107983 */ /* 0x000ee80000300800 */
[----:B--2---:R-:W-:Y:S04]  /*d140*/  STS.U16 [R2+0x8400], R25 ;  /* 0x0084001902007388 */ /* 0x004fe80000000400 */
[----:B------:R-:W2:Y:S04]  /*d150*/  LDL.LU R18, [R1+0xc8] ;  /* 0x0000c80001127983 */ /* 0x000ea80000300800 */
[----:B------:R-:W2:Y:S04]  /*d160*/  LDL.LU R19, [R1+0xac] ;  /* 0x0000ac0001137983 */ /* 0x000ea80000300800 */
[----:B------:R-:W-:Y:S04]  /*d170*/  STS.U16 [R2+0x9400], R26 ;  /* 0x0094001a02007388 */ /* 0x000fe80000000400 */
[----:B------:R-:W2:Y:S04]  /*d180*/  LDL.LU R20, [R1+0x90] ;  /* 0x0000900001147983 */ /* 0x000ea80000300800 */
[----:B------:R0:W-:Y:S04]  /*d190*/  STS.U16 [R2+0xa400], R0 ;  /* 0x00a4000002007388 */ /* 0x0001e80000000400 */
[----:B0-----:R-:W2:Y:S01]  /*d1a0*/  LDL.LU R0, [R1+0x74] ;  /* 0x0000740001007983 */ /* 0x001ea20000300800 */
[----:B------:R-:W-:-:S03]  /*d1b0*/  LOP3.LUT R4, R3, 0x30, RZ, 0x3c, !PT ;  /* 0x0000003003047812 */ /* 0x000fc600078e3cff */
[----:B------:R-:W-:Y:S04]  /*d1c0*/  STS.U16 [R2+0xb400], R5 ;  /* 0x00b4000502007388 */ /* 0x000fe80000000400 */
[----:B----4-:R-:W-:Y:S04]  /*d1d0*/  STS.U16 [R2+0xc400], R7 ;  /* 0x00c4000702007388 */ /* 0x010fe80000000400 */
[----:B------:R-:W-:Y:S04]  /*d1e0*/  STS.U16 [R2+0xd400], R6 ;  /* 0x00d4000602007388 */ /* 0x000fe80000000400 */
[----:B------:R-:W-:Y:S04]  /*d1f0*/  STS.U16 [R2+0xe400], R8 ;  /* 0x00e4000802007388 */ /* 0x000fe80000000400 */
[----:B------:R-:W-:Y:S04]  /*d200*/  STS.U16 [R2+0xf400], R10 ;  /* 0x00f4000a02007388 */ /* 0x000fe80000000400 */
[----:B------:R-:W4:Y:S04]  /*d210*/  LDL.LU R21, [R1+0x48] ;  /* 0x0000480001157983 */ /* 0x000f280000300800 */
[----:B------:R-:W4:Y:S04]  /*d220*/  LDL.LU R22, [R1+0x2c] ;  /* 0x00002c0001167983 */ /* 0x000f280000300800 */
[----:B------:R-:W4:Y:S04]  /*d230*/  LDL.LU R23, [R1+0x2e8] ;  /* 0x0002e80001177983 */ /* 0x000f280000300800 */
[----:B------:R-:W4:Y:S04]  /*d240*/  LDL.LU R24, [R1+0x2cc] ;  /* 0x0002cc0001187983 */ /* 0x000f280000300800 */
[----:B------:R-:W4:Y:S04]  /*d250*/  LDL.LU R25, [R1+0x2b0] ;  /* 0x0002b00001197983 */ /* 0x000f280000300800 */
[----:B------:R-:W4:Y:S04]  /*d260*/  LDL.LU R26, [R1+0x294] ;  /* 0x00029400011a7983 */ /* 0x000f280000300800 */
[----:B------:R0:W-:Y:S04]  /*d270*/  STS.U16 [R4+0x600], R28 ;  /* 0x0006001c04007388 */ /* 0x0001e80000000400 */
[----:B------:R-:W-:Y:S04]  /*d280*/  STS.U16 [R4+0x1600], R11 ;  /* 0x0016000b04007388 */ /* 0x000fe80000000400 */
[----:B------:R-:W-:Y:S04]  /*d290*/  STS.U16 [R4+0x2600], R12 ;  /* 0x0026000c04007388 */ /* 0x000fe80000000400 */
[----:B------:R-:W-:Y:S04]  /*d2a0*/  STS.U16 [R4+0x3600], R29 ;  /* 0x0036001d04007388 */ /* 0x000fe80000000400 */
[----:B------:R1:W-:Y:S04]  /*d2b0*/  STS.U16 [R4+0x4600], R17 ;  /* 0x0046001104007388 */ /* 0x0003e80000000400 */
[----:B0-----:R-:W4:Y:S04]  /*d2c0*/  LDL.LU R28, [R1+0x278] ;  /* 0x00027800011c7983 */ /* 0x001f280000300800 */
[----:B-1----:R-:W0:Y:S02]  /*d2d0*/  S2R R17, SR_TID.X ;  /* 0x0000000000117919 */ /* 0x002e240000002100 */
[----:B0-----:R-:W-:-:S05]  /*d2e0*/  LOP3.LUT R17, R17, 0xff, RZ, 0xc0, !PT ;  /* 0x000000ff11117812 */ /* 0x001fca00078ec0ff */
[----:B------:R-:W-:-:S05]  /*d2f0*/  IMAD.SHL.U32 R2, R17, 0x2, RZ ;  /* 0x0000000211027824 */ /* 0x000fca00078e00ff */
[----:B------:R-:W-:Y:S01]  /*d300*/  LOP3.LUT R3, R2, 0x40, RZ, 0x3c, !PT ;  /* 0x0000004002037812 */ /* 0x000fe200078e3cff */
[----:B---3--:R0:W-:Y:S04]  /*d310*/  STS.U16 [R4+0x5600], R27 ;  /* 0x0056001b04007388 */ /* 0x0081e80000000400 */
[----:B------:R-:W-:Y:S04]  /*d320*/  STS.U16 [R4+0x6600], R13 ;  /* 0x0066000d04007388 */ /* 0x000fe80000000400 */
[----:B------:R-:W-:Y:S04]  /*d330*/  STS.U16 [R4+0x7600], R14 ;  /* 0x0076000e04007388 */ /* 0x000fe80000000400 */
[----:B------:R-:W-:Y:S04]  /*d340*/  STS.U16 [R4+0x8600], R15 ;  /* 0x0086000f04007388 */ /* 0x000fe80000000400 */
[----:B------:R-:W-:Y:S04]  /*d350*/  STS.U16 [R4+0x9600], R16 ;  /* 0x0096001004007388 */ /* 0x000fe80000000400 */
[----:B0-----:R-:W3:Y:S04]  /*d360*/  LDL.LU R27, [R1+0x25c] ;  /* 0x00025c00011b7983 */ /* 0x001ee80000300800 */
[----:B--2---:R-:W-:Y:S04]  /*d370*/  STS.U16 [R4+0xa600], R18 ;  /* 0x00a6001204007388 */ /* 0x004fe80000000400 */
[----:B------:R-:W-:Y:S04]  /*d380*/  STS.U16 [R4+0xb600], R19 ;  /* 0x00b6001304007388 */ /* 0x000fe80000000400 */
[----:B------:R-:W-:Y:S04]  /*d390*/  STL [R1+0x1220], R2 ;  /* 0x0012200201007387 */ /* 0x000fe80000100800 */
[----:B------:R-:W-:Y:S04]  /*d3a0*/  STS.U16 [R4+0xc600], R20 ;  /* 0x00c6001404007388 */ /* 0x000fe80000000400 */
[----:B------:R0:W-:Y:S04]  /*d3b0*/  STS.U16 [R4+0xd600], R0 ;  /* 0x00d6000004007388 */ /* 0x0001e80000000400 */
[----:B0-----:R-:W2:Y:S04]  /*d3c0*/  LDL.LU R0, [R1+0x23c] ;  /* 0x00023c0001007983 */ /* 0x001ea80000300800 */
[----:B------:R-:W2:Y:S04]  /*d3d0*/  LDL.LU R2, [R1+0x220] ;  /* 0x0002200001027983 */ /* 0x000ea80000300800 */
[----:B------:R-:W2:Y:S04]  /*d3e0*/  LDL.LU R29, [R1+0x1ec] ;  /* 0x0001ec00011d7983 */ /* 0x000ea80000300800 */
[----:B------:R-:W2:Y:S04]  /*d3f0*/  LDL.LU R9, [R1+0x1d0] ;  /* 0x0001d00001097983 */ /* 0x000ea80000300800 */
[----:B----4-:R-:W-:Y:S04]  /*d400*/  STS.U16 [R4+0xe600], R21 ;  /* 0x00e6001504007388 */ /* 0x010fe80000000400 */
[----:B------:R0:W-:Y:S04]  /*d410*/  STS.U16 [R4+0xf600], R22 ;  /* 0x00f6001604007388 */ /* 0x0001e80000000400 */
[----:B------:R-:W-:Y:S04]  /*d420*/  STS.U16 [R3+0x800], R23 ;  /* 0x0008001703007388 */ /* 0x000fe80000000400 */
[----:B0-----:R-:W4:Y:S04]  /*d430*/  LDL.LU R4, [R1+0xc4] ;  /* 0x0000c40001047983 */ /* 0x001f280000300800 */
[----:B------:R-:W4:Y:S04]  /*d440*/  LDL.LU R5, [R1+0xa8] ;  /* 0x0000a80001057983 */ /* 0x000f280000300800 */
[----:B------:R-:W4:Y:S04]  /*d450*/  LDL.LU R7, [R1+0x8c] ;  /* 0x00008c0001077983 */ /* 0x000f280000300800 */
[----:B------:R-:W-:Y:S04]  /*d460*/  STS.U16 [R3+0x1800], R24 ;  /* 0x0018001803007388 */ /* 0x000fe80000000400 */
[----:B------:R-:W4:Y:S04]  /*d470*/  LDL.LU R6, [R1+0x70] ;  /* 0x0000700001067983 */ /* 0x000f280000300800 */
[----:B------:R-:W-:Y:S04]  /*d480*/  STS.U16 [R3+0x2800], R25 ;  /* 0x0028001903007388 */ /* 0x000fe80000000400 */
[----:B------:R-:W4:Y:S04]  /*d490*/  LDL.LU R8, [R1+0x44] ;  /* 0x0000440001087983 */ /* 0x000f280000300800 */
[----:B------:R-:W-:Y:S04]  /*d4a0*/  STS.U16 [R3+0x3800], R26 ;  /* 0x0038001a03007388 */ /* 0x000fe80000000400 */
[----:B------:R-:W4:Y:S04]  /*d4b0*/  LDL.LU R10, [R1+0x28] ;  /* 0x00002800010a7983 */ /* 0x000f280000300800 */
[----:B------:R0:W-:Y:S04]  /*d4c0*/  STS.U16 [R3+0x4800], R28 ;  /* 0x0048001c03007388 */ /* 0x0001e80000000400 */
[----:B------:R-:W4:Y:S04]  /*d4d0*/  LDL.LU R11, [R1+0x2e4] ;  /* 0x0002e400010b7983 */ /* 0x000f280000300800 */
[----:B0-----:R-:W4:Y:S04]  /*d4e0*/  LDL.LU R28, [R1+0x2c8] ;  /* 0x0002c800011c7983 */ /* 0x001f280000300800 */
[----:B------:R-:W4:Y:S04]  /*d4f0*/  LDL.LU R12, [R1+0x2ac] ;  /* 0x0002ac00010c7983 */ /* 0x000f280000300800 */
        /* <DEDUP_REMOVED lines=14> */
[----:B---3--:R0:W-:Y:S04]  /*d5e0*/  STS.U16 [R3+0x5800], R27 ;  /* 0x0058001b03007388 */ /* 0x0081e80000000400 */
[----:B0-----:R-:W3:Y:S04]  /*d5f0*/  LDL.LU R27, [R1+0x2c4] ;  /* 0x0002c400011b7983 */ /* 0x001ee80000300800 */
[----:B--2---:R0:W-:Y:S04]  /*d600*/  STS.U16 [R3+0x6800], R0 ;  /* 0x0068000003007388 */ /* 0x0041e80000000400 */
[----:B------:R1:W-:Y:S04]  /*d610*/  STS.U16 [R3+0x7800], R2 ;  /* 0x0078000203007388 */ /* 0x0003e80000000400 */
[----:B0-----:R-:W2:Y:S04]  /*d620*/  LDL.LU R0, [R1+0x2a8] ;  /* 0x0002a80001007983 */ /* 0x001ea80000300800 */
[----:B-1----:R-:W2:Y:S04]  /*d630*/  LDL.LU R2, [R1+0x1220] ;  /* 0x0012200001027983 */ /* 0x002ea80000300800 */
[----:B------:R0:W-:Y:S04]  /*d640*/  STS.U16 [R3+0x8800], R29 ;  /* 0x0088001d03007388 */ /* 0x0001e80000000400 */
[----:B0-----:R-:W3:Y:S04]  /*d650*/  LDL.LU R29, [R1+0x121c] ;  /* 0x00121c00011d7983 */ /* 0x001ee80000300800 */
[----:B------:R-:W-:Y:S04]  /*d660*/  STS.U16 [R3+0x9800], R9 ;  /* 0x0098000903007388 */ /* 0x000fe80000000400 */
[----:B----4-:R-:W-:Y:S04]  /*d670*/  STS.U16 [R3+0xa800], R4 ;  /* 0x00a8000403007388 */ /* 0x010fe80000000400 */
[----:B------:R-:W-:Y:S04]  /*d680*/  STS.U16 [R3+0xb800], R5 ;  /* 0x00b8000503007388 */ /* 0x000fe80000000400 */
[----:B------:R-:W-:Y:S04]  /*d690*/  STS.U16 [R3+0xc800], R7 ;  /* 0x00c8000703007388 */ /* 0x000fe80000000400 */
[----:B------:R-:W-:Y:S04]  /*d6a0*/  STS.U16 [R3+0xd800], R6 ;  /* 0x00d8000603007388 */ /* 0x000fe80000000400 */
[----:B------:R-:W-:Y:S04]  /*d6b0*/  STS.U16 [R3+0xe800], R8 ;  /* 0x00e8000803007388 */ /* 0x000fe80000000400 */
[----:B------:R-:W-:Y:S01]  /*d6c0*/  STS.U16 [R3+0xf800], R10 ;  /* 0x00f8000a03007388 */ /* 0x000fe20000000400 */
[----:B--2---:R-:W-:-:S05]  /*d6d0*/  LOP3.LUT R2, R2, 0x50, RZ, 0x3c, !PT ;  /* 0x0000005002027812 */ /* 0x004fca00078e3cff */
[----:B------:R-:W-:Y:S04]  /*d6e0*/  STS.U16 [R2+0xa00], R11 ;  /* 0x000a000b02007388 */ /* 0x000fe80000000400 */
[----:B------:R0:W-:Y:S04]  /*d6f0*/  STS.U16 [R2+0x1a00], R28 ;  /* 0x001a001c02007388 */ /* 0x0001e80000000400 */
[----:B------:R3:W-:Y:S04]  /*d700*/  STS.U16 [R2+0x2a00], R12 ;  /* 0x002a000c02007388 */ /* 0x0007e80000000400 */
[----:B0-----:R-:W2:Y:S01]  /*d710*/  LDL.LU R28, [R1+0x28c] ;  /* 0x00028c00011c7983 */ /* 0x001ea20000300800 */
[----:B---3--:R-:W-:-:S03]  /*d720*/  LOP3.LUT R12, R29, 0x60, RZ, 0x3c, !PT ;  /* 0x000000601d0c7812 */ /* 0x008fc600078e3cff */
[----:B------:R0:W-:Y:S04]  /*d730*/  STL [R1+0x1210], R29 ;  /* 0x0012101d01007387 */ /* 0x0001e80000100800 */
[----:B0-----:R-:W3:Y:S04]  /*d740*/  LDL.LU R29, [R1+0x234] ;  /* 0x00023400011d7983 */ /* 0x001ee80000300800 */
[----:B---3--:R0:W-:Y:S04]  /*d750*/  STL [R1+0x1214], R29 ;  /* 0x0012141d01007387 */ /* 0x0081e80000100800 */
[----:B0-----:R-:W3:Y:S04]  /*d760*/  LDL.LU R29, [R1+0x250] ;  /* 0x00025000011d7983 */ /* 0x001ee80000300800 */
[----:B------:R-:W-:Y:S04]  /*d770*/  STS.U16 [R2+0x3a00], R13 ;  /* 0x003a000d02007388 */ /* 0x000fe80000000400 */
[----:B------:R-:W-:Y:S04]  /*d780*/  STS.U16 [R2+0x4a00], R14 ;  /* 0x004a000e02007388 */ /* 0x000fe80000000400 */
[----:B------:R-:W-:Y:S04]  /*d790*/  STS.U16 [R2+0x5a00], R15 ;  /* 0x005a000f02007388 */ /* 0x000fe80000000400 */
[----:B------:R-:W-:Y:S04]  /*d7a0*/  STS.U16 [R2+0x6a00], R16 ;  /* 0x006a001002007388 */ /* 0x000fe80000000400 */
[----:B------:R-:W-:Y:S04]  /*d7b0*/  STS.U16 [R2+0x7a00], R17 ;  /* 0x007a001102007388 */ /* 0x000fe80000000400 */
[----:B------:R-:W-:Y:S04]  /*d7c0*/  STS.U16 [R2+0x8a00], R18 ;  /* 0x008a001202007388 */ /* 0x000fe80000000400 */
[----:B------:R-:W-:Y:S04]  /*d7d0*/  STS.U16 [R2+0x9a00], R19 ;  /* 0x009a001302007388 */ /* 0x000fe80000000400 */
[----:B---3--:R0:W-:Y:S04]  /*d7e0*/  STL [R1+0x1218], R29 ;  /* 0x0012181d01007387 */ /* 0x0081e80000100800 */
[----:B0-----:R-:W3:Y:S04]  /*d7f0*/  LDL.LU R29, [R1+0x270] ;  /* 0x00027000011d7983 */ /* 0x001ee80000300800 */
[----:B------:R-:W-:Y:S04]  /*d800*/  STS.U16 [R2+0xaa00], R20 ;  /* 0x00aa001402007388 */ /* 0x000fe80000000400 */
[----:B------:R-:W-:Y:S04]  /*d810*/  STS.U16 [R2+0xba00], R21 ;  /* 0x00ba001502007388 */ /* 0x000fe80000000400 */
[----:B------:R-:W-:Y:S04]  /*d820*/  STS.U16 [R2+0xca00], R22 ;  /* 0x00ca001602007388 */ /* 0x000fe80000000400 */
[----:B------:R-:W-:Y:S04]  /*d830*/  STS.U16 [R2+0xda00], R23 ;  /* 0x00da001702007388 */ /* 0x000fe80000000400 */
[----:B------:R-:W4:Y:S04]  /*d840*/  LDL.LU R9, [R1+0x218] ;  /* 0x0002180001097983 */ /* 0x000f280000300800 */
[----:B------:R-:W-:Y:S04]  /*d850*/  STS.U16 [R2+0xea00], R24 ;  /* 0x00ea001802007388 */ /* 0x000fe80000000400 */
[----:B------:R-:W4:Y:S04]  /*d860*/  LDL.LU R7, [R1+0x1e4] ;  /* 0x0001e40001077983 */ /* 0x000f280000300800 */
[----:B------:R0:W-:Y:S04]  /*d870*/  STS.U16 [R2+0xfa00], R25 ;  /* 0x00fa001902007388 */ /* 0x0001e80000000400 */
[----:B------:R-:W4:Y:S04]  /*d880*/  LDL.LU R3, [R1+0x1c8] ;  /* 0x0001c80001037983 */ /* 0x000f280000300800 */
        /* <DEDUP_REMOVED lines=8> */
[----:B--2---:R0:W-:Y:S04]  /*d910*/  STS.U16 [R12+0x3c00], R28 ;  /* 0x003c001c0c007388 */ /* 0x0041e80000000400 */
[----:B------:R-:W2:Y:S04]  /*d920*/  LDL.LU R13, [R1+0x20] ;  /* 0x00002000010d7983 */ /* 0x000ea80000300800 */
[----:B0-----:R-:W2:Y:S04]  /*d930*/  LDL.LU R28, [R1+0x2dc] ;  /* 0x0002dc00011c7983 */ /* 0x001ea80000300800 */
[----:B------:R-:W2:Y:S04]  /*d940*/  LDL.LU R14, [R1+0x2c0] ;  /* 0x0002c000010e7983 */ /* 0x000ea80000300800 */
        /* <DEDUP_REMOVED lines=16> */
[----:B---3--:R0:W-:Y:S04]  /*da50*/  STS.U16 [R12+0x4c00], R29 ;  /* 0x004c001d0c007388 */ /* 0x0081e80000000400 */
[----:B0-----:R-:W3:Y:S04]  /*da60*/  LDL.LU R29, [R1+0x1218] ;  /* 0x00121800011d7983 */ /* 0x001ee80000300800 */
[----:B---3--:R0:W-:Y:S04]  /*da70*/  STS.U16 [R12+0x5c00], R29 ;  /* 0x005c001d0c007388 */ /* 0x0081e80000000400 */
[----:B0-----:R-:W3:Y:S04]  /*da80*/  LDL.LU R29, [R1+0x1214] ;  /* 0x00121400011d7983 */ /* 0x001ee80000300800 */
[----:B---3--:R0:W-:Y:S04]  /*da90*/  STS.U16 [R12+0x6c00], R29 ;  /* 0x006c001d0c007388 */ /* 0x0081e80000000400 */
[----:B0-----:R-:W3:Y:S04]  /*daa0*/  LDL.LU R29, [R1+0x1210] ;  /* 0x00121000011d7983 */ /* 0x001ee80000300800 */
[----:B----4-:R0:W-:Y:S04]  /*dab0*/  STS.U16 [R12+0x7c00], R9 ;  /* 0x007c00090c007388 */ /* 0x0101e80000000400 */
[----:B------:R1:W-:Y:S04]  /*dac0*/  STS.U16 [R12+0x8c00], R7 ;  /* 0x008c00070c007388 */ /* 0x0003e80000000400 */
[----:B------:R4:W-:Y:S04]  /*dad0*/  STS.U16 [R12+0x9c00], R3 ;  /* 0x009c00030c007388 */ /* 0x0009e80000000400 */
[----:B0-----:R-:W3:Y:S04]  /*dae0*/  LDL.LU R9, [R1+0x120c] ;  /* 0x00120c0001097983 */ /* 0x001ee80000300800 */
[----:B-1----:R-:W3:Y:S04]  /*daf0*/  LDL.LU R7, [R1+0x1208] ;  /* 0x0012080001077983 */ /* 0x002ee80000300800 */
[----:B----4-:R-:W4:Y:S04]  /*db00*/  LDL.LU R3, [R1+0x1204] ;  /* 0x0012040001037983 */ /* 0x010f280000300800 */
[----:B------:R0:W-:Y:S04]  /*db10*/  STS.U16 [R12+0xac00], R2 ;  /* 0x00ac00020c007388 */ /* 0x0001e80000000400 */
[----:B------:R1:W-:Y:S04]  /*db20*/  STS.U16 [R12+0xbc00], R6 ;  /* 0x00bc00060c007388 */ /* 0x0003e80000000400 */
[----:B------:R2:W-:Y:S04]  /*db30*/  STS.U16 [R12+0xcc00], R8 ;  /* 0x00cc00080c007388 */ /* 0x0005e80000000400 */
[----:B0-----:R-:W4:Y:S04]  /*db40*/  LDL.LU R2, [R1+0x1200] ;  /* 0x0012000001027983 */ /* 0x001f280000300800 */
[----:B-1----:R-:W4:Y:S04]  /*db50*/  LDL.LU R6, [R1+0x11fc] ;  /* 0x0011fc0001067983 */ /* 0x002f280000300800 */
[----:B--2---:R-:W2:Y:S04]  /*db60*/  LDL.LU R8, [R1+0x11f8] ;  /* 0x0011f80001087983 */ /* 0x004ea80000300800 */
[----:B------:R0:W-:Y:S04]  /*db70*/  STS.U16 [R12+0xdc00], R10 ;  /* 0x00dc000a0c007388 */ /* 0x0001e80000000400 */
[----:B------:R1:W-:Y:S04]  /*db80*/  STS.U16 [R12+0xec00], R11 ;  /* 0x00ec000b0c007388 */ /* 0x0003e80000000400 */
[----:B------:R1:W-:Y:S04]  /*db90*/  STS.U16 [R12+0xfc00], R13 ;  /* 0x00fc000d0c007388 */ /* 0x0003e80000000400 */
[----:B0-----:R-:W2:Y:S04]  /*dba0*/  LDL.LU R10, [R1+0x11f4] ;  /* 0x0011f400010a7983 */ /* 0x001ea80000300800 */
[----:B-1----:R-:W2:Y:S04]  /*dbb0*/  LDL.LU R11, [R1+0x11f0] ;  /* 0x0011f000010b7983 */ /* 0x002ea80000300800 */
[----:B------:R-:W2:Y:S04]  /*dbc0*/  LDL.LU R12, [R1+0x11ec] ;  /* 0x0011ec00010c7983 */ /* 0x000ea80000300800 */
[----:B------:R-:W2:Y:S01]  /*dbd0*/  LDL.LU R13, [R1+0x11e8] ;  /* 0x0011e800010d7983 */ /* 0x000ea20000300800 */
[----:B---3--:R-:W-:-:S05]  /*dbe0*/  LOP3.LUT R29, R29, 0x70, RZ, 0x3c, !PT ;  /* 0x000000701d1d7812 */ /* 0x008fca00078e3cff */
[----:B------:R0:W-:Y:S04]  /*dbf0*/  STS.U16 [R29+0xe00], R28 ;  /* 0x000e001c1d007388 */ /* 0x0001e80000000400 */
[----:B0-----:R-:W3:Y:S04]  /*dc00*/  LDL R28, [R1+0x1f4] ;  /* 0x0001f400011c7983 */ /* 0x001ee80000100800 */
[----:B------:R0:W-:Y:S04]  /*dc10*/  STS.U16 [R29+0x1e00], R14 ;  /* 0x001e000e1d007388 */ /* 0x0001e80000000400 */
[----:B------:R1:W-:Y:S04]  /*dc20*/  STS.U16 [R29+0x2e00], R15 ;  /* 0x002e000f1d007388 */ /* 0x0003e80000000400 */
[----:B------:R1:W-:Y:S04]  /*dc30*/  STS.U16 [R29+0x3e00], R16 ;  /* 0x003e00101d007388 */ /* 0x0003e80000000400 */
[----:B0-----:R-:W2:Y:S04]  /*dc40*/  LDL.LU R14, [R1+0x11e4] ;  /* 0x0011e400010e7983 */ /* 0x001ea80000300800 */
[----:B-1----:R-:W2:Y:S04]  /*dc50*/  LDL.LU R15, [R1+0x11e0] ;  /* 0x0011e000010f7983 */ /* 0x002ea80000300800 */
[----:B------:R-:W2:Y:S04]  /*dc60*/  LDL.LU R16, [R1+0x11dc] ;  /* 0x0011dc0001107983 */ /* 0x000ea80000300800 */
[----:B------:R0:W-:Y:S04]  /*dc70*/  STS.U16 [R29+0x4e00], R17 ;  /* 0x004e00111d007388 */ /* 0x0001e80000000400 */
[----:B------:R1:W-:Y:S04]  /*dc80*/  STS.U16 [R29+0x5e00], R18 ;  /* 0x005e00121d007388 */ /* 0x0003e80000000400 */
[----:B------:R4:W-:Y:S04]  /*dc90*/  STS.U16 [R29+0x6e00], R19 ;  /* 0x006e00131d007388 */ /* 0x0009e80000000400 */
[----:B0-----:R-:W2:Y:S04]  /*dca0*/  LDL.LU R17, [R1+0x11d8] ;  /* 0x0011d80001117983 */ /* 0x001ea80000300800 */
[----:B-1----:R-:W2:Y:S04]  /*dcb0*/  LDL.LU R18, [R1+0x11d4] ;  /* 0x0011d40001127983 */ /* 0x002ea80000300800 */
[----:B----4-:R-:W4:Y:S04]  /*dcc0*/  LDL.LU R19, [R1+0x11d0] ;  /* 0x0011d00001137983 */ /* 0x010f280000300800 */
        /* <DEDUP_REMOVED lines=14> */
[----:B0-----:R-:W2:Y:S04]  /*ddb0*/  LDL.LU R26, [R1+0x11b4] ;  /* 0x0011b400011a7983 */ /* 0x001ea80000300800 */
[----:B-1----:R-:W2:Y:S04]  /*ddc0*/  LDL.LU R27, [R1+0x11b0] ;  /* 0x0011b000011b7983 */ /* 0x002ea80000300800 */
[----:B------:R0:W-:Y:S04]  /*ddd0*/  STS.U16 [R29+0xfe00], R0 ;  /* 0x00fe00001d007388 */ /* 0x0001e80000000400 */
[----:B0-----:R-:W4:Y:S04]  /*dde0*/  LDL.LU R29, [R1+0x11ac] ;  /* 0x0011ac00011d7983 */ /* 0x001f280000300800 */
[----:B------:R-:W4:Y:S04]  /*ddf0*/  LDL.LU R0, [R1+0x11a8] ;  /* 0x0011a80001007983 */ /* 0x000f280000300800 */
[----:B---3--:R-:W-:Y:S04]  /*de00*/  STS.U16 [R28+0x10000], R4 ;  /* 0x010000041c007388 */ /* 0x008fe80000000400 */
[----:B------:R0:W-:Y:S04]  /*de10*/  STS.U16 [R28+0x10800], R5 ;  /* 0x010800051c007388 */ /* 0x0001e80000000400 */
[----:B0-----:R-:W0:Y:S02]  /*de20*/  S2R R5, SR_TID.X ;  /* 0x0000000000057919 */ /* 0x001e240000002100 */
[----:B0-----:R-:W-:-:S02]  /*de30*/  LOP3.LUT R4, R5, 0x7f, RZ, 0xc0, !PT ;  /* 0x0000007f05047812 */ /* 0x001fc400078ec0ff */
[----:B------:R-:W-:-:S03]  /*de40*/  SHF.R.S32.HI R5, RZ, 0x7, R5 ;  /* 0x00000007ff057819 */ /* 0x000fc60000011405 */
[----:B------:R-:W-:Y:S01]  /*de50*/  IMAD.SHL.U32 R4, R4, 0x2, RZ ;  /* 0x0000000204047824 */ /* 0x000fe200078e00ff */
[----:B------:R-:W-:-:S04]  /*de60*/  SGXT R5, R5, 0x1 ;  /* 0x000000010505781a */ /* 0x000fc80000000200 */
[----:B------:R-:W-:Y:S01]  /*de70*/  LOP3.LUT R4, R4, 0x110, R5, 0x78, !PT ;  /* 0x0000011004047812 */ /* 0x000fe200078e7805 */
[----:B--2---:R0:W-:Y:S04]  /*de80*/  STS.U16 [R28+0x11000], R27 ;  /* 0x0110001b1c007388 */ /* 0x0041e80000000400 */
[----:B------:R1:W-:Y:S04]  /*de90*/  STS.U16 [R28+0x11800], R23 ;  /* 0x011800171c007388 */ /* 0x0003e80000000400 */
[----:B----4-:R2:W-:Y:S04]  /*dea0*/  STS.U16 [R28+0x12000], R19 ;  /* 0x012000131c007388 */ /* 0x0105e80000000400 */
[----:B0-----:R-:W3:Y:S04]  /*deb0*/  LDL.LU R27, [R1+0xc] ;  /* 0x00000c00011b7983 */ /* 0x001ee80000300800 */
[----:B-1----:R-:W4:Y:S04]  /*dec0*/  LDL R23, [R1+0x81c] ;  /* 0x00081c0001177983 */ /* 0x002f280000100800 */
[----:B--2---:R-:W2:Y:S04]  /*ded0*/  LDL.LU R19, [R1+0x4] ;  /* 0x0000040001137983 */ /* 0x004ea80000300800 */
[----:B------:R-:W2:Y:S04]  /*dee0*/  LDL.LU R5, [R1+0x14] ;  /* 0x0000140001057983 */ /* 0x000ea80000300800 */
[----:B------:R0:W-:Y:S04]  /*def0*/  STS.U16 [R28+0x12800], R15 ;  /* 0x0128000f1c007388 */ /* 0x0001e80000000400 */
[----:B0-----:R-:W4:Y:S04]  /*df00*/  LDL.LU R28, [R1+0x11a4] ;  /* 0x0011a400011c7983 */ /* 0x001f280000300800 */
[----:B------:R-:W2:Y:S01]  /*df10*/  LDL R15, [R1+0x1f4] ;  /* 0x0001f400010f7983 */ /* 0x000ea20000100800 */
[----:B------:R-:W-:-:S03]  /*df20*/  LOP3.LUT R4, R4, 0x20, RZ, 0x3c, !PT ;  /* 0x0000002004047812 */ /* 0x000fc600078e3cff */
[----:B--2---:R-:W-:Y:S04]  /*df30*/  STS.U16 [R15+0x13000], R11 ;  /* 0x0130000b0f007388 */ /* 0x004fe80000000400 */
[----:B------:R-:W-:Y:S04]  /*df40*/  STS.U16 [R15+0x13800], R2 ;  /* 0x013800020f007388 */ /* 0x000fe80000000400 */
        /* <DEDUP_REMOVED lines=8> */
[----:B----4-:R0:W-:Y:S04]  /*dfd0*/  STS.U16 [R23+0x10400], R28 ;  /* 0x0104001c17007388 */ /* 0x0101e80000000400 */
[----:B------:R1:W-:Y:S04]  /*dfe0*/  STS.U16 [R23+0x10c00], R0 ;  /* 0x010c000017007388 */ /* 0x0003e80000000400 */
[----:B0-----:R-:W2:Y:S04]  /*dff0*/  LDL.LU R28, [R1+0x11a0] ;  /* 0x0011a000011c7983 */ /* 0x001ea80000300800 */
[----:B-1----:R-:W4:Y:S04]  /*e000*/  LDL R0, [R1+0x204] ;  /* 0x0002040001007983 */ /* 0x002f280000100800 */
[----:B------:R-:W0:Y:S04]  /*e010*/  S2R R5, SR_TID.X ;  /* 0x0000000000057919 */ /* 0x000e280000002100 */
[----:B------:R-:W-:Y:S04]  /*e020*/  STS.U16 [R23+0x11400], R25 ;  /* 0x0114001917007388 */ /* 0x000fe80000000400 */
[----:B------:R-:W-:Y:S01]  /*e030*/  STS.U16 [R23+0x11c00], R21 ;  /* 0x011c001517007388 */ /* 0x000fe20000000400 */
[----:B0-----:R-:W-:-:S02]  /*e040*/  LOP3.LUT R4, R5, 0x7f, RZ, 0xc0, !PT ;  /* 0x0000007f05047812 */ /* 0x001fc400078ec0ff */
[----:B------:R-:W-:-:S03]  /*e050*/  SHF.R.S32.HI R5, RZ, 0x7, R5 ;  /* 0x00000007ff057819 */ /* 0x000fc60000011405 */
[----:B------:R-:W-:Y:S01]  /*e060*/  IMAD.SHL.U32 R4, R4, 0x2, RZ ;  /* 0x0000000204047824 */ /* 0x000fe200078e00ff */
[----:B------:R-:W-:-:S04]  /*e070*/  SGXT R5, R5, 0x1 ;  /* 0x000000010505781a */ /* 0x000fc80000000200 */
[----:B------:R-:W-:Y:S01]  /*e080*/  LOP3.LUT R4, R4, 0x110, R5, 0x78, !PT ;  /* 0x0000011004047812 */ /* 0x000fe200078e7805 */
[----:B------:R-:W-:Y:S03]  /*e090*/  STS.U16 [R23+0x12400], R17 ;  /* 0x0124001117007388 */ /* 0x000fe60000000400 */
[----:B------:R-:W-:Y:S01]  /*e0a0*/  LOP3.LUT R4, R4, 0x60, RZ, 0x3c, !PT ;  /* 0x0000006004047812 */ /* 0x000fe200078e3cff */
[----:B------:R-:W-:Y:S04]  /*e0b0*/  STS.U16 [R23+0x12c00], R13 ;  /* 0x012c000d17007388 */ /* 0x000fe80000000400 */
[----:B------:R-:W-:Y:S04]  /*e0c0*/  STS.U16 [R23+0x13400], R8 ;  /* 0x0134000817007388 */ /* 0x000fe80000000400 */
[----:B------:R-:W-:Y:S04]  /*e0d0*/  STS.U16 [R23+0x13c00], R7 ;  /* 0x013c000717007388 */ /* 0x000fe80000000400 */
[----:B---3--:R-:W-:Y:S04]  /*e0e0*/  STS.U16 [R4+0x10600], R27 ;  /* 0x0106001b04007388 */ /* 0x008fe80000000400 */
[----:B------:R-:W-:Y:S04]  /*e0f0*/  STS.U16 [R4+0x10e00], R29 ;  /* 0x010e001d04007388 */ /* 0x000fe80000000400 */
[----:B------:R-:W-:Y:S04]  /*e100*/  STS.U16 [R4+0x11600], R24 ;  /* 0x0116001804007388 */ /* 0x000fe80000000400 */
[----:B------:R-:W-:Y:S04]  /*e110*/  STS.U16 [R4+0x11e00], R20 ;  /* 0x011e001404007388 */ /* 0x000fe80000000400 */
[----:B------:R-:W-:Y:S04]  /*e120*/  STS.U16 [R4+0x12600], R16 ;  /* 0x0126001004007388 */ /* 0x000fe80000000400 */
[----:B------:R-:W-:Y:S04]  /*e130*/  STS.U16 [R4+0x12e00], R12 ;  /* 0x012e000c04007388 */ /* 0x000fe80000000400 */
[----:B------:R-:W-:Y:S04]  /*e140*/  STS.U16 [R4+0x13600], R6 ;  /* 0x0136000604007388 */ /* 0x000fe80000000400 */
[----:B------:R-:W-:Y:S04]  /*e150*/  STS.U16 [R4+0x13e00], R9 ;  /* 0x013e000904007388 */ /* 0x000fe80000000400 */
[----:B------:R-:W-:Y:S06]  /*e160*/  BAR.SYNC.DEFER_BLOCKING 0x0 ;  /* 0x0000000000007b1d */ /* 0x000fec0000010000 */
[----:B--2---:R-:W-:Y:S04]  /*e170*/  LDSM.16.MT88.4 R24, [R28] ;  /* 0x000000001c18783b */ /* 0x004fe80000004200 */
[----:B----4-:R-:W0:Y:S04]  /*e180*/  LDSM.16.M88.4 R12, [R0+0x10000] ;  /* 0x01000000000c783b */ /* 0x010e280000000200 */
[----:B------:R-:W1:Y:S04]  /*e190*/  LDSM.16.M88.4 R8, [R0+0x11000] ;  /* 0x011000000008783b */ /* 0x000e680000000200 */
[----:B------:R-:W2:Y:S04]  /*e1a0*/  LDSM.16.M88.4 R4, [R0+0x12000] ;  /* 0x012000000004783b */ /* 0x000ea80000000200 */
[----:B------:R-:W-:Y:S04]  /*e1b0*/  LDSM.16.MT88.4 R16, [R28+0x2000] ;  /* 0x002000001c10783b */ /* 0x000fe80000004200 */
[----:B0-----:R-:W-:Y:S04]  /*e1c0*/  STL.64 [R1], R12 ;  /* 0x0000000c01007387 */ /* 0x001fe80000100a00 */
[----:B------:R-:W-:Y:S04]  /*e1d0*/  STL.64 [R1+0x8], R14 ;  /* 0x0000080e01007387 */ /* 0x000fe80000100a00 */
[----:B------:R-:W3:Y:S04]  /*e1e0*/  LDL.LU.64 R20, [R1+0x1a0] ;  /* 0x0001a00001147983 */ /* 0x000ee80000300a00 */
[----:B-1----:R-:W-:Y:S04]  /*e1f0*/  STL.64 [R1+0x30], R8 ;  /* 0x0000300801007387 */ /* 0x002fe80000100a00 */
[----:B------:R-:W-:Y:S04]  /*e200*/  STL.64 [R1+0x38], R10 ;  /* 0x0000380a01007387 */ /* 0x000fe80000100a00 */
[----:B------:R-:W4:Y:S04]  /*e210*/  LDL.LU.64 R22, [R1+0x1a8] ;  /* 0x0001a80001167983 */ /* 0x000f280000300a00 */
[----:B--2---:R-:W-:Y:S04]  /*e220*/  STL.64 [R1+0x20], R4 ;  /* 0x0000200401007387 */ /* 0x004fe80000100a00 */
[----:B------:R-:W-:Y:S04]  /*e230*/  STL.64 [R1+0x28], R6 ;  /* 0x0000280601007387 */ /* 0x000fe80000100a00 */
[----:B------:R-:W0:Y:S04]  /*e240*/  LDSM.16.M88.4 R4, [R0+0x13000] ;  /* 0x013000000004783b */ /* 0x000e280000000200 */
[----:B------:R-:W-:Y:S04]  /*e250*/  LDSM.16.MT88.4 R8, [R28+0x100] ;  /* 0x000100001c08783b */ /* 0x000fe80000004200 */
[----:B------:R-:W-:Y:S01]  /*e260*/  LDSM.16.MT88.4 R12, [R28+0x180] ;  /* 0x000180001c0c783b */ /* 0x000fe20000004200 */
[----:B0-----:R-:W-:-:S02]  /*e270*/  IMAD.MOV.U32 R3, RZ, RZ, R4 ;  /* 0x000000ffff037224 */ /* 0x001fc400078e0004 */
[----:B------:R-:W-:Y:S01]  /*e280*/  IMAD.MOV.U32 R2, RZ, RZ, R5 ;  /* 0x000000ffff027224 */ /* 0x000fe200078e0005 */
[----:B----4-:R-:W-:Y:S04]  /*e290*/  STL.64 [R1+0x1198], R22 ;  /* 0x0011981601007387 */ /* 0x010fe80000100a00 */
[----:B---3--:R0:W-:Y:S04]  /*e2a0*/  STL.64 [R1+0x1190], R20 ;  /* 0x0011901401007387 */ /* 0x0081e80000100a00 */
[----:B0-----:R-:W2:Y:S04]  /*e2b0*/  LDL.LU.64 R20, [R1+0x1b0] ;  /* 0x0001b00001147983 */ /* 0x001ea80000300a00 */
[----:B------:R-:W2:Y:S04]  /*e2c0*/  LDL.LU.64 R22, [R1+0x1b8] ;  /* 0x0001b80001167983 */ /* 0x000ea80000300a00 */
[----:B------:R-:W-:Y:S04]  /*e2d0*/  STL.64 [R1+0x18], R6 ;  /* 0x0000180601007387 */ /* 0x000fe80000100a00 */
[----:B------:R-:W0:Y:S04]  /*e2e0*/  LDSM.16.MT88.4 R4, [R28+0x80] ;  /* 0x000080001c04783b */ /* 0x000e280000004200 */
[----:B------:R-:W-:Y:S04]  /*e2f0*/  STL [R1+0xe50], R0 ;  /* 0x000e500001007387 */ /* 0x000fe80000100800 */
[----:B0-----:R-:W-:Y:S04]  /*e300*/  STL.64 [R1+0x1178], R6 ;  /* 0x0011780601007387 */ /* 0x001fe80000100a00 */
[----:B------:R0:W-:Y:S04]  /*e310*/  STL.64 [R1+0x1170], R4 ;  /* 0x0011700401007387 */ /* 0x0001e80000100a00 */
[----:B0-----:R-:W3:Y:S04]  /*e320*/  LDL.LU.64 R4, [R1+0x190] ;  /* 0x0001900001047983 */ /* 0x001ee80000300a00 */
[----:B------:R-:W4:Y:S04]  /*e330*/  LDL.LU.64 R6, [R1+0x198] ;  /* 0x0001980001067983 */ /* 0x000f280000300a00 */
[----:B----4-:R-:W-:Y:S04]  /*e340*/  STL.64 [R1+0x1188], R6 ;  /* 0x0011880601007387 */ /* 0x010fe80000100a00 */
[----:B---3--:R0:W-:Y:S04]  /*e350*/  STL.64 [R1+0x1180], R4 ;  /* 0x0011800401007387 */ /* 0x0081e80000100a00 */
[----:B0-----:R-:W3:Y:S04]  /*e360*/  LDL.64 R4, [R1+0x30] ;  /* 0x0000300001047983 */ /* 0x001ee80000100a00 */
[----:B------:R-:W-:Y:S04]  /*e370*/  STL.64 [R1+0x1158], R10 ;  /* 0x0011580a01007387 */ /* 0x000fe80000100a00 */
[----:B------:R0:W-:Y:S04]  /*e380*/  STL.64 [R1+0x1150], R8 ;  /* 0x0011500801007387 */ /* 0x0001e80000100a00 */
[----:B0-----:R-:W2:Y:S04]  /*e390*/  LDL.64 R8, [R1] ;  /* 0x0000000001087983 */ /* 0x001ea80000100a00 */
[----:B------:R-:W-:Y:S04]  /*e3a0*/  STL [R1+0x10e4], R12 ;  /* 0x0010e40c01007387 */ /* 0x000fe80000100800 */
[----:B------:R0:W-:Y:S04]  /*e3b0*/  STL [R1+0x10e0], R13 ;  /* 0x0010e00d01007387 */ /* 0x0001e80000100800 */
[----:B------:R-:W-:Y:S04]  /*e3c0*/  STL [R1+0x10dc], R14 ;  /* 0x0010dc0e01007387 */ /* 0x000fe80000100800 */
[----:B------:R-:W-:Y:S04]  /*e3d0*/  STL [R1+0x10d8], R15 ;  /* 0x0010d80f01007387 */ /* 0x000fe80000100800 */
[----:B0-----:R-:W4:Y:S04]  /*e3e0*/  LDL.LU.64 R12, [R1+0x20] ;  /* 0x00002000010c7983 */ /* 0x001f280000300a00 */
[----:B------:R-:W-:Y:S04]  /*e3f0*/  STL.64 [R1+0x1098], R18 ;  /* 0x0010981201007387 */ /* 0x000fe80000100a00 */
[----:B------:R-:W-:Y:S01]  /*e400*/  STL.64 [R1+0x1090], R16 ;  /* 0x0010901001007387 */ /* 0x000fe20000100a00 */
[----:B--2---:R-:W-:Y:S11]  /*e410*/  HMMA.16816.F32.BF16 R20, R24, R8, R20 ;  /* 0x000000081814723c */ /* 0x004ff60000041814 */
[----:B------:R-:W-:Y:S11]  /*e420*/  @!UPT UIADD3 URZ, URZ, URZ, URZ ;  /* 0x0000003f3f3ff290 */ /* 0x000ff6000fffe03f */
[----:B------:R-:W-:Y:S01]  /*e430*/  @!UPT UIADD3 URZ, URZ, URZ, URZ ;  /* 0x0000003f3f3ff290 */ /* 0x000fe2000fffe03f */
[----:B------:R-:W-:Y:S04]  /*e440*/  STL.64 [R1+0xc0], R20 ;  /* 0x0000c01401007387 */ /* 0x000fe80000100a00 */
[----:B------:R0:W-:Y:S04]  /*e450*/  STL.64 [R1+0xc8], R22 ;  /* 0x0000c81601007387 */ /* 0x0001e80000100a00 */
[----:B0-----:R-:W2:Y:S04]  /*e460*/  LDL.LU.64 R22, [R1+0x1198] ;  /* 0x0011980001167983 */ /* 0x001ea80000300a00 */
[----:B------:R-:W2:Y:S01]  /*e470*/  LDL.LU.64 R20, [R1+0x1190] ;  /* 0x0011900001147983 */ /* 0x000ea20000300a00 */
[----:B------:R-:W-:-:S02]  /*e480*/  IMAD.MOV.U32 R16, RZ, RZ, R3 ;  /* 0x000000ffff107224 */ /* 0x000fc400078e0003 */
[----:B------:R-:W-:Y:S01]  /*e490*/  IMAD.MOV.U32 R18, RZ, RZ, R8 ;  /* 0x000000ffff127224 */ /* 0x000fe200078e0008 */
[----:B------:R-:W4:Y:S01]  /*e4a0*/  LDL.LU.64 R6, [R1+0x1188] ;  /* 0x0011880001067983 */ /* 0x000f220000300a00 */
[----:B------:R-:W-:Y:S02]  /*e4b0*/  IMAD.MOV.U32 R3, RZ, RZ, R9 ;  /* 0x000000ffff037224 */ /* 0x000fe400078e0009 */
[----:B---3--:R-:W-:Y:S02]  /*e4c0*/  IMAD.MOV.U32 R19, RZ, RZ, R5 ;  /* 0x000000ffff137224 */ /* 0x008fe400078e0005 */
[----:B------:R-:W-:Y:S01]  /*e4d0*/  IMAD.MOV.U32 R17, RZ, RZ, R2 ;  /* 0x000000ffff117224 */ /* 0x000fe200078e0002 */
[----:B--2---:R-:W-:Y:S07]  /*e4e0*/  HMMA.16816.F32.BF16 R8, R24, R4, R20 ;  /* 0x000000041808723c */ /* 0x004fee0000041814 */
[----:B------:R-:W-:-:S02]  /*e4f0*/  IMAD.MOV.U32 R20, RZ, RZ, R4 ;  /* 0x000000ffff147224 */ /* 0x000fc400078e0004 */
[----:B------:R-:W2:Y:S11]  /*e500*/  LDL.LU.64 R4, [R1+0x1180] ;  /* 0x0011800001047983 */ /* 0x000eb60000300a00 */
[----:B------:R-:W-:Y:S03]  /*e510*/  @!UPT UIADD3 URZ, URZ, URZ, URZ ;  /* 0x0000003f3f3ff290 */ /* 0x000fe6000fffe03f */
[----:B------:R0:W-:Y:S01]  /*e520*/  STL [R1+0xb0], R8 ;  /* 0x0000b00801007387 */ /* 0x0001e20000100800 */
[----:B------:R-:W-:Y:S02]  /*e530*/  IMAD.MOV.U32 R29, RZ, RZ, R9 ;  /* 0x000000ffff1d7224 */ /* 0x000fe400078e0009 */
[----:B------:R-:W-:Y:S02]  /*e540*/  IMAD.MOV.U32 R2, RZ, RZ, R10 ;  /* 0x000000ffff027224 */ /* 0x000fe400078e000a */
[----:B------:R-:W-:Y:S01]  /*e550*/  IMAD.MOV.U32 R0, RZ, RZ, R11 ;  /* 0x000000ffff007224 */ /* 0x000fe200078e000b */
[----:B0-----:R-:W3:Y:S04]  /*e560*/  LDL.LU.64 R8, [R1+0x180] ;  /* 0x0001800001087983 */ /* 0x001ee80000300a00 */
[----:B------:R-:W3:Y:S04]  /*e570*/  LDL.LU.64 R10, [R1+0x188] ;  /* 0x00018800010a7983 */ /* 0x000ee80000300a00 */
[----:B------:R4:W-:Y:S04]  /*e580*/  STL [R1+0x10f0], R0 ;  /* 0x0010f00001007387 */ /* 0x0009e80000100800 */
[----:B------:R0:W-:Y:S04]  /*e590*/  STL [R1+0x10ec], R2 ;  /* 0x0010ec0201007387 */ /* 0x0001e80000100800 */
[----:B------:R-:W-:Y:S01]  /*e5a0*/  STL [R1+0x10e8], R29 ;  /* 0x0010e81d01007387 */ /* 0x000fe20000100800 */
[----:B----4-:R-:W-:-:S02]  /*e5b0*/  IMAD.MOV.U32 R0, RZ, RZ, R13 ;  /* 0x000000ffff007224 */ /* 0x010fc400078e000d */
[----:B0-----:R-:W-:Y:S01]  /*e5c0*/  IMAD.MOV.U32 R2, RZ, RZ, R12 ;  /* 0x000000ffff027224 */ /* 0x001fe200078e000c */
[----:B--2---:R-:W-:Y:S11]  /*e5d0*/  HMMA.16816.F32.BF16 R4, R24, R12, R4 ;  /* 0x0000000c1804723c */ /* 0x004ff60000041804 */
[----:B------:R-:W-:Y:S11]  /*e5e0*/  @!UPT UIADD3 URZ, URZ, URZ, URZ ;  /* 0x0000003f3f3ff290 */ /* 0x000ff6000fffe03f */
[----:B------:R-:W-:Y:S02]  /*e5f0*/  @!UPT UIADD3 URZ, URZ, URZ, URZ ;  /* 0x0000003f3f3ff290 */ /* 0x000fe4000fffe03f */
[----:B------:R-:W-:Y:S02]  /*e600*/  IMAD.MOV.U32 R15, RZ, RZ, R7 ;  /* 0x000000ffff0f7224 */ /* 0x000fe400078e0007 */
[----:B------:R-:W-:Y:S02]  /*e610*/  IMAD.MOV.U32 R14, RZ, RZ, R6 ;  /* 0x000000ffff0e7224 */ /* 0x000fe400078e0006 */
[----:B------:R-:W-:Y:S01]  /*e620*/  IMAD.MOV.U32 R13, RZ, RZ, R5 ;  /* 0x000000ffff0d7224 */ /* 0x000fe200078e0005 */
[----:B------:R-:W2:Y:S01]  /*e630*/  LDL.LU.64 R6, [R1+0x1178] ;  /* 0x0011780001067983 */ /* 0x000ea20000300a00 */
[----:B------:R-:W-:-:S03]  /*e640*/  IMAD.MOV.U32 R12, RZ, RZ, R4 ;  /* 0x000000ffff0c7224 */ /* 0x000fc600078e0004 */
[----:B------:R-:W2:Y:S04]  /*e650*/  LDL.LU.64 R4, [R1+0x1170] ;  /* 0x0011700001047983 */ /* 0x000ea80000300a00 */
[----:B------:R-:W-:Y:S04]  /*e660*/  STL [R1+0x1100], R15 ;  /* 0x0011000f01007387 */ /* 0x000fe80000100800 */
[----:B------:R-:W-:Y:S04]  /*e670*/  STL [R1+0x10fc], R14 ;  /* 0x0010fc0e01007387 */ /* 0x000fe80000100800 */
[----:B------:R-:W-:Y:S04]  /*e680*/  STL [R1+0x10f8], R13 ;  /* 0x0010f80d01007387 */ /* 0x000fe80000100800 */
[----:B------:R0:W-:Y:S02]  /*e690*/  STL [R1+0x10f4], R12 ;  /* 0x0010f40c01007387 */ /* 0x0001e40000100800 */
[----:B0-----:R-:W-:-:S02]  /*e6a0*/  IMAD.MOV.U32 R12, RZ, RZ, R20 ;  /* 0x000000ffff0c7224 */ /* 0x001fc400078e0014 */
[----:B------:R-:W0:Y:S04]  /*e6b0*/  LDSM.16.MT88.4 R20, [R28+0x2080] ;  /* 0x002080001c14783b */ /* 0x000e280000004200 */
[----:B0-----:R-:W-:Y:S04]  /*e6c0*/  STL.64 [R1+0x1048], R22 ;  /* 0x0010481601007387 */ /* 0x001fe80000100a00 */
[----:B------:R3:W-:Y:S02]  /*e6d0*/  STL.64 [R1+0x1040], R20 ;  /* 0x0010401401007387 */ /* 0x0007e40000100a00 */
[----:B---3--:R-:W-:Y:S02]  /*e6e0*/  HMMA.16816.F32.BF16 R20, R24, R16, R8 ;  /* 0x000000101814723c */ /* 0x008fe40000041808 */
[----:B------:R-:W2:Y:S04]  /*e6f0*/  LDL.LU.64 R8, [R1+0x170] ;  /* 0x0001700001087983 */ /* 0x000ea80000300a00 */
[----:B------:R-:W2:Y:S04]  /*e700*/  LDL.LU.64 R10, [R1+0x178] ;  /* 0x00017800010a7983 */ /* 0x000ea80000300a00 */
[----:B------:R-:W0:Y:S11]  /*e710*/  LDSM.16.MT88.4 R24, [R28+0x2100] ;  /* 0x002100001c18783b */ /* 0x000e360000004200 */
[----:B------:R-:W-:Y:S02]  /*e720*/  @!UPT UIADD3 URZ, URZ, URZ, URZ ;  /* 0x0000003f3f3ff290 */ /* 0x000fe4000fffe03f */
[----:B------:R1:W-:Y:S04]  /*e730*/  STL.64 [R1+0x1058], R22 ;  /* 0x0010581601007387 */ /* 0x0003e80000100a00 */
[----:B------:R3:W-:Y:S04]  /*e740*/  STL.64 [R1+0x1050], R20 ;  /* 0x0010501401007387 */ /* 0x0007e80000100a00 */
[----:B-1----:R-:W4:Y:S04]  /*e750*/  LDL R22, [R1+0x28] ;  /* 0x0000280001167983 */ /* 0x002f280000100800 */
[----:B------:R-:W4:Y:S01]  /*e760*/  LDL R23, [R1+0x2c] ;  /* 0x00002c0001177983 */ /* 0x000f220000100800 */
[----:B---3--:R-:W-:-:S02]  /*e770*/  IMAD.MOV.U32 R20, RZ, RZ, R2 ;  /* 0x000000ffff147224 */ /* 0x008fc400078e0002 */
[----:B------:R-:W-:Y:S01]  /*e780*/  IMAD.MOV.U32 R21, RZ, RZ, R0 ;  /* 0x000000ffff157224 */ /* 0x000fe200078e0000 */
[----:B----4-:R-:W-:Y:S04]  /*e790*/  STL.64 [R1+0x1168], R22 ;  /* 0x0011681601007387 */ /* 0x010fe80000100a00 */
[----:B------:R1:W-:Y:S04]  /*e7a0*/  STL.64 [R1+0x1160], R20 ;  /* 0x0011601401007387 */ /* 0x0003e80000100a00 */
[----:B-1----:R-:W3:Y:S04]  /*e7b0*/  LDL.LU.64 R20, [R1+0x160] ;  /* 0x0001600001147983 */ /* 0x002ee80000300a00 */
[----:B------:R-:W3:Y:S04]  /*e7c0*/  LDL.LU.64 R22, [R1+0x168] ;  /* 0x0001680001167983 */ /* 0x000ee80000300a00 */
[----:B------:R-:W-:Y:S04]  /*e7d0*/  STL [R1+0x1104], R28 ;  /* 0x0011041c01007387 */ /* 0x000fe80000100800 */
[----:B0-----:R-:W-:Y:S04]  /*e7e0*/  STL.64 [R1+0xfd8], R26 ;  /* 0x000fd81a01007387 */ /* 0x001fe80000100a00 */
[----:B------:R0:W-:Y:S01]  /*e7f0*/  STL.64 [R1+0xfd0], R24 ;  /* 0x000fd01801007387 */ /* 0x0001e20000100a00 */
[----:B------:R-:W-:-:S02]  /*e800*/  IMAD.MOV.U32 R13, RZ, RZ, R19 ;  /* 0x000000ffff0d7224 */ /* 0x000fc400078e0013 */
[----:B0-----:R-:W-:Y:S02]  /*e810*/  IMAD.MOV.U32 R24, RZ, RZ, R18 ;  /* 0x000000ffff187224 */ /* 0x001fe400078e0012 */
[----:B------:R-:W-:-:S07]  /*e820*/  IMAD.MOV.U32 R25, RZ, RZ, R3 ;  /* 0x000000ffff197224 */ /* 0x000fce00078e0003 */
[C---:B--2---:R-:W-:Y:S11]  /*e830*/  HMMA.16816.F32.BF16 R8, R4.reuse, R24, R8 ;  /* 0x000000180408723c */ /* 0x044ff60000041808 */
[----:B------:R-:W-:Y:S11]  /*e840*/  @!UPT UIADD3 URZ, URZ, URZ, URZ ;  /* 0x0000003f3f3ff290 */ /* 0x000ff6000fffe03f */
[----:B------:R-:W-:Y:S02]  /*e850*/  @!UPT UIADD3 URZ, URZ, URZ, URZ ;  /* 0x0000003f3f3ff290 */ /* 0x000fe4000fffe03f */
[----:B------:R-:W-:Y:S02]  /*e860*/  IMAD.MOV.U32 R18, RZ, RZ, R11 ;  /* 0x000000ffff127224 */ /* 0x000fe400078e000b */
[----:B------:R-:W-:Y:S02]  /*e870*/  IMAD.MOV.U32 R19, RZ, RZ, R10 ;  /* 0x000000ffff137224 */ /* 0x000fe400078e000a */
[----:B------:R-:W-:Y:S02]  /*e880*/  IMAD.MOV.U32 R2, RZ, RZ, R8 ;  /* 0x000000ffff027224 */ /* 0x000fe400078e0008 */
[----:B------:R-:W-:Y:S02]  /*e890*/  IMAD.MOV.U32 R29, RZ, RZ, R9 ;  /* 0x000000ffff1d7224 */ /* 0x000fe400078e0009 */
[----:B------:R-:W2:Y:S04]  /*e8a0*/  LDL.LU.64 R8, [R1+0x150] ;  /* 0x0001500001087983 */ /* 0x000ea80000300a00 */
[----:B------:R-:W2:Y:S04]  /*e8b0*/  LDL.LU.64 R10, [R1+0x158] ;  /* 0x00015800010a7983 */ /* 0x000ea80000300a00 */
[----:B------:R-:W-:Y:S04]  /*e8c0*/  STL [R1+0x1114], R18 ;  /* 0x0011141201007387 */ /* 0x000fe80000100800 */
[----:B------:R-:W-:Y:S04]  /*e8d0*/  STL [R1+0x1110], R19 ;  /* 0x0011101301007387 */ /* 0x000fe80000100800 */
[----:B------:R-:W-:Y:S04]  /*e8e0*/  STL [R1+0x110c], R29 ;  /* 0x00110c1d01007387 */ /* 0x000fe80000100800 */
[----:B------:R-:W-:Y:S01]  /*e8f0*/  STL [R1+0x1108], R2 ;  /* 0x0011080201007387 */ /* 0x000fe20000100800 */
[----:B---3--:R-:W-:Y:S11]  /*e900*/  HMMA.16816.F32.BF16 R20, R4, R12, R20 ;  /* 0x0000000c0414723c */ /* 0x008ff60000041814 */
[----:B------:R-:W-:Y:S11]  /*e910*/  @!UPT UIADD3 URZ, URZ, URZ, URZ ;  /* 0x0000003f3f3ff290 */ /* 0x000ff6000fffe03f */
[----:B------:R-:W-:Y:S02]  /*e920*/  @!UPT UIADD3 URZ, URZ, URZ, URZ ;  /* 0x0000003f3f3ff290 */ /* 0x000fe4000fffe03f */
[----:B------:R-:W-:Y:S02]  /*e930*/  IMAD.MOV.U32 R12, RZ, RZ, R22 ;  /* 0x000000ffff0c7224 */ /* 0x000fe400078e0016 */
[----:B------:R-:W-:Y:S02]  /*e940*/  IMAD.MOV.U32 R0, RZ, RZ, R23 ;  /* 0x000000ffff007224 */ /* 0x000fe400078e0017 */
[----:B------:R-:W-:Y:S01]  /*e950*/  IMAD.MOV.U32 R14, RZ, RZ, R20 ;  /* 0x000000ffff0e7224 */ /* 0x000fe200078e0014 */
[----:B------:R-:W3:Y:S01]  /*e960*/  LDL.LU.64 R22, [R1+0x1168] ;  /* 0x0011680001167983 */ /* 0x000ee20000300a00 */
[----:B------:R-:W-:-:S03]  /*e970*/  IMAD.MOV.U32 R13, RZ, RZ, R21 ;  /* 0x000000ffff0d7224 */ /* 0x000fc600078e0015 */
[----:B------:R-:W2:Y:S04]  /*e980*/  LDL.LU.64 R20, [R1+0x1160] ;  /* 0x0011600001147983 */ /* 0x000ea80000300a00 */
[----:B------:R-:W-:Y:S04]  /*e990*/  STL [R1+0x1124], R0 ;  /* 0x0011240001007387 */ /* 0x000fe80000100800 */
[----:B------:R-:W-:Y:S04]  /*e9a0*/  STL [R1+0x1120], R12 ;  /* 0x0011200c01007387 */ /* 0x000fe80000100800 */
[----:B------:R0:W-:Y:S04]  /*e9b0*/  STL [R1+0x111c], R13 ;  /* 0x00111c0d01007387 */ /* 0x0001e80000100800 */
[----:B------:R1:W-:Y:S04]  /*e9c0*/  STL [R1+0x1118], R14 ;  /* 0x0011180e01007387 */ /* 0x0003e80000100800 */
[----:B0-----:R-:W4:Y:S04]  /*e9d0*/  LDL.LU.64 R12, [R1+0x140] ;  /* 0x00014000010c7983 */ /* 0x001f280000300a00 */
[----:B-1----:R-:W4:Y:S01]  /*e9e0*/  LDL.LU.64 R14, [R1+0x148] ;  /* 0x00014800010e7983 */ /* 0x002f220000300a00 */
        /* <DEDUP_REMOVED lines=9> */
[----:B---3--:R-:W-:Y:S04]  /*ea80*/  STL.64 [R1+0x1130], R22 ;  /* 0x0011301601007387 */ /* 0x008fe80000100a00 */
[----:B------:R0:W-:Y:S04]  /*ea90*/  STL.64 [R1+0x1128], R20 ;  /* 0x0011281401007387 */ /* 0x0001e80000100a00 */
[----:B0-----:R-:W3:Y:S04]  /*eaa0*/  LDL.LU.64 R20, [R1+0x30] ;  /* 0x0000300001147983 */ /* 0x001ee80000300a00 */
[----:B---3--:R0:W-:Y:S04]  /*eab0*/  STL.64 [R1+0x1148], R20 ;  /* 0x0011481401007387 */ /* 0x0081e80000100a00 */
[----:B0-----:R-:W2:Y:S04]  /*eac0*/  LDL.LU.64 R20, [R1+0xd0] ;  /* 0x0000d00001147983 */ /* 0x001ea80000300a00 */
[----:B------:R-:W2:Y:S01]  /*ead0*/  LDL.LU.64 R22, [R1+0xd8] ;  /* 0x0000d80001167983 */ /* 0x000ea20000300a00 */
[----:B----4-:R-:W-:Y:S03]  /*eae0*/  HMMA.16816.F32.BF16 R4, R4, R16, R12 ;  /* 0x000000100404723c */ /* 0x010fe6000004180c */
[----:B------:R-:W-:Y:S04]  /*eaf0*/  STL.64 [R1+0x1140], R18 ;  /* 0x0011401201007387 */ /* 0x000fe80000100a00 */
[----:B------:R0:W-:Y:S04]  /*eb00*/  STL.64 [R1+0x1138], R16 ;  /* 0x0011381001007387 */ /* 0x0001e80000100a00 */
[----:B0-----:R-:W3:Y:S04]  /*eb10*/  LDL.LU.64 R16, [R1+0xf0] ;  /* 0x0000f00001107983 */ /* 0x001ee80000300a00 */
[----:B------:R-:W3:Y:S09]  /*eb20*/  LDL.LU.64 R18, [R1+0xf8] ;  /* 0x0000f80001127983 */ /* 0x000ef20000300a00 */
[----:B------:R-:W-:-:S02]  /*eb30*/  IMAD.MOV.U32 R0, RZ, RZ, R4 ;  /* 0x000000ffff007224 */ /* 0x000fc400078e0004 */
[----:B------:R-:W-:Y:S02]  /*eb40*/  IMAD.MOV.U32 R12, RZ, RZ, R5 ;  /* 0x000000ffff0c7224 */ /* 0x000fe400078e0005 */
[----:B------:R-:W-:Y:S01]  /*eb50*/  IMAD.MOV.U32 R13, RZ, RZ, R6 ;  /* 0x000000ffff0d7224 */ /* 0x000fe200078e0006 */
[----:B------:R-:W4:Y:S01]  /*eb60*/  LDL.LU.64 R4, [R1+0x110] ;  /* 0x0001100001047983 */ /* 0x000f220000300a00 */
[----:B------:R-:W-:-:S03]  /*eb70*/  IMAD.MOV.U32 R14, RZ, RZ, R7 ;  /* 0x000000ffff0e7224 */ /* 0x000fc600078e0007 */
[----:B------:R-:W4:Y:S01]  /*eb80*/  LDL.LU.64 R6, [R1+0x118] ;  /* 0x0001180001067983 */ /* 0x000f220000300a00 */
[----:B--2---:R-:W-:Y:S11]  /*eb90*/  HMMA.16816.F32.BF16 R20, R8, R24, R20 ;  /* 0x000000180814723c */ /* 0x004ff60000041814 */
[----:B------:R-:W-:Y:S11]  /*eba0*/  @!UPT UIADD3 URZ, URZ, URZ, URZ ;  /* 0x0000003f3f3ff290 */ /* 0x000ff6000fffe03f */
[----:B------:R-:W-:Y:S02]  /*ebb0*/  @!UPT UIADD3 URZ, URZ, URZ, URZ ;  /* 0x0000003f3f3ff290 */ /* 0x000fe4000fffe03f */
[----:B------:R-:W-:Y:S02]  /*ebc0*/  IMAD.MOV.U32 R26, RZ, RZ, R20 ;  /* 0x000000ffff1a7224 */ /* 0x000fe400078e0014 */
[----:B------:R-:W-:Y:S02]  /*ebd0*/  IMAD.MOV.U32 R25, RZ, RZ, R21 ;  /* 0x000000ffff197224 */ /* 0x000fe400078e0015 */
[----:B------:R-:W3:Y:S01]  /*ebe0*/  LDL.LU.64 R20, [R1+0x1148] ;  /* 0x0011480001147983 */ /* 0x000ee20000300a00 */
[----:B------:R-:W-:-:S03]  /*ebf0*/  IMAD.MOV.U32 R3, RZ, RZ, R23 ;  /* 0x000000ffff037224 */ /* 0x000fc600078e0017 */
[----:B------:R-:W-:Y:S04]  /*ec00*/  STL [R1+0xfe8], R26 ;  /* 0x000fe81a01007387 */ /* 0x000fe80000100800 */
[----:B------:R-:W-:Y:S04]  /*ec10*/  STL [R1+0xfe4], R25 ;  /* 0x000fe41901007387 */ /* 0x000fe80000100800 */
[----:B------:R-:W-:Y:S01]  /*ec20*/  STL [R1+0xfe0], R3 ;  /* 0x000fe00301007387 */ /* 0x000fe20000100800 */
[----:B------:R-:W-:Y:S01]  /*ec30*/  IMAD.MOV.U32 R24, RZ, RZ, R22 ;  /* 0x000000ffff187224 */ /* 0x000fe200078e0016 */
[----:B---3--:R-:W-:Y:S01]  /*ec40*/  HMMA.16816.F32.BF16 R16, R8, R20, R16 ;  /* 0x000000140810723c */ /* 0x008fe20000041810 */
[----:B------:R-:W-:-:S02]  /*ec50*/  IMAD.MOV.U32 R28, RZ, RZ, R20 ;  /* 0x000000ffff1c7224 */ /* 0x000fc400078e0014 */
[----:B------:R-:W-:Y:S11]  /*ec60*/  IMAD.MOV.U32 R15, RZ, RZ, R21 ;  /* 0x000000ffff0f7224 */ /* 0x000ff600078e0015 */
[----:B------:R-:W-:Y:S09]  /*ec70*/  @!UPT UIADD3 URZ, URZ, URZ, URZ ;  /* 0x0000003f3f3ff290 */ /* 0x000ff2000fffe03f */
[----:B------:R-:W-:Y:S04]  /*ec80*/  STL.64 [R1+0xf0], R16 ;  /* 0x0000f01001007387 */ /* 0x000fe80000100a00 */
[----:B------:R0:W-:Y:S04]  /*ec90*/  STL.64 [R1+0xf8], R18 ;  /* 0x0000f81201007387 */ /* 0x0001e80000100a00 */
[----:B0-----:R-:W2:Y:S04]  /*eca0*/  LDL.LU.64 R18, [R1+0x1140] ;  /* 0x0011400001127983 */ /* 0x001ea80000300a00 */
[----:B------:R-:W3:Y:S04]  /*ecb0*/  LDL.LU.64 R16, [R1+0x1138] ;  /* 0x0011380001107983 */ /* 0x000ee80000300a00 */
[----:B------:R-:W2:Y:S04]  /*ecc0*/  LDL.LU.64 R22, [R1+0x1130] ;  /* 0x0011300001167983 */ /* 0x000ea80000300a00 */
[----:B------:R-:W4:Y:S02]  /*ecd0*/  LDL.LU.64 R20, [R1+0x1128] ;  /* 0x0011280001147983 */ /* 0x000f240000300a00 */
[----:B----4-:R-:W-:Y:S11]  /*ece0*/  HMMA.16816.F32.BF16 R4, R8, R20, R4 ;  /* 0x000000140804723c */ /* 0x010ff60000041804 */
[----:B------:R-:W-:Y:S11]  /*ecf0*/  @!UPT UIADD3 URZ, URZ, URZ, URZ ;  /* 0x0000003f3f3ff290 */ /* 0x000ff6000fffe03f */
[----:B------:R-:W-:Y:S02]  /*ed00*/  @!UPT UIADD3 URZ, URZ, URZ, URZ ;  /* 0x0000003f3f3ff290 */ /* 0x000fe4000fffe03f */
[----:B------:R-:W-:Y:S02]  /*ed10*/  IMAD.MOV.U32 R26, RZ, RZ, R4 ;  /* 0x000000ffff1a7224 */ /* 0x000fe400078e0004 */
[----:B------:R-:W-:Y:S02]  /*ed20*/  IMAD.MOV.U32 R25, RZ, RZ, R5 ;  /* 0x000000ffff197224 */ /* 0x000fe400078e0005 */
[----:B------:R-:W-:Y:S01]  /*ed30*/  IMAD.MOV.U32 R27, RZ, RZ, R7 ;  /* 0x000000ffff1b7224 */ /* 0x000fe200078e0007 */
[----:B------:R-:W3:Y:S01]  /*ed40*/  LDL.LU.64 R4, [R1+0x100] ;  /* 0x0001000001047983 */ /* 0x000ee20000300a00 */
[----:B------:R-:W-:-:S03]  /*ed50*/  IMAD.MOV.U32 R3, RZ, RZ, R6 ;  /* 0x000000ffff037224 */ /* 0x000fc600078e0006 */
[----:B------:R-:W3:Y:S04]  /*ed60*/  LDL.LU.64 R6, [R1+0x108] ;  /* 0x0001080001067983 */ /* 0x000ee80000300a00 */
[----:B--2---:R-:W-:Y:S04]  /*ed70*/  STL.64 [R1+0x10c0], R22 ;  /* 0x0010c01601007387 */ /* 0x004fe80000100a00 */
[----:B------:R-:W-:Y:S04]  /*ed80*/  STL.64 [R1+0x10b8], R20 ;  /* 0x0010b81401007387 */ /* 0x000fe80000100a00 */
[----:B------:R0:W-:Y:S04]  /*ed90*/  STL.64 [R1+0xff8], R26 ;  /* 0x000ff81a01007387 */ /* 0x0001e80000100a00 */
[----:B------:R1:W-:Y:S01]  /*eda0*/  STL.64 [R1+0xff0], R24 ;  /* 0x000ff01801007387 */ /* 0x0003e20000100a00 */
[----:B0-----:R-:W-:-:S02]  /*edb0*/  IMAD.MOV.U32 R26, RZ, RZ, R13 ;  /* 0x000000ffff1a7224 */ /* 0x001fc400078e000d */
[----:B------:R-:W-:Y:S02]  /*edc0*/  IMAD.MOV.U32 R27, RZ, RZ, R14 ;  /* 0x000000ffff1b7224 */ /* 0x000fe400078e000e */
[----:B-1----:R-:W-:Y:S02]  /*edd0*/  IMAD.MOV.U32 R24, RZ, RZ, R0 ;  /* 0x000000ffff187224 */ /* 0x002fe400078e0000 */
[----:B------:R-:W2:Y:S01]  /*ede0*/  LDL.LU R0, [R1+0x1124] ;  /* 0x0011240001007983 */ /* 0x000ea20000300800 */
[----:B------:R-:W-:-:S03]  /*edf0*/  IMAD.MOV.U32 R25, RZ, RZ, R12 ;  /* 0x000000ffff197224 */ /* 0x000fc600078e000c */
[----:B------:R-:W4:Y:S04]  /*ee00*/  LDL.LU R12, [R1+0x1120] ;  /* 0x00112000010c7983 */ /* 0x000f280000300800 */
[----:B------:R-:W2:Y:S04]  /*ee10*/  LDL.LU R13, [R1+0x111c] ;  /* 0x00111c00010d7983 */ /* 0x000ea80000300800 */
[----:B------:R-:W2:Y:S04]  /*ee20*/  LDL.LU R14, [R1+0x1118] ;  /* 0x00111800010e7983 */ /* 0x000ea80000300800 */
[----:B------:R0:W-:Y:S04]  /*ee30*/  STL.64 [R1+0x1008], R26 ;  /* 0x0010081a01007387 */ /* 0x0001e80000100a00 */
[----:B------:R1:W-:Y:S01]  /*ee40*/  STL.64 [R1+0x1000], R24 ;  /* 0x0010001801007387 */ /* 0x0003e20000100a00 */
[----:B0-----:R-:W-:-:S02]  /*ee50*/  IMAD.MOV.U32 R26, RZ, RZ, R29 ;  /* 0x000000ffff1a7224 */ /* 0x001fc400078e001d */
[----:B------:R-:W-:Y:S02]  /*ee60*/  IMAD.MOV.U32 R27, RZ, RZ, R2 ;  /* 0x000000ffff1b7224 */ /* 0x000fe400078e0002 */
[----:B-1----:R-:W-:Y:S02]  /*ee70*/  IMAD.MOV.U32 R24, RZ, RZ, R18 ;  /* 0x000000ffff187224 */ /* 0x002fe400078e0012 */
[----:B------:R-:W2:Y:S01]  /*ee80*/  LDL.LU R18, [R1+0x1114] ;  /* 0x0011140001127983 */ /* 0x000ea20000300800 */
[----:B------:R-:W-:-:S03]  /*ee90*/  IMAD.MOV.U32 R25, RZ, RZ, R19 ;  /* 0x000000ffff197224 */ /* 0x000fc600078e0013 */
[----:B------:R-:W2:Y:S04]  /*eea0*/  LDL.LU R19, [R1+0x1110] ;  /* 0x0011100001137983 */ /* 0x000ea80000300800 */
[----:B------:R-:W2:Y:S04]  /*eeb0*/  LDL.LU R29, [R1+0x110c] ;  /* 0x00110c00011d7983 */ /* 0x000ea80000300800 */
[----:B------:R-:W2:Y:S04]  /*eec0*/  LDL.LU R2, [R1+0x1108] ;  /* 0x0011080001027983 */ /* 0x000ea80000300800 */
[----:B------:R-:W-:Y:S04]  /*eed0*/  STL.64 [R1+0x1018], R26 ;  /* 0x0010181a01007387 */ /* 0x000fe80000100a00 */
[----:B------:R0:W-:Y:S02]  /*eee0*/  STL.64 [R1+0x1010], R24 ;  /* 0x0010101801007387 */ /* 0x0001e40000100a00 */
[----:B0-----:R-:W-:-:S02]  /*eef0*/  IMAD.MOV.U32 R24, RZ, RZ, R28 ;  /* 0x000000ffff187224 */ /* 0x001fc400078e001c */
[----:B------:R-:W2:Y:S01]  /*ef00*/  LDL.LU R28, [R1+0x1104] ;  /* 0x00110400011c7983 */ /* 0x000ea20000300800 */
[----:B------:R-:W-:-:S03]  /*ef10*/  IMAD.MOV.U32 R25, RZ, RZ, R15 ;  /* 0x000000ffff197224 */ /* 0x000fc600078e000f */
[----:B------:R-:W2:Y:S04]  /*ef20*/  LDL.LU R15, [R1+0x1100] ;  /* 0x00110000010f7983 */ /* 0x000ea80000300800 */
[----:B------:R-:W2:Y:S04]  /*ef30*/  LDL R26, [R1+0x38] ;  /* 0x00003800011a7983 */ /* 0x000ea80000100800 */
[----:B------:R-:W2:Y:S01]  /*ef40*/  LDL R27, [R1+0x3c] ;  /* 0x00003c00011b7983 */ /* 0x000ea20000100800 */
[----:B---3--:R-:W-:Y:S11]  /*ef50*/  HMMA.16816.F32.BF16 R4, R8, R16, R4 ;  /* 0x000000100804723c */ /* 0x008ff60000041804 */
[----:B------:R-:W-:Y:S11]  /*ef60*/  @!UPT UIADD3 URZ, URZ, URZ, URZ ;  /* 0x0000003f3f3ff290 */ /* 0x000ff6000fffe03f */
[----:B------:R-:W-:Y:S02]  /*ef70*/  @!UPT UIADD3 URZ, URZ, URZ, URZ ;  /* 0x0000003f3f3ff290 */ /* 0x000fe4000fffe03f */
[----:B------:R-:W-:Y:S02]  /*ef80*/  IMAD.MOV.U32 R11, RZ, RZ, R4 ;  /* 0x000000ffff0b7224 */ /* 0x000fe400078e0004 */
[----:B------:R-:W-:Y:S02]  /*ef90*/  IMAD.MOV.U32 R10, RZ, RZ, R5 ;  /* 0x000000ffff0a7224 */ /* 0x000fe400078e0005 */
[----:B------:R-:W-:Y:S02]  /*efa0*/  IMAD.MOV.U32 R9, RZ, RZ, R6 ;  /* 0x000000ffff097224 */ /* 0x000fe400078e0006 */
[----:B------:R-:W-:Y:S01]  /*efb0*/  IMAD.MOV.U32 R8, RZ, RZ, R7 ;  /* 0x000000ffff087224 */ /* 0x000fe200078e0007 */
[----:B--2---:R-:W-:Y:S04]  /*efc0*/  STL.64 [R1+0x10d0], R26 ;  /* 0x0010d01a01007387 */ /* 0x004fe80000100a00 */
[----:B------:R0:W-:Y:S04]  /*efd0*/  STL.64 [R1+0x10c8], R24 ;  /* 0x0010c81801007387 */ /* 0x0001e80000100a00 */
[----:B------:R-:W-:Y:S04]  /*efe0*/  STL.64 [R1+0x10b0], R16 ;  /* 0x0010b01001007387 */ /* 0x000fe80000100a00 */
[----:B------:R-:W2:Y:S04]  /*eff0*/  LDL.LU R4, [R1+0xc0] ;  /* 0x0000c00001047983 */ /* 0x000ea80000300800 */
[----:B------:R-:W2:Y:S04]  /*f000*/  LDL.LU R5, [R1+0xc4] ;  /* 0x0000c40001057983 */ /* 0x000ea80000300800 */
[----:B------:R-:W3:Y:S04]  /*f010*/  LDL.LU R6, [R1+0xc8] ;  /* 0x0000c80001067983 */ /* 0x000ee80000300800 */
[----:B------:R-:W3:Y:S04]  /*f020*/  LDL.LU R7, [R1+0xcc] ;  /* 0x0000cc0001077983 */ /* 0x000ee80000300800 */
[----:B0-----:R-:W2:Y:S04]  /*f030*/  LDL.LU.64 R24, [R1+0x130] ;  /* 0x0001300001187983 */ /* 0x001ea80000300a00 */
[----:B------:R-:W4:Y:S04]  /*f040*/  LDL.LU.64 R26, [R1+0x138] ;  /* 0x00013800011a7983 */ /* 0x000f280000300a00 */
[----:B---3--:R-:W-:Y:S04]  /*f050*/  STL.64 [R1+0x10a8], R6 ;  /* 0x0010a80601007387 */ /* 0x008fe80000100a00 */
[----:B--2---:R-:W-:Y:S04]  /*f060*/  STL.64 [R1+0x10a0], R4 ;  /* 0x0010a00401007387 */ /* 0x004fe80000100a00 */
[----:B------:R4:W-:Y:S04]  /*f070*/  STL.64 [R1+0x1028], R10 ;  /* 0x0010280a01007387 */ /* 0x0009e80000100a00 */
[----:B------:R0:W-:Y:S01]  /*f080*/  STL.64 [R1+0x1020], R8 ;  /* 0x0010200801007387 */ /* 0x0001e20000100a00 */
[----:B----4-:R-:W-:-:S02]  /*f090*/  IMAD.MOV.U32 R10, RZ, RZ, R12 ;  /* 0x000000ffff0a7224 */ /* 0x010fc400078e000c */
[----:B0-----:R-:W-:Y:S02]  /*f0a0*/  IMAD.MOV.U32 R8, RZ, RZ, R14 ;  /* 0x000000ffff087224 */ /* 0x001fe400078e000e */
[----:B------:R-:W2:Y:S01]  /*f0b0*/  LDL.LU R14, [R1+0x10fc] ;  /* 0x0010fc00010e7983 */ /* 0x000ea20000300800 */
[----:B------:R-:W-:-:S03]  /*f0c0*/  IMAD.MOV.U32 R9, RZ, RZ, R13 ;  /* 0x000000ffff097224 */ /* 0x000fc600078e000d */
[----:B------:R-:W3:Y:S04]  /*f0d0*/  LDL.LU R13, [R1+0x10f8] ;  /* 0x0010f800010d7983 */ /* 0x000ee80000300800 */
[----:B------:R-:W4:Y:S01]  /*f0e0*/  LDL.LU R12, [R1+0x10f4] ;  /* 0x0010f400010c7983 */ /* 0x000f220000300800 */
[----:B------:R-:W-:-:S03]  /*f0f0*/  IMAD.MOV.U32 R11, RZ, RZ, R0 ;  /* 0x000000ffff0b7224 */ /* 0x000fc600078e0000 */
[----:B------:R-:W4:Y:S04]  /*f100*/  LDL.LU R0, [R1+0x10f0] ;  /* 0x0010f00001007983 */ /* 0x000f280000300800 */
[----:B------:R0:W-:Y:S04]  /*f110*/  STL.64 [R1+0x1038], R10 ;  /* 0x0010380a01007387 */ /* 0x0001e80000100a00 */
[----:B------:R1:W-:Y:S01]  /*f120*/  STL.64 [R1+0x1030], R8 ;  /* 0x0010300801007387 */ /* 0x0003e20000100a00 */
[----:B0-----:R-:W-:Y:S02]  /*f130*/  IMAD.MOV.U32 R10, RZ, RZ, R19 ;  /* 0x000000ffff0a7224 */ /* 0x001fe400078e0013 */
[----:B-1----:R-:W-:-:S02]  /*f140*/  IMAD.MOV.U32 R8, RZ, RZ, R2 ;  /* 0x000000ffff087224 */ /* 0x002fc400078e0002 */
[----:B------:R-:W4:Y:S01]  /*f150*/  LDL.LU R2, [R1+0x10ec] ;  /* 0x0010ec0001027983 */ /* 0x000f220000300800 */
[----:B------:R-:W-:-:S03]  /*f160*/  IMAD.MOV.U32 R9, RZ, RZ, R29 ;  /* 0x000000ffff097224 */ /* 0x000fc600078e001d */
[----:B------:R-:W4:Y:S01]  /*f170*/  LDL.LU R29, [R1+0x10e8] ;  /* 0x0010e800011d7983 */ /* 0x000f220000300800 */
[----:B------:R-:W-:-:S03]  /*f180*/  IMAD.MOV.U32 R11, RZ, RZ, R18 ;  /* 0x000000ffff0b7224 */ /* 0x000fc600078e0012 */
[----:B------:R-:W4:Y:S04]  /*f190*/  LDL.LU.64 R20, [R1+0x120] ;  /* 0x0001200001147983 */ /* 0x000f280000300a00 */
[----:B------:R-:W4:Y:S04]  /*f1a0*/  LDL.LU.64 R22, [R1+0x128] ;  /* 0x0001280001167983 */ /* 0x000f280000300a00 */
[----:B------:R-:W4:Y:S04]  /*f1b0*/  LDL.LU.64 R16, [R1+0xe0] ;  /* 0x0000e00001107983 */ /* 0x000f280000300a00 */
[----:B------:R-:W4:Y:S04]  /*f1c0*/  LDL.LU.64 R18, [R1+0xe8] ;  /* 0x0000e80001127983 */ /* 0x000f280000300a00 */
[----:B------:R-:W4:Y:S04]  /*f1d0*/  LDL.LU.64 R4, [R1+0x50] ;  /* 0x0000500001047983 */ /* 0x000f280000300a00 */
[----:B------:R-:W4:Y:S04]  /*f1e0*/  LDL.LU.64 R6, [R1+0x58] ;  /* 0x0000580001067983 */ /* 0x000f280000300a00 */
[----:B------:R0:W-:Y:S04]  /*f1f0*/  STL.64 [R1+0x1068], R10 ;  /* 0x0010680a01007387 */ /* 0x0001e80000100a00 */
[----:B------:R3:W-:Y:S01]  /*f200*/  STL.64 [R1+0x1060], R8 ;  /* 0x0010600801007387 */ /* 0x0007e20000100a00 */
[----:B0-----:R-:W-:-:S02]  /*f210*/  IMAD.MOV.U32 R11, RZ, RZ, R15 ;  /* 0x000000ffff0b7224 */ /* 0x001fc400078e000f */
[----:B--2---:R-:W-:Y:S02]  /*f220*/  IMAD.MOV.U32 R10, RZ, RZ, R14 ;  /* 0x000000ffff0a7224 */ /* 0x004fe400078e000e */
[----:B---3--:R-:W-:Y:S02]  /*f230*/  IMAD.MOV.U32 R9, RZ, RZ, R13 ;  /* 0x000000ffff097224 */ /* 0x008fe400078e000d */
[----:B----4-:R-:W-:Y:S02]  /*f240*/  IMAD.MOV.U32 R8, RZ, RZ, R12 ;  /* 0x000000ffff087224 */ /* 0x010fe400078e000c */
[----:B------:R-:W2:Y:S04]  /*f250*/  LDL.LU R12, [R1+0x10e4] ;  /* 0x0010e400010c7983 */ /* 0x000ea80000300800 */
[----:B------:R-:W2:Y:S04]  /*f260*/  LDL.LU R13, [R1+0x10e0] ;  /* 0x0010e000010d7983 */ /* 0x000ea80000300800 */
[----:B------:R-:W2:Y:S04]  /*f270*/  LDL.LU R14, [R1+0x10dc] ;  /* 0x0010dc00010e7983 */ /* 0x000ea80000300800 */
[----:B------:R-:W2:Y:S04]  /*f280*/  LDL.LU R15, [R1+0x10d8] ;  /* 0x0010d800010f7983 */ /* 0x000ea80000300800 */
[----:B------:R-:W-:Y:S04]  /*f290*/  STL.64 [R1+0x1078], R10 ;  /* 0x0010780a01007387 */ /* 0x000fe80000100a00 */
[----:B------:R0:W-:Y:S04]  /*f2a0*/  STL.64 [R1+0x1070], R8 ;  /* 0x0010700801007387 */ /* 0x0001e80000100a00 */
[----:B0-----:R-:W3:Y:S01]  /*f2b0*/  LDL.LU R8, [R1+0xb0] ;  /* 0x0000b00001087983 */ /* 0x001ee20000300800 */
[----:B------:R-:W-:-:S02]  /*f2c0*/  IMAD.MOV.U32 R10, RZ, RZ, R2 ;  /* 0x000000ffff0a7224 */ /* 0x000fc400078e0002 */
[----:B------:R-:W-:Y:S02]  /*f2d0*/  IMAD.MOV.U32 R11, RZ, RZ, R0 ;  /* 0x000000ffff0b7224 */ /* 0x000fe400078e0000 */
[----:B------:R-:W-:-:S03]  /*f2e0*/  IMAD.MOV.U32 R9, RZ, RZ, R29 ;  /* 0x000000ffff097224 */ /* 0x000fc600078e001d */
[----:B------:R-:W-:Y:S04]  /*f2f0*/  STL.64 [R1+0x1088], R10 ;  /* 0x0010880a01007387 */ /* 0x000fe80000100a00 */
[----:B---3--:R0:W-:Y:S04]  /*f300*/  STL.64 [R1+0x1080], R8 ;  /* 0x0010800801007387 */ /* 0x0081e80000100a00 */
[----:B0-----:R-:W2:Y:S04]  /*f310*/  LDL.LU.64 R8, [R1] ;  /* 0x0000000001087983 */ /* 0x001ea80000300a00 */
[----:B------:R-:W3:Y:S01]  /*f320*/  LDL.LU.64 R10, [R1+0x8] ;  /* 0x00000800010a7983 */ /* 0x000ee20000300a00 */
[C---:B--2---:R-:W-:Y:S11]  /*f330*/  HMMA.16816.F32.BF16 R24, R12.reuse, R8, R24 ;  /* 0x000000080c18723c */ /* 0x044ff60000041818 */
[----:B------:R-:W-:Y:S11]  /*f340*/  @!UPT UIADD3 URZ, URZ, URZ, URZ ;  /* 0x0000003f3f3ff290 */ /* 0x000ff6000fffe03f */
[----:B------:R-:W-:Y:S01]  /*f350*/  @!UPT UIADD3 URZ, URZ, URZ, URZ ;  /* 0x0000003f3f3ff290 */ /* 0x000fe2000fffe03f */
[----:B------:R-:W-:Y:S04]  /*f360*/  STL.64 [R1+0x130], R24 ;  /* 0x0001301801007387 */ /* 0x000fe80000100a00 */
[----:B------:R0:W-:Y:S04]  /*f370*/  STL.64 [R1+0x138], R26 ;  /* 0x0001381a01007387 */ /* 0x0001e80000100a00 */
[----:B0-----:R-:W2:Y:S04]  /*f380*/  LDL.LU.64 R26, [R1+0x10d0] ;  /* 0x0010d000011a7983 */ /* 0x001ea80000300a00 */
[----:B------:R-:W4:Y:S02]  /*f390*/  LDL.LU.64 R24, [R1+0x10c8] ;  /* 0x0010c80001187983 */ /* 0x000f240000300a00 */
[C---:B----4-:R-:W-:Y:S11]  /*f3a0*/  HMMA.16816.F32.BF16 R20, R12.reuse, R24, R20 ;  /* 0x000000180c14723c */ /* 0x050ff60000041814 */
[----:B------:R-:W-:Y:S11]  /*f3b0*/  @!UPT UIADD3 URZ, URZ, URZ, URZ ;  /* 0x0000003f3f3ff290 */ /* 0x000ff6000fffe03f */
[----:B------:R-:W-:Y:S01]  /*f3c0*/  @!UPT UIADD3 URZ, URZ, URZ, URZ ;  /* 0x0000003f3f3ff290 */ /* 0x000fe2000fffe03f */
[----:B------:R-:W-:Y:S04]  /*f3d0*/  STL.64 [R1+0x1a0], R20 ;  /* 0x0001a01401007387 */ /* 0x000fe80000100a00 */
[----:B------:R0:W-:Y:S04]  /*f3e0*/  STL.64 [R1+0x1a8], R22 ;  /* 0x0001a81601007387 */ /* 0x0001e80000100a00 */
[----:B0-----:R-:W4:Y:S04]  /*f3f0*/  LDL.LU.64 R22, [R1+0x10c0] ;  /* 0x0010c00001167983 */ /* 0x001f280000300a00 */
[----:B------:R-:W2:Y:S02]  /*f400*/  LDL.LU.64 R20, [R1+0x10b8] ;  /* 0x0010b80001147983 */ /* 0x000ea40000300a00 */
[C---:B--2---:R-:W-:Y:S11]  /*f410*/  HMMA.16816.F32.BF16 R16, R12.reuse, R20, R16 ;  /* 0x000000140c10723c */ /* 0x044ff60000041810 */
[----:B------:R-:W-:Y:S11]  /*f420*/  @!UPT UIADD3 URZ, URZ, URZ, URZ ;  /* 0x0000003f3f3ff290 */ /* 0x000ff6000fffe03f */
[----:B------:R-:W-:Y:S01]  /*f430*/  @!UPT UIADD3 URZ, URZ, URZ, URZ ;  /* 0x0000003f3f3ff290 */ /* 0x000fe2000fffe03f */
[----:B------:R0:W-:Y:S04]  /*f440*/  STL.64 [R1+0x190], R16 ;  /* 0x0001901001007387 */ /* 0x0001e80000100a00 */
[----:B------:R1:W-:Y:S04]  /*f450*/  STL.64 [R1+0x198], R18 ;  /* 0x0001981201007387 */ /* 0x0003e80000100a00 */
[----:B0-----:R-:W2:Y:S02]  /*f460*/  LDL.LU.64 R16, [R1+0x10b0] ;  /* 0x0010b00001107983 */ /* 0x001ea40000300a00 */
[----:B--2---:R-:W-:Y:S02]  /*f470*/  HMMA.16816.F32.BF16 R12, R12, R16, R4 ;  /* 0x000000100c0c723c */ /* 0x004fe40000041804 */
[----:B------:R-:W3:Y:S04]  /*f480*/  LDL.LU.64 R6, [R1+0x10a8] ;  /* 0x0010a80001067983 */ /* 0x000ee80000300a00 */
[----:B------:R-:W3:Y:S04]  /*f490*/  LDL.LU.64 R4, [R1+0x10a0] ;  /* 0x0010a00001047983 */ /* 0x000ee80000300a00 */
[----:B-1----:R-:W3:Y:S04]  /*f4a0*/  LDL.LU.64 R18, [R1+0x1098] ;  /* 0x0010980001127983 */ /* 0x002ee80000300a00 */
[----:B------:R-:W3:Y:S09]  /*f4b0*/  LDL.LU.64 R16, [R1+0x1090] ;  /* 0x0010900001107983 */ /* 0x000ef20000300a00 */
[----:B------:R0:W-:Y:S04]  /*f4c0*/  STL.64 [R1+0x120], R12 ;  /* 0x0001200c01007387 */ /* 0x0001e80000100a00 */
[----:B------:R1:W-:Y:S01]  /*f4d0*/  STL [R1+0x128], R14 ;  /* 0x0001280e01007387 */ /* 0x0003e20000100800 */
[----:B0-----:R-:W-:-:S03]  /*f4e0*/  IMAD.MOV.U32 R13, RZ, RZ, R15 ;  /* 0x000000ffff0d7224 */ /* 0x001fc600078e000f */
[----:B-1----:R-:W2:Y:S01]  /*f4f0*/  LDL.LU.64 R14, [R1+0x18] ;  /* 0x00001800010e7983 */ /* 0x002ea20000300a00 */
[C---:B---3--:R-:W-:Y:S11]  /*f500*/  HMMA.16816.F32.BF16 R4, R16.reuse, R10, R4 ;  /* 0x0000000a1004723c */ /* 0x048ff60000041804 */
[----:B------:R-:W-:Y:S11]  /*f510*/  @!UPT UIADD3 URZ, URZ, URZ, URZ ;  /* 0x0000003f3f3ff290 */ /* 0x000ff6000fffe03f */
[----:B------:R-:W-:Y:S01]  /*f520*/  @!UPT UIADD3 URZ, URZ, URZ, URZ ;  /* 0x0000003f3f3ff290 */ /* 0x000fe2000fffe03f */
[----:B------:R0:W-:Y:S04]  /*f530*/  STL.64 [R1+0x50], R4 ;  /* 0x0000500401007387 */ /* 0x0001e80000100a00 */
[----:B------:R-:W-:Y:S01]  /*f540*/  STL.64 [R1+0x58], R6 ;  /* 0x0000580601007387 */ /* 0x000fe20000100a00 */
[----:B0-----:R-:W-:Y:S02]  /*f550*/  IMAD.MOV.U32 R5, RZ, RZ, R10 ;  /* 0x000000ffff057224 */ /* 0x001fe400078e000a */
[----:B------:R-:W-:Y:S02]  /*f560*/  IMAD.MOV.U32 R4, RZ, RZ, R11 ;  /* 0x000000ffff047224 */ /* 0x000fe400078e000b */
[----:B------:R-:W3:Y:S04]  /*f570*/  LDL.LU.64 R10, [R1+0x1088] ;  /* 0x00108800010a7983 */ /* 0x000ee80000300a00 */
[----:B------:R-:W3:Y:S02]  /*f580*/  LDL.LU.64 R8, [R1+0x1080] ;  /* 0x0010800001087983 */ /* 0x000ee40000300a00 */
[C---:B---3--:R-:W-:Y:S11]  /*f590*/  HMMA.16816.F32.BF16 R8, R16.reuse, R26, R8 ;  /* 0x0000001a1008723c */ /* 0x048ff60000041808 */
[----:B------:R-:W-:Y:S11]  /*f5a0*/  @!UPT UIADD3 URZ, URZ, URZ, URZ ;  /* 0x0000003f3f3ff290 */ /* 0x000ff6000fffe03f */
[----:B------:R-:W-:Y:S01]  /*f5b0*/  @!UPT UIADD3 URZ, URZ, URZ, URZ ;  /* 0x0000003f3f3ff290 */ /* 0x000fe2000fffe03f */
[----:B------:R0:W-:Y:S01]  /*f5c0*/  STL.64 [R1+0x180], R8 ;  /* 0x0001800801007387 */ /* 0x0001e20000100a00 */
[----:B------:R-:W-:Y:S02]  /*f5d0*/  IMAD.MOV.U32 R29, RZ, RZ, R10 ;  /* 0x000000ffff1d7224 */ /* 0x000fe400078e000a */
[----:B------:R-:W-:Y:S02]  /*f5e0*/  IMAD.MOV.U32 R0, RZ, RZ, R11 ;  /* 0x000000ffff007224 */ /* 0x000fe400078e000b */
[----:B------:R-:W4:Y:S04]  /*f5f0*/  LDL.LU.64 R10, [R1+0x1078] ;  /* 0x00107800010a7983 */ /* 0x000f280000300a00 */
[----:B0-----:R-:W4:Y:S02]  /*f600*/  LDL.LU.64 R8, [R1+0x1070] ;  /* 0x0010700001087983 */ /* 0x001f240000300a00 */
[----:B----4-:R-:W-:Y:S02]  /*f610*/  HMMA.16816.F32.BF16 R20, R16, R22, R8 ;  /* 0x000000161014723c */ /* 0x010fe40000041808 */
[----:B------:R-:W3:Y:S04]  /*f620*/  LDL.LU.64 R10, [R1+0x1068] ;  /* 0x00106800010a7983 */ /* 0x000ee80000300a00 */
[----:B------:R-:W3:Y:S11]  /*f630*/  LDL.LU.64 R8, [R1+0x1060] ;  /* 0x0010600001087983 */ /* 0x000ef60000300a00 */
[----:B------:R-:W-:Y:S06]  /*f640*/  @!UPT UIADD3 URZ, URZ, URZ, URZ ;  /* 0x0000003f3f3ff290 */ /* 0x000fec000fffe03f */
[----:B------:R-:W-:Y:S01]  /*f650*/  STL.64 [R1+0x1e0], R20 ;  /* 0x0001e01401007387 */ /* 0x000fe20000100a00 */
[----:B------:R-:W-:-:S03]  /*f660*/  IMAD.MOV.U32 R2, RZ, RZ, R23 ;  /* 0x000000ffff027224 */ /* 0x000fc600078e0017 */
[----:B------:R0:W-:Y:S04]  /*f670*/  STL [R1+0x1e8], R22 ;  /* 0x0001e81601007387 */ /* 0x0001e80000100800 */
[----:B0-----:R-:W2:Y:S04]  /*f680*/  LDL.LU.64 R22, [R1+0x1058] ;  /* 0x0010580001167983 */ /* 0x001ea80000300a00 */
[----:B------:R-:W2:Y:S04]  /*f690*/  LDL.LU.64 R20, [R1+0x1050] ;  /* 0x0010500001147983 */ /* 0x000ea80000300a00 */
[----:B------:R-:W-:Y:S01]  /*f6a0*/  STL [R1+0xf68], R2 ;  /* 0x000f680201007387 */ /* 0x000fe20000100800 */
[----:B--2---:R-:W-:Y:S03]  /*f6b0*/  HMMA.16816.F32.BF16 R16, R16, R14, R20 ;  /* 0x0000000e1010723c */ /* 0x004fe60000041814 */
[----:B------:R-:W3:Y:S04]  /*f6c0*/  LDL.LU.64 R22, [R1+0x1048] ;  /* 0x0010480001167983 */ /* 0x000ee80000300a00 */
[----:B------:R-:W3:Y:S04]  /*f6d0*/  LDL.LU.64 R20, [R1+0x1040] ;  /* 0x0010400001147983 */ /* 0x000ee80000300a00 */
[----:B------:R-:W2:Y:S11]  /*f6e0*/  LDL R12, [R1+0x814] ;  /* 0x00081400010c7983 */ /* 0x000eb60000100800 */
[----:B------:R-:W-:Y:S01]  /*f6f0*/  @!UPT UIADD3 URZ, URZ, URZ, URZ ;  /* 0x0000003f3f3ff290 */ /* 0x000fe2000fffe03f */
[----:B------:R-:W-:Y:S04]  /*f700*/  STL.64 [R1+0x170], R16 ;  /* 0x0001701001007387 */ /* 0x000fe80000100a00 */
[----:B------:R0:W-:Y:S02]  /*f710*/  STL.64 [R1+0x178], R18 ;  /* 0x0001781201007387 */ /* 0x0001e40000100a00 */
[----:B0-----:R-:W-:Y:S02]  /*f720*/  IMAD.MOV.U32 R18, RZ, RZ, R5 ;  /* 0x000000ffff127224 */ /* 0x001fe400078e0005 */
[----:B------:R-:W-:Y:S02]  /*f730*/  IMAD.MOV.U32 R19, RZ, RZ, R4 ;  /* 0x000000ffff137224 */ /* 0x000fe400078e0004 */
[----:B------:R-:W0:Y:S04]  /*f740*/  LDSM.16.MT88.4 R4, [R28+0x2180] ;  /* 0x002180001c04783b */ /* 0x000e280000004200 */
[----:B0-----:R0:W-:Y:S04]  /*f750*/  STL.64 [R1+0xfa0], R6 ;  /* 0x000fa00601007387 */ /* 0x0011e80000100a00 */
[----:B------:R-:W-:Y:S04]  /*f760*/  STL.64 [R1+0xf98], R4 ;  /* 0x000f980401007387 */ /* 0x000fe80000100a00 */
[----:B0-----:R-:W4:Y:S01]  /*f770*/  LDL.LU.64 R6, [R1+0x28] ;  /* 0x0000280001067983 */ /* 0x001f220000300a00 */
[C---:B---3--:R-:W-:Y:S11]  /*f780*/  HMMA.16816.F32.BF16 R8, R20.reuse, R18, R8 ;  /* 0x000000121408723c */ /* 0x048ff60000041808 */
[----:B------:R-:W-:Y:S11]  /*f790*/  @!UPT UIADD3 URZ, URZ, URZ, URZ ;  /* 0x0000003f3f3ff290 */ /* 0x000ff6000fffe03f */
[----:B------:R-:W-:Y:S01]  /*f7a0*/  @!UPT UIADD3 URZ, URZ, URZ, URZ ;  /* 0x0000003f3f3ff290 */ /* 0x000fe2000fffe03f */
[----:B------:R-:W-:Y:S04]  /*f7b0*/  STL.64 [R1+0x1d0], R8 ;  /* 0x0001d00801007387 */ /* 0x000fe80000100a00 */
[----:B------:R0:W-:Y:S04]  /*f7c0*/  STL.64 [R1+0x1d8], R10 ;  /* 0x0001d80a01007387 */ /* 0x0001e80000100a00 */
[----:B0-----:R-:W3:Y:S04]  /*f7d0*/  LDL.LU.64 R10, [R1+0x1038] ;  /* 0x00103800010a7983 */ /* 0x001ee80000300a00 */
[----:B------:R-:W3:Y:S02]  /*f7e0*/  LDL.LU.64 R8, [R1+0x1030] ;  /* 0x0010300001087983 */ /* 0x000ee40000300a00 */
[C---:B---3--:R-:W-:Y:S02]  /*f7f0*/  HMMA.16816.F32.BF16 R24, R20.reuse, R26, R8 ;  /* 0x0000001a1418723c */ /* 0x048fe40000041808 */
[----:B------:R-:W3:Y:S04]  /*f800*/  LDL.LU.64 R10, [R1+0x1028] ;  /* 0x00102800010a7983 */ /* 0x000ee80000300a00 */
[----:B------:R-:W2:Y:S11]  /*f810*/  LDL.LU.64 R8, [R1+0x1020] ;  /* 0x0010200001087983 */ /* 0x000eb60000300a00 */
[----:B------:R-:W-:Y:S06]  /*f820*/  @!UPT UIADD3 URZ, URZ, URZ, URZ ;  /* 0x0000003f3f3ff290 */ /* 0x000fec000fffe03f */
[----:B------:R-:W-:Y:S04]  /*f830*/  STL.64 [R1+0x1c0], R24 ;  /* 0x0001c01801007387 */ /* 0x000fe80000100a00 */
[----:B------:R0:W-:Y:S04]  /*f840*/  STL.64 [R1+0x1c8], R26 ;  /* 0x0001c81a01007387 */ /* 0x0001e80000100a00 */
[----:B0-----:R-:W4:Y:S04]  /*f850*/  LDL.LU.64 R26, [R1+0x1018] ;  /* 0x00101800011a7983 */ /* 0x001f280000300a00 */
[----:B------:R-:W4:Y:S02]  /*f860*/  LDL.LU.64 R24, [R1+0x1010] ;  /* 0x0010100001187983 */ /* 0x000f240000300a00 */
[C---:B----4-:R-:W-:Y:S11]  /*f870*/  HMMA.16816.F32.BF16 R24, R20.reuse, R6, R24 ;  /* 0x000000061418723c */ /* 0x050ff60000041818 */
[----:B------:R-:W-:Y:S11]  /*f880*/  @!UPT UIADD3 URZ, URZ, URZ, URZ ;  /* 0x0000003f3f3ff290 */ /* 0x000ff6000fffe03f */
[----:B------:R-:W-:Y:S01]  /*f890*/  @!UPT UIADD3 URZ, URZ, URZ, URZ ;  /* 0x0000003f3f3ff290 */ /* 0x000fe2000fffe03f */
[----:B------:R-:W-:Y:S04]  /*f8a0*/  STL.64 [R1+0x1b0], R24 ;  /* 0x0001b01801007387 */ /* 0x000fe80000100a00 */
[----:B------:R0:W-:Y:S04]  /*f8b0*/  STL.64 [R1+0x1b8], R26 ;  /* 0x0001b81a01007387 */ /* 0x0001e80000100a00 */
[----:B0-----:R-:W4:Y:S04]  /*f8c0*/  LDL.LU.64 R26, [R1+0x1008] ;  /* 0x00100800011a7983 */ /* 0x001f280000300a00 */
[----:B------:R-:W4:Y:S04]  /*f8d0*/  LDL.LU.64 R24, [R1+0x1000] ;  /* 0x0010000001187983 */ /* 0x000f280000300a00 */
[----:B------:R0:W-:Y:S04]  /*f8e0*/  STL.64 [R1+0xfb8], R6 ;  /* 0x000fb80601007387 */ /* 0x0001e80000100a00 */
[----:B------:R-:W2:Y:S04]  /*f8f0*/  LDL.LU R4, [R1+0xf0] ;  /* 0x0000f00001047983 */ /* 0x000ea80000300800 */
[----:B------:R-:W2:Y:S04]  /*f900*/  LDL.LU R5, [R1+0xf4] ;  /* 0x0000f40001057983 */ /* 0x000ea80000300800 */
[----:B0-----:R-:W2:Y:S04]  /*f910*/  LDL.LU R6, [R1+0xf8] ;  /* 0x0000f80001067983 */ /* 0x001ea80000300800 */
[----:B------:R-:W2:Y:S01]  /*f920*/  LDL.LU R7, [R1+0xfc] ;  /* 0x0000fc0001077983 */ /* 0x000ea20000300800 */
[----:B----4-:R-:W-:Y:S03]  /*f930*/  HMMA.16816.F32.BF16 R20, R20, R14, R24 ;  /* 0x0000000e1414723c */ /* 0x010fe60000041818 */
[----:B------:R-:W4:Y:S04]  /*f940*/  LDL.LU.64 R26, [R1+0xff8] ;  /* 0x000ff800011a7983 */ /* 0x000f280000300a00 */
[----:B------:R-:W4:Y:S11]  /*f950*/  LDL.LU.64 R24, [R1+0xff0] ;  /* 0x000ff00001187983 */ /* 0x000f360000300a00 */
[----:B------:R-:W-:Y:S05]  /*f960*/  @!UPT UIADD3 URZ, URZ, URZ, URZ ;  /* 0x0000003f3f3ff290 */ /* 0x000fea000fffe03f */
[----:B------:R3:W-:Y:S04]  /*f970*/  STL.64 [R1+0x160], R20 ;  /* 0x0001601401007387 */ /* 0x0007e80000100a00 */
[----:B------:R2:W-:Y:S01]  /*f980*/  STL.64 [R1+0x168], R22 ;  /* 0x0001681601007387 */ /* 0x0005e20000100a00 */
[----:B---3--:R-:W-:Y:S02]  /*f990*/  IMAD.MOV.U32 R20, RZ, RZ, R11 ;  /* 0x000000ffff147224 */ /* 0x008fe400078e000b */
[----:B------:R-:W-:Y:S02]  /*f9a0*/  IMAD.MOV.U32 R21, RZ, RZ, R10 ;  /* 0x000000ffff157224 */ /* 0x000fe400078e000a */
[----:B--2---:R-:W-:Y:S02]  /*f9b0*/  IMAD.MOV.U32 R22, RZ, RZ, R9 ;  /* 0x000000ffff167224 */ /* 0x004fe400078e0009 */
[----:B------:R-:W-:-:S02]  /*f9c0*/  IMAD.MOV.U32 R23, RZ, RZ, R8 ;  /* 0x000000ffff177224 */ /* 0x000fc400078e0008 */
[----:B------:R-:W0:Y:S04]  /*f9d0*/  LDSM.16.MT88.4 R8, [R28+0x4000] ;  /* 0x004000001c08783b */ /* 0x000e280000004200 */
[----:B------:R-:W-:Y:S04]  /*f9e0*/  STL.64 [R1+0xfb0], R22 ;  /* 0x000fb01601007387 */ /* 0x000fe80000100a00 */
[----:B------:R4:W-:Y:S02]  /*f9f0*/  STL.64 [R1+0xfa8], R20 ;  /* 0x000fa81401007387 */ /* 0x0009e40000100a00 */
[----:B----4-:R-:W-:-:S02]  /*fa00*/  IMAD.MOV.U32 R20, RZ, RZ, R26 ;  /* 0x000000ffff147224 */ /* 0x010fc400078e001a */
[----:B------:R-:W2:Y:S01]  /*fa10*/  LDL.LU R26, [R1+0xfe8] ;  /* 0x000fe800011a7983 */ /* 0x000ea20000300800 */
[----:B------:R-:W-:-:S03]  /*fa20*/  IMAD.MOV.U32 R21, RZ, RZ, R25 ;  /* 0x000000ffff157224 */ /* 0x000fc600078e0019 */
[----:B------:R-:W3:Y:S01]  /*fa30*/  LDL.LU R25, [R1+0xfe4] ;  /* 0x000fe40001197983 */ /* 0x000ee20000300800 */
[----:B------:R-:W-:Y:S02]  /*fa40*/  IMAD.MOV.U32 R22, RZ, RZ, R3 ;  /* 0x000000ffff167224 */ /* 0x000fe400078e0003 */
[----:B------:R-:W-:Y:S01]  /*fa50*/  IMAD.MOV.U32 R23, RZ, RZ, R27 ;  /* 0x000000ffff177224 */ /* 0x000fe200078e001b */
[----:B------:R-:W4:Y:S04]  /*fa60*/  LDL.LU R3, [R1+0xfe0] ;  /* 0x000fe00001037983 */ /* 0x000f280000300800 */
[----:B------:R1:W-:Y:S04]  /*fa70*/  STL.64 [R1+0xfc8], R22 ;  /* 0x000fc81601007387 */ /* 0x0003e80000100a00 */
[----:B------:R-:W-:Y:S04]  /*fa80*/  STL.64 [R1+0xfc0], R20 ;  /* 0x000fc01401007387 */ /* 0x000fe80000100a00 */
[----:B-1----:R-:W4:Y:S04]  /*fa90*/  LDL.LU.64 R22, [R1+0x38] ;  /* 0x0000380001167983 */ /* 0x002f280000300a00 */
[----:B0-----:R0:W-:Y:S04]  /*faa0*/  STL.64 [R1+0xf60], R10 ;  /* 0x000f600a01007387 */ /* 0x0011e80000100a00 */
[----:B------:R2:W-:Y:S01]  /*fab0*/  STL.64 [R1+0xf58], R8 ;  /* 0x000f580801007387 */ /* 0x0005e20000100a00 */
[----:B0-----:R-:W-:-:S02]  /*fac0*/  IMAD.MOV.U32 R10, RZ, RZ, R24 ;  /* 0x000000ffff0a7224 */ /* 0x001fc400078e0018 */
[----:B--2---:R-:W-:Y:S02]  /*fad0*/  IMAD.MOV.U32 R8, RZ, RZ, R26 ;  /* 0x000000ffff087224 */ /* 0x004fe400078e001a */
[----:B---3--:R-:W-:Y:S02]  /*fae0*/  IMAD.MOV.U32 R9, RZ, RZ, R25 ;  /* 0x000000ffff097224 */ /* 0x008fe400078e0019 */
[----:B------:R-:W0:Y:S04]  /*faf0*/  LDSM.16.M88.4 R24, [R12+0x10000] ;  /* 0x010000000c18783b */ /* 0x000e280000000200 */
[----:B0-----:R-:W-:Y:S04]  /*fb00*/  STL.64 [R1+0xa0], R24 ;  /* 0x0000a01801007387 */ /* 0x001fe80000100a00 */
[----:B------:R0:W-:Y:S04]  /*fb10*/  STL.64 [R1+0xa8], R26 ;  /* 0x0000a81a01007387 */ /* 0x0001e80000100a00 */
[----:B0-----:R-:W2:Y:S04]  /*fb20*/  LDL.LU.64 R26, [R1+0xfd8] ;  /* 0x000fd800011a7983 */ /* 0x001ea80000300a00 */
[----:B------:R-:W2:Y:S01]  /*fb30*/  LDL.LU.64 R24, [R1+0xfd0] ;  /* 0x000fd00001187983 */ /* 0x000ea20000300a00 */
[----:B----4-:R-:W-:-:S02]  /*fb40*/  IMAD.MOV.U32 R11, RZ, RZ, R3 ;  /* 0x000000ffff0b7224 */ /* 0x010fc400078e0003 */
[----:B------:R-:W-:-:S05]  /*fb50*/  IMAD.MOV.U32 R2, RZ, RZ, R23 ;  /* 0x000000ffff027224 */ /* 0x000fca00078e0017 */
[----:B--2---:R-:W-:Y:S11]  /*fb60*/  HMMA.16816.F32.BF16 R8, R24, R18, R8 ;  /* 0x000000121808723c */ /* 0x004ff60000041808 */
[----:B------:R-:W-:Y:S11]  /*fb70*/  @!UPT UIADD3 URZ, URZ, URZ, URZ ;  /* 0x0000003f3f3ff290 */ /* 0x000ff6000fffe03f */
[----:B------:R-:W-:Y:S01]  /*fb80*/  @!UPT UIADD3 URZ, URZ, URZ, URZ ;  /* 0x0000003f3f3ff290 */ /* 0x000fe2000fffe03f */
[----:B------:R-:W-:Y:S01]  /*fb90*/  STL.64 [R1+0x150], R8 ;  /* 0x0001500801007387 */ /* 0x000fe20000100a00 */
[----:B------:R-:W-:-:S03]  /*fba0*/  IMAD.MOV.U32 R3, RZ, RZ, R11 ;  /* 0x000000ffff037224 */ /* 0x000fc600078e000b */
[----:B------:R-:W-:Y:S04]  /*fbb0*/  STL [R1+0x158], R10 ;  /* 0x0001580a01007387 */ /* 0x000fe80000100800 */
[----:B------:R-:W0:Y:S04]  /*fbc0*/  LDSM.16.M88.4 R8, [R12+0x11000] ;  /* 0x011000000c08783b */ /* 0x000e280000000200 */
[----:B------:R-:W-:Y:S04]  /*fbd0*/  STL [R1+0xf30], R3 ;  /* 0x000f300301007387 */ /* 0x000fe80000100800 */
[----:B0-----:R-:W-:Y:S04]  /*fbe0*/  STL.64 [R1+0x90], R8 ;  /* 0x0000900801007387 */ /* 0x001fe80000100a00 */
[----:B------:R0:W-:Y:S02]  /*fbf0*/  STL.64 [R1+0x98], R10 ;  /* 0x0000980a01007387 */ /* 0x0001e40000100a00 */
[----:B0-----:R-:W-:Y:S07]  /*fc00*/  HMMA.16816.F32.BF16 R8, R24, R22, R4 ;  /* 0x000000161808723c */ /* 0x001fee0000041804 */
[----:B------:R-:W-:-:S02]  /*fc10*/  IMAD.MOV.U32 R4, RZ, RZ, R22 ;  /* 0x000000ffff047224 */ /* 0x000fc400078e0016 */
[----:B------:R-:W2:Y:S04]  /*fc20*/  LDL.LU.64 R22, [R1+0xfc8] ;  /* 0x000fc80001167983 */ /* 0x000ea80000300a00 */
[----:B------:R-:W2:Y:S10]  /*fc30*/  LDL.LU.64 R20, [R1+0xfc0] ;  /* 0x000fc00001147983 */ /* 0x000eb40000300a00 */
[----:B------:R0:W-:Y:S04]  /*fc40*/  STL.64 [R1+0x140], R8 ;  /* 0x0001400801007387 */ /* 0x0001e80000100a00 */
[----:B------:R1:W-:Y:S04]  /*fc50*/  STL [R1+0x148], R10 ;  /* 0x0001480a01007387 */ /* 0x0003e80000100800 */
[----:B0-----:R-:W3:Y:S04]  /*fc60*/  LDL.LU R8, [R1+0x120] ;  /* 0x0001200001087983 */ /* 0x001ee80000300800 */
[----:B------:R-:W3:Y:S04]  /*fc70*/  LDL.LU R9, [R1+0x124] ;  /* 0x0001240001097983 */ /* 0x000ee80000300800 */
[----:B-1----:R-:W4:Y:S01]  /*fc80*/  LDL.LU R10, [R1+0x128] ;  /* 0x00012800010a7983 */ /* 0x002f220000300800 */
[----:B------:R-:W-:-:S02]  /*fc90*/  IMAD.MOV.U32 R3, RZ, RZ, R11 ;  /* 0x000000ffff037224 */ /* 0x000fc400078e000b */
[----:B------:R-:W-:-:S05]  /*fca0*/  IMAD.MOV.U32 R11, RZ, RZ, R13 ;  /* 0x000000ffff0b7224 */ /* 0x000fca00078e000d */
[----:B----4-:R-:W-:Y:S04]  /*fcb0*/  STL.64 [R1+0xf78], R10 ;  /* 0x000f780a01007387 */ /* 0x010fe80000100a00 */
[----:B---3--:R0:W-:Y:S04]  /*fcc0*/  STL.64 [R1+0xf70], R8 ;  /* 0x000f700801007387 */ /* 0x0081e80000100a00 */
[----:B0-----:R-:W3:Y:S04]  /*fcd0*/  LDL.LU R8, [R1+0x190] ;  /* 0x0001900001087983 */ /* 0x001ee80000300800 */
[----:B------:R-:W3:Y:S04]  /*fce0*/  LDL.LU R9, [R1+0x194] ;  /* 0x0001940001097983 */ /* 0x000ee80000300800 */
[----:B------:R-:W4:Y:S04]  /*fcf0*/  LDL.LU R10, [R1+0x198] ;  /* 0x00019800010a7983 */ /* 0x000f280000300800 */
[----:B------:R-:W4:Y:S04]  /*fd00*/  LDL.LU R11, [R1+0x19c] ;  /* 0x00019c00010b7983 */ /* 0x000f280000300800 */
[----:B----4-:R0:W-:Y:S02]  /*fd10*/  STL.64 [R1+0xf88], R10 ;  /* 0x000f880a01007387 */ /* 0x0101e40000100a00 */
[----:B0-----:R-:W-:-:S02]  /*fd20*/  IMAD.MOV.U32 R10, RZ, RZ, R4 ;  /* 0x000000ffff0a7224 */ /* 0x001fc400078e0004 */
[----:B------:R-:W0:Y:S04]  /*fd30*/  LDSM.16.M88.4 R4, [R12+0x12000] ;  /* 0x012000000c04783b */ /* 0x000e280000000200 */
[----:B---3--:R-:W-:Y:S01]  /*fd40*/  STL.64 [R1+0xf80], R8 ;  /* 0x000f800801007387 */ /* 0x008fe20000100a00 */
[----:B------:R-:W-:Y:S03]  /*fd50*/  STL [R1+0xf48], R3 ;  /* 0x000f480301007387 */ /* 0x000fe60000100800 */
[----:B0-----:R-:W-:Y:S01]  /*fd60*/  STL.64 [R1+0x40], R4 ;  /* 0x0000400401007387 */ /* 0x001fe20000100a00 */
[----:B------:R0:W-:Y:S03]  /*fd70*/  STL.64 [R1+0x48], R6 ;  /* 0x0000480601007387 */ /* 0x0001e60000100a00 */
[----:B0-----:R-:W2:Y:S02]  /*fd80*/  LDL.LU.64 R6, [R1+0xfb8] ;  /* 0x000fb80001067983 */ /* 0x001ea40000300a00 */
[----:B--2---:R-:W-:Y:S11]  /*fd90*/  HMMA.16816.F32.BF16 R20, R24, R6, R20 ;  /* 0x000000061814723c */ /* 0x004ff60000041814 */
[----:B------:R-:W-:Y:S11]  /*fda0*/  @!UPT UIADD3 URZ, URZ, URZ, URZ ;  /* 0x0000003f3f3ff290 */ /* 0x000ff6000fffe03f */
[----:B------:R-:W-:Y:S01]  /*fdb0*/  @!UPT UIADD3 URZ, URZ, URZ, URZ ;  /* 0x0000003f3f3ff290 */ /* 0x000fe2000fffe03f */
[----:B------:R-:W-:Y:S01]  /*fdc0*/  STL.64 [R1+0x110], R20 ;  /* 0x0001101401007387 */ /* 0x000fe20000100a00 */
[----:B------:R0:W-:Y:S03]  /*fdd0*/  STL.64 [R1+0x118], R22 ;  /* 0x0001181601007387 */ /* 0x0001e60000100a00 */
[----:B0-----:R-:W2:Y:S01]  /*fde0*/  LDL.LU.64 R22, [R1+0xfb0] ;  /* 0x000fb00001167983 */ /* 0x001ea20000300a00 */
[----:B------:R-:W2:Y:S02]  /*fdf0*/  LDL.LU.64 R20, [R1+0xfa8] ;  /* 0x000fa80001147983 */ /* 0x000ea40000300a00 */
[----:B------:R-:W-:Y:S02]  /*fe00*/  IMAD.MOV.U32 R11, RZ, RZ, R2 ;  /* 0x000000ffff0b7224 */ /* 0x000fe400078e0002 */
[----:B------:R-:W-:Y:S02]  /*fe10*/  IMAD.MOV.U32 R2, RZ, RZ, R5 ;  /* 0x000000ffff027224 */ /* 0x000fe400078e0005 */
[----:B------:R-:W-:-:S02]  /*fe20*/  IMAD.MOV.U32 R17, RZ, RZ, R6 ;  /* 0x000000ffff117224 */ /* 0x000fc400078e0006 */
[----:B------:R-:W-:Y:S02]  /*fe30*/  IMAD.MOV.U32 R16, RZ, RZ, R7 ;  /* 0x000000ffff107224 */ /* 0x000fe400078e0007 */
[----:B------:R-:W0:Y:S01]  /*fe40*/  LDSM.16.M88.4 R4, [R12+0x13000] ;  /* 0x013000000c04783b */ /* 0x000e220000000200 */
[----:B------:R-:W-:Y:S02]  /*fe50*/  IMAD.MOV.U32 R9, RZ, RZ, R14 ;  /* 0x000000ffff097224 */ /* 0x000fe400078e000e */
[----:B------:R-:W-:Y:S01]  /*fe60*/  IMAD.MOV.U32 R8, RZ, RZ, R15 ;  /* 0x000000ffff087224 */ /* 0x000fe200078e000f */
[----:B0-----:R-:W-:Y:S01]  /*fe70*/  STL.64 [R1+0xb0], R4 ;  /* 0x0000b00401007387 */ /* 0x001fe20000100a00 */
[----:B------:R0:W-:Y:S02]  /*fe80*/  STL.64 [R1+0xb8], R6 ;  /* 0x0000b80601007387 */ /* 0x0001e40000100a00 */
[----:B------:R-:W-:Y:S02]  /*fe90*/  IMAD.MOV.U32 R3, RZ, RZ, R7 ;  /* 0x000000ffff037224 */ /* 0x000fe400078e0007 */
[----:B0-----:R-:W3:Y:S01]  /*fea0*/  LDL.LU.64 R6, [R1+0xfa0] ;  /* 0x000fa00001067983 */ /* 0x001ee20000300a00 */
[----:B------:R-:W3:Y:S01]  /*feb0*/  LDL.LU.64 R4, [R1+0xf98] ;  /* 0x000f980001047983 */ /* 0x000ee20000300a00 */
[----:B--2---:R-:W-:Y:S02]  /*fec0*/  HMMA.16816.F32.BF16 R20, R24, R14, R20 ;  /* 0x0000000e1814723c */ /* 0x004fe40000041814 */
[----:B------:R-:W0:Y:S11]  /*fed0*/  LDSM.16.MT88.4 R12, [R28+0x4080] ;  /* 0x004080001c0c783b */ /* 0x000e360000004200 */
[----:B------:R-:W-:Y:S10]  /*fee0*/  @!UPT UIADD3 URZ, URZ, URZ, URZ ;  /* 0x0000003f3f3ff290 */ /* 0x000ff4000fffe03f */
[----:B------:R-:W-:Y:S01]  /*fef0*/  STL.64 [R1+0x100], R20 ;  /* 0x0001001401007387 */ /* 0x000fe20000100a00 */
[----:B------:R-:W-:Y:S02]  /*ff00*/  STL.64 [R1+0x108], R22 ;  /* 0x0001081601007387 */ /* 0x000fe40000100a00 */
[----:B------:R-:W3:Y:S02]  /*ff10*/  LDL.LU R24, [R1+0x130] ;  /* 0x0001300001187983 */ /* 0x000ee40000300800 */
[----:B------:R-:W3:Y:S01]  /*ff20*/  LDL.LU R25, [R1+0x134] ;  /* 0x0001340001197983 */ /* 0x000ee20000300800 */
[----:B------:R-:W3:Y:S01]  /*ff30*/  LDL.LU R26, [R1+0x138] ;  /* 0x00013800011a7983 */ /* 0x000ee20000300800 */
[----:B------:R-:W3:Y:S03]  /*ff40*/  LDL.LU R27, [R1+0x13c] ;  /* 0x00013c00011b7983 */ /* 0x000ee60000300800 */
[----:B------:R-:W1:Y:S04]  /*ff50*/  LDSM.16.MT88.4 R20, [R28+0x4100] ;  /* 0x004100001c14783b */ /* 0x000e680000004200 */
[----:B0-----:R0:W-:Y:S01]  /*ff60*/  STL.64 [R1+0xf40], R14 ;  /* 0x000f400e01007387 */ /* 0x0011e20000100a00 */
[----:B------:R2:W-:Y:S02]  /*ff70*/  STL.64 [R1+0xf38], R12 ;  /* 0x000f380c01007387 */ /* 0x0005e40000100a00 */
[----:B0-----:R-:W-:-:S02]  /*ff80*/  IMAD.MOV.U32 R14, RZ, RZ, R17 ;  /* 0x000000ffff0e7224 */ /* 0x001fc400078e0011 */
[----:B------:R-:W-:-:S05]  /*ff90*/  IMAD.MOV.U32 R15, RZ, RZ, R16 ;  /* 0x000000ffff0f7224 */ /* 0x000fca00078e0010 */
[----:B------:R0:W-:Y:S01]  /*ffa0*/  STL.64 [R1+0xf90], R14 ;  /* 0x000f900e01007387 */ /* 0x0001e20000100a00 */
[----:B--2---:R-:W2:Y:S02]  /*ffb0*/  LDL.LU R12, [R1+0x1a0] ;  /* 0x0001a000010c7983 */ /* 0x004ea40000300800 */
[----:B------:R-:W2:Y:S01]  /*ffc0*/  LDL.LU R13, [R1+0x1a4] ;  /* 0x0001a400010d7983 */ /* 0x000ea20000300800 */
[----:B0-----:R-:W2:Y:S01]  /*ffd0*/  LDL.LU R14, [R1+0x1a8] ;  /* 0x0001a800010e7983 */ /* 0x001ea20000300800 */
[----:B------:R-:W2:Y:S02]  /*ffe0*/  LDL.LU R15, [R1+0x1ac] ;  /* 0x0001ac00010f7983 */ /* 0x000ea40000300800 */
[----:B-1----:R-:W-:Y:S02]  /*fff0*/  STL.64 [R1+0xf00], R22 ;  /* 0x000f001601007387 */ /* 0x002fe40000100a00 */
[----:B------:R0:W-:Y:S02]  /*10000*/  STL.64 [R1+0xef8], R20 ;  /* 0x000ef81401007387 */ /* 0x0001e40000100a00 */
[----:B0-----:R-:W4:Y:S01]  /*10010*/  LDL.LU R20, [R1+0x50] ;  /* 0x0000500001147983 */ /* 0x001f220000300800 */
[----:B------:R-:W4:Y:S02]  /*10020*/  LDL.LU R21, [R1+0x54] ;  /* 0x0000540001157983 */ /* 0x000f240000300800 */
[----:B------:R-:W4:Y:S02]  /*10030*/  LDL.LU R22, [R1+0x58] ;  /* 0x0000580001167983 */ /* 0x000f240000300800 */
[----:B------:R-:W4:Y:S01]  /*10040*/  LDL.LU R23, [R1+0x5c] ;  /* 0x00005c0001177983 */ /* 0x000f220000300800 */
[C---:B---3--:R-:W-:Y:S01]  /*10050*/  HMMA.16816.F32.BF16 R16, R4.reuse, R18, R24 ;  /* 0x000000120410723c */ /* 0x048fe20000041818 */
[----:B------:R-:W3:Y:S11]  /*10060*/  LDL.64 R24, [R1+0x90] ;  /* 0x0000900001187983 */ /* 0x000ef60000100a00 */
[----:B------:R-:W-:Y:S11]  /*10070*/  @!UPT UIADD3 URZ, URZ, URZ, URZ ;  /* 0x0000003f3f3ff290 */ /* 0x000ff6000fffe03f */
[----:B------:R-:W-:Y:S01]  /*10080*/  STL.64 [R1+0xf0], R16 ;  /* 0x0000f01001007387 */ /* 0x000fe20000100a00 */
[----:B------:R-:W-:Y:S02]  /*10090*/  STL.64 [R1+0xf8], R18 ;  /* 0x0000f81201007387 */ /* 0x000fe40000100a00 */
[----:B------:R-:W0:Y:S02]  /*100a0*/  LDSM.16.MT88.4 R16, [R28+0x4180] ;  /* 0x004180001c10783b */ /* 0x000e240000004200 */
[----:B0-----:R0:W-:Y:S02]  /*100b0*/  STL.64 [R1+0xe78], R18 ;  /* 0x000e781201007387 */ /* 0x0011e40000100a00 */
[----:B0-----:R-:W-:Y:S02]  /*100c0*/  IMAD.MOV.U32 R18, RZ, RZ, R9 ;  /* 0x000000ffff127224 */ /* 0x001fe400078e0009 */
[----:B------:R-:W-:Y:S02]  /*100d0*/  IMAD.MOV.U32 R19, RZ, RZ, R8 ;  /* 0x000000ffff137224 */ /* 0x000fe400078e0008 */
[C---:B--2---:R-:W-:Y:S01]  /*100e0*/  HMMA.16816.F32.BF16 R8, R4.reuse, R10, R12 ;  /* 0x0000000a0408723c */ /* 0x044fe2000004180c */
[----:B------:R-:W-:Y:S01]  /*100f0*/  STL.64 [R1+0xe70], R16 ;  /* 0x000e701001007387 */ /* 0x000fe20000100a00 */
[----:B------:R-:W2:Y:S11]  /*10100*/  LDL.LU.64 R14, [R1+0xf90] ;  /* 0x000f9000010e7983 */ /* 0x000eb60000300a00 */
[----:B------:R-:W-:Y:S10]  /*10110*/  @!UPT UIADD3 URZ, URZ, URZ, URZ ;  /* 0x0000003f3f3ff290 */ /* 0x000ff4000fffe03f */
[----:B------:R-:W-:Y:S01]  /*10120*/  STL.64 [R1+0xe0], R8 ;  /* 0x0000e00801007387 */ /* 0x000fe20000100a00 */
[----:B------:R0:W-:Y:S03]  /*10130*/  STL.64 [R1+0xe8], R10 ;  /* 0x0000e80a01007387 */ /* 0x0001e60000100a00 */
[----:B0-----:R-:W2:Y:S01]  /*10140*/  LDL.LU.64 R10, [R1+0xf88] ;  /* 0x000f8800010a7983 */ /* 0x001ea20000300a00 */
[----:B------:R-:W2:Y:S02]  /*10150*/  LDL.LU.64 R8, [R1+0xf80] ;  /* 0x000f800001087983 */ /* 0x000ea40000300a00 */
[C---:B--2---:R-:W-:Y:S01]  /*10160*/  HMMA.16816.F32.BF16 R12, R4.reuse, R14, R8 ;  /* 0x0000000e040c723c */ /* 0x044fe20000041808 */
[----:B------:R-:W2:Y:S01]  /*10170*/  LDL.LU.64 R10, [R1+0xf78] ;  /* 0x000f7800010a7983 */ /* 0x000ea20000300a00 */
[----:B------:R-:W2:Y:S11]  /*10180*/  LDL.LU.64 R8, [R1+0xf70] ;  /* 0x000f700001087983 */ /* 0x000eb60000300a00 */
[----:B------:R-:W-:Y:S10]  /*10190*/  @!UPT UIADD3 URZ, URZ, URZ, URZ ;  /* 0x0000003f3f3ff290 */ /* 0x000ff4000fffe03f */
[----:B------:R0:W-:Y:S01]  /*101a0*/  STL.64 [R1+0xd0], R12 ;  /* 0x0000d00c01007387 */ /* 0x0001e20000100a00 */
[----:B------:R-:W-:Y:S03]  /*101b0*/  STL.64 [R1+0xd8], R14 ;  /* 0x0000d80e01007387 */ /* 0x000fe60000100a00 */
[----:B0-----:R-:W3:Y:S01]  /*101c0*/  LDL R12, [R1+0x40] ;  /* 0x00004000010c7983 */ /* 0x001ee20000100800 */
[----:B------:R-:W-:Y:S02]  /*101d0*/  IMAD.MOV.U32 R13, RZ, RZ, R2 ;  /* 0x000000ffff0d7224 */ /* 0x000fe400078e0002 */
[----:B------:R-:W4:Y:S01]  /*101e0*/  LDL.LU R2, [R1+0xf68] ;  /* 0x000f680001027983 */ /* 0x000f220000300800 */
[----:B--2---:R-:W-:Y:S11]  /*101f0*/  HMMA.16816.F32.BF16 R4, R4, R18, R8 ;  /* 0x000000120404723c */ /* 0x004ff60000041808 */
[----:B------:R-:W-:Y:S11]  /*10200*/  @!UPT UIADD3 URZ, URZ, URZ, URZ ;  /* 0x0000003f3f3ff290 */ /* 0x000ff6000fffe03f */
[----:B------:R-:W-:Y:S02]  /*10210*/  @!UPT UIADD3 URZ, URZ, URZ, URZ ;  /* 0x0000003f3f3ff290 */ /* 0x000fe4000fffe03f */
[----:B------:R-:W-:Y:S02]  /*10220*/  IMAD.MOV.U32 R16, RZ, RZ, R7 ;  /* 0x000000ffff107224 */ /* 0x000fe400078e0007 */
[----:B------:R-:W-:Y:S02]  /*10230*/  IMAD.MOV.U32 R18, RZ, RZ, R5 ;  /* 0x000000ffff127224 */ /* 0x000fe400078e0005 */
[----:B------:R-:W-:Y:S02]  /*10240*/  IMAD.MOV.U32 R19, RZ, RZ, R4 ;  /* 0x000000ffff137224 */ /* 0x000fe400078e0004 */
[----:B------:R-:W-:Y:S01]  /*10250*/  IMAD.MOV.U32 R17, RZ, RZ, R6 ;  /* 0x000000ffff117224 */ /* 0x000fe200078e0006 */
[----:B---3--:R0:W-:Y:S04]  /*10260*/  STL.64 [R1+0xf50], R12 ;  /* 0x000f500c01007387 */ /* 0x0081e80000100a00 */
[----:B0-----:R-:W2:Y:S01]  /*10270*/  LDL.LU R12, [R1+0x180] ;  /* 0x00018000010c7983 */ /* 0x001ea20000300800 */
[----:B------:R-:W2:Y:S02]  /*10280*/  LDL.LU R13, [R1+0x184] ;  /* 0x00018400010d7983 */ /* 0x000ea40000300800 */
[----:B------:R-:W4:Y:S02]  /*10290*/  LDL.LU.64 R10, [R1+0xf60] ;  /* 0x000f6000010a7983 */ /* 0x000f240000300a00 */
[----:B------:R-:W4:Y:S01]  /*102a0*/  LDL.LU.64 R8, [R1+0xf58] ;  /* 0x000f580001087983 */ /* 0x000f220000300a00 */
[----:B------:R-:W-:Y:S01]  /*102b0*/  STL [R1+0xe9c], R16 ;  /* 0x000e9c1001007387 */ /* 0x000fe20000100800 */
[----:B------:R-:W-:Y:S02]  /*102c0*/  STL [R1+0xe98], R18 ;  /* 0x000e981201007387 */ /* 0x000fe40000100800 */
[----:B------:R-:W-:Y:S02]  /*102d0*/  STL [R1+0xe94], R19 ;  /* 0x000e941301007387 */ /* 0x000fe40000100800 */
[----:B------:R0:W-:Y:S02]  /*102e0*/  STL [R1+0xe90], R17 ;  /* 0x000e901101007387 */ /* 0x0001e40000100800 */
[----:B0-----:R-:W4:Y:S01]  /*102f0*/  LDL.64 R16, [R1+0xa0] ;  /* 0x0000a00001107983 */ /* 0x001f220000100a00 */
[----:B------:R-:W-:-:S02]  /*10300*/  IMAD.MOV.U32 R14, RZ, RZ, R29 ;  /* 0x000000ffff0e7224 */ /* 0x000fc400078e001d */
[----:B------:R-:W-:Y:S01]  /*10310*/  IMAD.MOV.U32 R15, RZ, RZ, R0 ;  /* 0x000000ffff0f7224 */ /* 0x000fe200078e0000 */
[C---:B----4-:R-:W-:Y:S11]  /*10320*/  HMMA.16816.F32.BF16 R4, R8.reuse, R16, R20 ;  /* 0x000000100804723c */ /* 0x050ff60000041814 */
[----:B------:R-:W-:Y:S11]  /*10330*/  @!UPT UIADD3 URZ, URZ, URZ, URZ ;  /* 0x0000003f3f3ff290 */ /* 0x000ff6000fffe03f */
[----:B------:R-:W-:Y:S01]  /*10340*/  @!UPT UIADD3 URZ, URZ, URZ, URZ ;  /* 0x0000003f3f3ff290 */ /* 0x000fe2000fffe03f */
[----:B------:R-:W-:Y:S01]  /*10350*/  STL.64 [R1+0x80], R4 ;  /* 0x0000800401007387 */ /* 0x000fe20000100a00 */
[----:B------:R-:W-:Y:S02]  /*10360*/  IMAD.MOV.U32 R0, RZ, RZ, R6 ;  /* 0x000000ffff007224 */ /* 0x000fe400078e0006 */
[----:B------:R-:W-:Y:S02]  /*10370*/  IMAD.MOV.U32 R29, RZ, RZ, R7 ;  /* 0x000000ffff1d7224 */ /* 0x000fe400078e0007 */
[----:B------:R-:W0:Y:S04]  /*10380*/  LDSM.16.MT88.4 R4, [R28+0x6000] ;  /* 0x006000001c04783b */ /* 0x000e280000004200 */
[----:B------:R-:W-:Y:S01]  /*10390*/  STL [R1+0xe84], R29 ;  /* 0x000e841d01007387 */ /* 0x000fe20000100800 */
[----:B--2---:R-:W-:Y:S01]  /*103a0*/  HMMA.16816.F32.BF16 R12, R8, R24, R12 ;  /* 0x00000018080c723c */ /* 0x004fe2000004180c */
[----:B------:R1:W-:Y:S02]  /*103b0*/  STL [R1+0xe80], R0 ;  /* 0x000e800001007387 */ /* 0x0003e40000100800 */
[----:B-1----:R-:W-:Y:S01]  /*103c0*/  IMAD.MOV.U32 R0, RZ, RZ, R25 ;  /* 0x000000ffff007224 */ /* 0x002fe200078e0019 */
[----:B0-----:R0:W-:Y:S02]  /*103d0*/  STL.64 [R1+0xe38], R6 ;  /* 0x000e380601007387 */ /* 0x0011e40000100a00 */
[----:B0-----:R-:W-:-:S02]  /*103e0*/  IMAD.MOV.U32 R7, RZ, RZ, R2 ;  /* 0x000000ffff077224 */ /* 0x001fc400078e0002 */
[----:B------:R-:W-:Y:S02]  /*103f0*/  IMAD.MOV.U32 R2, RZ, RZ, R24 ;  /* 0x000000ffff027224 */ /* 0x000fe400078e0018 */
[----:B------:R-:W0:Y:S04]  /*10400*/  LDSM.16.MT88.4 R24, [R28+0x6080] ;  /* 0x006080001c18783b */ /* 0x000e280000004200 */
[----:B------:R1:W-:Y:S04]  /*10410*/  STL.64 [R1+0xe30], R4 ;  /* 0x000e300401007387 */ /* 0x0003e80000100a00 */
[----:B-1----:R-:W2:Y:S01]  /*10420*/  LDL.LU R4, [R1+0x1e0] ;  /* 0x0001e00001047983 */ /* 0x002ea20000300800 */
[----:B------:R-:W2:Y:S02]  /*10430*/  LDL.LU R5, [R1+0x1e4] ;  /* 0x0001e40001057983 */ /* 0x000ea40000300800 */
[----:B------:R-:W2:Y:S02]  /*10440*/  LDL.LU R6, [R1+0x1e8] ;  /* 0x0001e80001067983 */ /* 0x000ea40000300800 */
[----:B------:R1:W-:Y:S01]  /*10450*/  STL.64 [R1+0x70], R12 ;  /* 0x0000700c01007387 */ /* 0x0003e20000100a00 */
[----:B------:R-:W-:Y:S04]  /*10460*/  STL.64 [R1+0x78], R14 ;  /* 0x0000780e01007387 */ /* 0x000fe80000100a00 */
[----:B-1----:R-:W2:Y:S04]  /*10470*/  LDL.LU.64 R12, [R1+0xf50] ;  /* 0x000f5000010c7983 */ /* 0x002ea80000300a00 */
[----:B0-----:R-:W-:Y:S01]  /*10480*/  STL.64 [R1+0xde0], R26 ;  /* 0x000de01a01007387 */ /* 0x001fe20000100a00 */
[----:B------:R0:W-:Y:S03]  /*10490*/  STL.64 [R1+0xdd8], R24 ;  /* 0x000dd81801007387 */ /* 0x0001e60000100a00 */
[----:B0-----:R-:W3:Y:S01]  /*104a0*/  LDL.LU R24, [R1+0xb0] ;  /* 0x0000b00001187983 */ /* 0x001ee20000300800 */
[----:B------:R-:W3:Y:S02]  /*104b0*/  LDL.LU R25, [R1+0xb4] ;  /* 0x0000b40001197983 */ /* 0x000ee40000300800 */
[----:B------:R-:W4:Y:S02]  /*104c0*/  LDL R26, [R1+0xb8] ;  /* 0x0000b800011a7983 */ /* 0x000f240000100800 */
[----:B------:R-:W-:Y:S01]  /*104d0*/  IMAD.MOV.U32 R27, RZ, RZ, R3 ;  /* 0x000000ffff1b7224 */ /* 0x000fe200078e0003 */
[----:B--2---:R-:W-:Y:S11]  /*104e0*/  HMMA.16816.F32.BF16 R12, R8, R12, R4 ;  /* 0x0000000c080c723c */ /* 0x004ff60000041804 */
[----:B------:R-:W-:Y:S11]  /*104f0*/  @!UPT UIADD3 URZ, URZ, URZ, URZ ;  /* 0x0000003f3f3ff290 */ /* 0x000ff6000fffe03f */
[----:B------:R-:W-:Y:S02]  /*10500*/  @!UPT UIADD3 URZ, URZ, URZ, URZ ;  /* 0x0000003f3f3ff290 */ /* 0x000fe4000fffe03f */
[----:B------:R-:W-:Y:S02]  /*10510*/  IMAD.MOV.U32 R4, RZ, RZ, R15 ;  /* 0x000000ffff047224 */ /* 0x000fe400078e000f */
[----:B------:R-:W-:Y:S01]  /*10520*/  IMAD.MOV.U32 R5, RZ, RZ, R14 ;  /* 0x000000ffff057224 */ /* 0x000fe200078e000e */
[----:B----4-:R-:W-:Y:S01]  /*10530*/  STL [R1+0xe88], R26 ;  /* 0x000e881a01007387 */ /* 0x010fe20000100800 */
[----:B------:R-:W2:Y:S02]  /*10540*/  LDL.LU R3, [R1+0xf48] ;  /* 0x000f480001037983 */ /* 0x000ea40000300800 */
[----:B------:R-:W-:Y:S02]  /*10550*/  STL [R1+0xe8c], R27 ;  /* 0x000e8c1b01007387 */ /* 0x000fe40000100800 */
[----:B------:R-:W-:Y:S02]  /*10560*/  IMAD.MOV.U32 R6, RZ, RZ, R13 ;  /* 0x000000ffff067224 */ /* 0x000fe400078e000d */
[----:B------:R-:W-:Y:S01]  /*10570*/  IMAD.MOV.U32 R7, RZ, RZ, R12 ;  /* 0x000000ffff077224 */ /* 0x000fe200078e000c */
[----:B------:R-:W4:Y:S01]  /*10580*/  LDL.LU.64 R14, [R1+0xf40] ;  /* 0x000f4000010e7983 */ /* 0x000f220000300a00 */
[----:B------:R-:W4:Y:S02]  /*10590*/  LDL.LU.64 R12, [R1+0xf38] ;  /* 0x000f3800010c7983 */ /* 0x000f240000300a00 */
[----:B------:R0:W-:Y:S02]  /*105a0*/  STL [R1+0xeac], R4 ;  /* 0x000eac0401007387 */ /* 0x0001e40000100800 */
[----:B------:R1:W-:Y:S01]  /*105b0*/  STL [R1+0xea8], R5 ;  /* 0x000ea80501007387 */ /* 0x0003e20000100800 */
[----:B------:R3:W-:Y:S01]  /*105c0*/  STL [R1+0xea4], R6 ;  /* 0x000ea40601007387 */ /* 0x0007e20000100800 */
[----:B------:R3:W-:Y:S03]  /*105d0*/  STL [R1+0xea0], R7 ;  /* 0x000ea00701007387 */ /* 0x0007e60000100800 */
[----:B0-----:R-:W2:Y:S01]  /*105e0*/  LDL.LU R4, [R1+0x170] ;  /* 0x0001700001047983 */ /* 0x001ea20000300800 */
[----:B-1----:R-:W2:Y:S02]  /*105f0*/  LDL.LU R5, [R1+0x174] ;  /* 0x0001740001057983 */ /* 0x002ea40000300800 */
[----:B---3--:R-:W2:Y:S02]  /*10600*/  LDL.LU R6, [R1+0x178] ;  /* 0x0001780001067983 */ /* 0x008ea40000300800 */
[----:B------:R-:W2:Y:S02]  /*10610*/  LDL.LU R7, [R1+0x17c] ;  /* 0x00017c0001077983 */ /* 0x000ea40000300800 */
[----:B------:R-:W-:-:S02]  /*10620*/  IMAD.MOV.U32 R20, RZ, RZ, R16 ;  /* 0x000000ffff147224 */ /* 0x000fc400078e0010 */
[----:B------:R-:W-:Y:S01]  /*10630*/  IMAD.MOV.U32 R16, RZ, RZ, R17 ;  /* 0x000000ffff107224 */ /* 0x000fe200078e0011 */
[----:B--2---:R-:W-:Y:S11]  /*10640*/  HMMA.16816.F32.BF16 R8, R8, R24, R4 ;  /* 0x000000180808723c */ /* 0x004ff60000041804 */
[----:B------:R-:W-:Y:S11]  /*10650*/  @!UPT UIADD3 URZ, URZ, URZ, URZ ;  /* 0x0000003f3f3ff290 */ /* 0x000ff6000fffe03f */
[----:B------:R-:W-:Y:S01]  /*10660*/  @!UPT UIADD3 URZ, URZ, URZ, URZ ;  /* 0x0000003f3f3ff290 */ /* 0x000fe2000fffe03f */
[----:B------:R-:W-:Y:S01]  /*10670*/  STL [R1+0x5c], R11 ;  /* 0x00005c0b01007387 */ /* 0x000fe20000100800 */
[----:B------:R-:W-:Y:S02]  /*10680*/  IMAD.MOV.U32 R18, RZ, RZ, R8 ;  /* 0x000000ffff127224 */ /* 0x000fe400078e0008 */
[----:B------:R-:W-:Y:S02]  /*10690*/  IMAD.MOV.U32 R19, RZ, RZ, R9 ;  /* 0x000000ffff137224 */ /* 0x000fe400078e0009 */
[----:B------:R-:W-:Y:S02]  /*106a0*/  IMAD.MOV.U32 R17, RZ, RZ, R10 ;  /* 0x000000ffff117224 */ /* 0x000fe400078e000a */
[----:B------:R-:W0:Y:S04]  /*106b0*/  LDSM.16.MT88.4 R8, [R28+0x6100] ;  /* 0x006100001c08783b */ /* 0x000e280000004200 */
[----:B------:R-:W-:Y:S01]  /*106c0*/  STL.64 [R1+0xf08], R24 ;  /* 0x000f081801007387 */ /* 0x000fe20000100a00 */
[----:B------:R1:W-:Y:S02]  /*106d0*/  STL [R1+0xeb8], R17 ;  /* 0x000eb81101007387 */ /* 0x0003e40000100800 */
[----:B------:R-:W-:Y:S02]  /*106e0*/  STL [R1+0xeb4], R19 ;  /* 0x000eb41301007387 */ /* 0x000fe40000100800 */
[----:B------:R-:W-:Y:S01]  /*106f0*/  IMAD.MOV.U32 R5, RZ, RZ, R16 ;  /* 0x000000ffff057224 */ /* 0x000fe200078e0010 */
[----:B------:R2:W-:Y:S01]  /*10700*/  STL [R1+0xeb0], R18 ;  /* 0x000eb01201007387 */ /* 0x0005e20000100800 */
[----:B------:R-:W4:Y:S03]  /*10710*/  LDL.LU R16, [R1+0x1d0] ;  /* 0x0001d00001107983 */ /* 0x000f260000300800 */
[----:B-1----:R-:W4:Y:S01]  /*10720*/  LDL.LU R17, [R1+0x1d4] ;  /* 0x0001d40001117983 */ /* 0x002f220000300800 */
[----:B--2---:R-:W4:Y:S03]  /*10730*/  LDL.LU R18, [R1+0x1d8] ;  /* 0x0001d80001127983 */ /* 0x004f260000300800 */
[----:B------:R-:W4:Y:S01]  /*10740*/  LDL.LU R19, [R1+0x1dc] ;  /* 0x0001dc0001137983 */ /* 0x000f220000300800 */
[----:B------:R-:W-:Y:S03]  /*10750*/  STL [R1+0xebc], R28 ;  /* 0x000ebc1c01007387 */ /* 0x000fe60000100800 */
[----:B0-----:R0:W-:Y:S01]  /*10760*/  STL [R1+0xd84], R8 ;  /* 0x000d840801007387 */ /* 0x0011e20000100800 */
[----:B------:R1:W-:Y:S02]  /*10770*/  STL [R1+0xd80], R9 ;  /* 0x000d800901007387 */ /* 0x0003e40000100800 */
[----:B------:R2:W-:Y:S02]  /*10780*/  STL [R1+0xd7c], R10 ;  /* 0x000d7c0a01007387 */ /* 0x0005e40000100800 */
[----:B------:R3:W-:Y:S01]  /*10790*/  STL [R1+0xd78], R11 ;  /* 0x000d780b01007387 */ /* 0x0007e20000100800 */
[----:B0-----:R-:W4:Y:S01]  /*107a0*/  LDL.LU R8, [R1+0x140] ;  /* 0x0001400001087983 */ /* 0x001f220000300800 */
[----:B-1----:R-:W4:Y:S02]  /*107b0*/  LDL.LU R9, [R1+0x144] ;  /* 0x0001440001097983 */ /* 0x002f240000300800 */
[----:B--2---:R-:W2:Y:S02]  /*107c0*/  LDL.LU R10, [R1+0x148] ;  /* 0x00014800010a7983 */ /* 0x004ea40000300800 */
[----:B---3--:R-:W-:-:S02]  /*107d0*/  IMAD.MOV.U32 R11, RZ, RZ, R3 ;  /* 0x000000ffff0b7224 */ /* 0x008fc400078e0003 */
[----:B------:R-:W3:Y:S01]  /*107e0*/  LDL.LU R3, [R1+0xf30] ;  /* 0x000f300001037983 */ /* 0x000ee20000300800 */
[----:B------:R-:W2:Y:S02]  /*107f0*/  LDL.LU R24, [R1+0x1b0] ;  /* 0x0001b00001187983 */ /* 0x000ea40000300800 */
[----:B------:R-:W2:Y:S02]  /*10800*/  LDL.LU R25, [R1+0x1b4] ;  /* 0x0001b40001197983 */ /* 0x000ea40000300800 */
[----:B------:R-:W2:Y:S01]  /*10810*/  LDL.LU R26, [R1+0x1b8] ;  /* 0x0001b800011a7983 */ /* 0x000ea20000300800 */
[----:B------:R-:W2:Y:S01]  /*10820*/  LDL.LU R27, [R1+0x1bc] ;  /* 0x0001bc00011b7983 */ /* 0x000ea20000300800 */
[----:B------:R-:W-:-:S03]  /*10830*/  IMAD.MOV.U32 R4, RZ, RZ, R20 ;  /* 0x000000ffff047224 */ /* 0x000fc600078e0014 */
[----:B--2---:R-:W-:Y:S01]  /*10840*/  STL.64 [R1+0xf28], R26 ;  /* 0x000f281a01007387 */ /* 0x004fe20000100a00 */
[----:B------:R0:W-:Y:S03]  /*10850*/  STL.64 [R1+0xf20], R24 ;  /* 0x000f201801007387 */ /* 0x0001e60000100a00 */
[----:B0-----:R-:W2:Y:S01]  /*10860*/  LDL.LU R24, [R1+0x1c0] ;  /* 0x0001c00001187983 */ /* 0x001ea20000300800 */
[----:B------:R-:W2:Y:S02]  /*10870*/  LDL.LU R25, [R1+0x1c4] ;  /* 0x0001c40001197983 */ /* 0x000ea40000300800 */
[----:B------:R-:W2:Y:S02]  /*10880*/  LDL.LU R26, [R1+0x1c8] ;  /* 0x0001c800011a7983 */ /* 0x000ea40000300800 */
[----:B------:R-:W2:Y:S01]  /*10890*/  LDL.LU R27, [R1+0x1cc] ;  /* 0x0001cc00011b7983 */ /* 0x000ea20000300800 */
[----:B------:R-:W2:Y:S01]  /*108a0*/  LDL.LU R20, [R1+0x160] ;  /* 0x0001600001147983 */ /* 0x000ea20000300800 */
[----:B------:R-:W2:Y:S02]  /*108b0*/  LDL.LU R21, [R1+0x164] ;  /* 0x0001640001157983 */ /* 0x000ea40000300800 */
[----:B------:R-:W2:Y:S02]  /*108c0*/  LDL.LU R22, [R1+0x168] ;  /* 0x0001680001167983 */ /* 0x000ea40000300800 */
[----:B------:R-:W2:Y:S01]  /*108d0*/  LDL.LU R23, [R1+0x16c] ;  /* 0x00016c0001177983 */ /* 0x000ea20000300800 */
[----:B----4-:R-:W-:Y:S07]  /*108e0*/  HMMA.16816.F32.BF16 R16, R12, R4, R16 ;  /* 0x000000040c10723c */ /* 0x010fee0000041810 */
[----:B------:R-:W-:Y:S11]  /*108f0*/  IMAD.MOV.U32 R4, RZ, RZ, R2 ;  /* 0x000000ffff047224 */ /* 0x000ff600078e0002 */
[----:B------:R-:W-:Y:S06]  /*10900*/  @!UPT UIADD3 URZ, URZ, URZ, URZ ;  /* 0x0000003f3f3ff290 */ /* 0x000fec000fffe03f */
[----:B------:R-:W-:Y:S02]  /*10910*/  IMAD.MOV.U32 R7, RZ, RZ, R18 ;  /* 0x000000ffff077224 */ /* 0x000fe400078e0012 */
[----:B------:R-:W-:Y:S02]  /*10920*/  IMAD.MOV.U32 R6, RZ, RZ, R17 ;  /* 0x000000ffff067224 */ /* 0x000fe400078e0011 */
[----:B------:R-:W-:Y:S02]  /*10930*/  IMAD.MOV.U32 R5, RZ, RZ, R16 ;  /* 0x000000ffff057224 */ /* 0x000fe400078e0010 */
[----:B------:R-:W-:Y:S01]  /*10940*/  IMAD.MOV.U32 R16, RZ, RZ, R19 ;  /* 0x000000ffff107224 */ /* 0x000fe200078e0013 */
[----:B--2---:R-:W-:Y:S01]  /*10950*/  STL.64 [R1+0xf18], R22 ;  /* 0x000f181601007387 */ /* 0x004fe20000100a00 */
[----:B------:R0:W-:Y:S03]  /*10960*/  STL.64 [R1+0xf10], R20 ;  /* 0x000f101401007387 */ /* 0x0001e60000100a00 */
[----:B0-----:R-:W2:Y:S01]  /*10970*/  LDL.64 R20, [R1+0x40] ;  /* 0x0000400001147983 */ /* 0x001ea20000100a00 */
[----:B------:R-:W-:Y:S02]  /*10980*/  STL.64 [R1+0xee8], R10 ;  /* 0x000ee80a01007387 */ /* 0x000fe40000100a00 */
[----:B------:R0:W-:Y:S02]  /*10990*/  STL.64 [R1+0xee0], R8 ;  /* 0x000ee00801007387 */ /* 0x0001e40000100a00 */
[----:B0-----:R-:W4:Y:S01]  /*109a0*/  LDL.LU R8, [R1+0x150] ;  /* 0x0001500001087983 */ /* 0x001f220000300800 */
[----:B------:R-:W4:Y:S02]  /*109b0*/  LDL.LU R9, [R1+0x154] ;  /* 0x0001540001097983 */ /* 0x000f240000300800 */
[----:B------:R-:W4:Y:S02]  /*109c0*/  LDL.LU R10, [R1+0x158] ;  /* 0x00015800010a7983 */ /* 0x000f240000300800 */
[----:B------:R-:W-:Y:S01]  /*109d0*/  STL [R1+0xec8], R7 ;  /* 0x000ec80701007387 */ /* 0x000fe20000100800 */
[----:B------:R-:W-:Y:S01]  /*109e0*/  STL [R1+0xec4], R6 ;  /* 0x000ec40601007387 */ /* 0x000fe20000100800 */
[----:B------:R0:W-:Y:S02]  /*109f0*/  STL [R1+0xec0], R5 ;  /* 0x000ec00501007387 */ /* 0x0001e40000100800 */
[----:B0-----:R-:W-:-:S07]  /*10a00*/  IMAD.MOV.U32 R5, RZ, RZ, R0 ;  /* 0x000000ffff057224 */ /* 0x001fce00078e0000 */
[----:B------:R-:W-:Y:S01]  /*10a10*/  HMMA.16816.F32.BF16 R4, R12, R4, R24 ;  /* 0x000000040c04723c */ /* 0x000fe20000041818 */
[----:B------:R-:W3:Y:S01]  /*10a20*/  LDL.LU.64 R26, [R1+0xf28] ;  /* 0x000f2800011a7983 */ /* 0x000ee20000300a00 */
[----:B------:R-:W3:Y:S11]  /*10a30*/  LDL.LU.64 R24, [R1+0xf20] ;  /* 0x000f200001187983 */ /* 0x000ef60000300a00 */
[----:B------:R-:W-:Y:S11]  /*10a40*/  @!UPT UIADD3 URZ, URZ, URZ, URZ ;  /* 0x0000003f3f3ff290 */ /* 0x000ff6000fffe03f */
[----:B------:R-:W-:Y:S02]  /*10a50*/  IMAD.MOV.U32 R19, RZ, RZ, R5 ;  /* 0x000000ffff137224 */ /* 0x000fe400078e0005 */
[----:B------:R-:W-:Y:S02]  /*10a60*/  IMAD.MOV.U32 R18, RZ, RZ, R6 ;  /* 0x000000ffff127224 */ /* 0x000fe400078e0006 */
[----:B------:R-:W-:-:S03]  /*10a70*/  IMAD.MOV.U32 R17, RZ, RZ, R4 ;  /* 0x000000ffff117224 */ /* 0x000fc600078e0004 */
[----:B------:R-:W-:Y:S02]  /*10a80*/  STL.64 [R1+0xed8], R18 ;  /* 0x000ed81201007387 */ /* 0x000fe40000100a00 */
[----:B------:R0:W-:Y:S02]  /*10a90*/  STL.64 [R1+0xed0], R16 ;  /* 0x000ed01001007387 */ /* 0x0001e40000100a00 */
[----:B0-----:R-:W4:Y:S01]  /*10aa0*/  LDL.LU.64 R16, [R1+0x90] ;  /* 0x0000900001107983 */ /* 0x001f220000300a00 */
[----:B------:R-:W-:Y:S02]  /*10ab0*/  IMAD.MOV.U32 R4, RZ, RZ, R7 ;  /* 0x000000ffff047224 */ /* 0x000fe400078e0007 */
[----:B--2---:R-:W-:Y:S02]  /*10ac0*/  IMAD.MOV.U32 R2, RZ, RZ, R20 ;  /* 0x000000ffff027224 */ /* 0x004fe400078e0014 */
[----:B------:R-:W-:Y:S01]  /*10ad0*/  IMAD.MOV.U32 R0, RZ, RZ, R21 ;  /* 0x000000ffff007224 */ /* 0x000fe200078e0015 */
[C---:B---3--:R-:W-:Y:S11]  /*10ae0*/  HMMA.16816.F32.BF16 R24, R12.reuse, R20, R24 ;  /* 0x000000140c18723c */ /* 0x048ff60000041818 */
[----:B------:R-:W-:Y:S11]  /*10af0*/  @!UPT UIADD3 URZ, URZ, URZ, URZ ;  /* 0x0000003f3f3ff290 */ /* 0x000ff6000fffe03f */
[----:B------:R-:W-:Y:S02]  /*10b00*/  @!UPT UIADD3 URZ, URZ, URZ, URZ ;  /* 0x0000003f3f3ff290 */ /* 0x000fe4000fffe03f */
[----:B------:R-:W-:Y:S02]  /*10b10*/  IMAD.MOV.U32 R7, RZ, RZ, R24 ;  /* 0x000000ffff077224 */ /* 0x000fe400078e0018 */
[----:B------:R-:W-:Y:S01]  /*10b20*/  IMAD.MOV.U32 R6, RZ, RZ, R25 ;  /* 0x000000ffff067224 */ /* 0x000fe200078e0019 */
[----:B----4-:R0:W-:Y:S04]  /*10b30*/  STL.64 [R1+0xef0], R16 ;  /* 0x000ef01001007387 */ /* 0x0101e80000100a00 */
[----:B0-----:R-:W2:Y:S01]  /*10b40*/  LDL.LU.64 R16, [R1+0xa0] ;  /* 0x0000a00001107983 */ /* 0x001ea20000300a00 */
[----:B------:R-:W3:Y:S02]  /*10b50*/  LDL.LU.64 R22, [R1+0xf18] ;  /* 0x000f180001167983 */ /* 0x000ee40000300a00 */
[----:B------:R-:W3:Y:S02]  /*10b60*/  LDL.LU.64 R20, [R1+0xf10] ;  /* 0x000f100001147983 */ /* 0x000ee40000300a00 */
[----:B------:R-:W3:Y:S02]  /*10b70*/  LDL.LU.64 R24, [R1+0xf08] ;  /* 0x000f080001187983 */ /* 0x000ee40000300a00 */
[----:B------:R-:W-:Y:S01]  /*10b80*/  IMAD.MOV.U32 R11, RZ, RZ, R3 ;  /* 0x000000ffff0b7224 */ /* 0x000fe200078e0003 */
[----:B---3--:R-:W-:Y:S01]  /*10b90*/  HMMA.16816.F32.BF16 R12, R12, R24, R20 ;  /* 0x000000180c0c723c */ /* 0x008fe20000041814 */
[----:B------:R-:W3:Y:S01]  /*10ba0*/  LDL.LU.64 R22, [R1+0xf00] ;  /* 0x000f000001167983 */ /* 0x000ee20000300a00 */
[----:B------:R-:W3:Y:S02]  /*10bb0*/  LDL.LU.64 R20, [R1+0xef8] ;  /* 0x000ef80001147983 */ /* 0x000ee40000300a00 */
[----:B--2---:R-:W-:Y:S11]  /*10bc0*/  IMAD.MOV.U32 R29, RZ, RZ, R16 ;  /* 0x000000ffff1d7224 */ /* 0x004ff600078e0010 */
[----:B------:R-:W-:Y:S08]  /*10bd0*/  @!UPT UIADD3 URZ, URZ, URZ, URZ ;  /* 0x0000003f3f3ff290 */ /* 0x000ff0000fffe03f */
[----:B------:R-:W-:Y:S01]  /*10be0*/  STL.64 [R1+0xdb0], R14 ;  /* 0x000db00e01007387 */ /* 0x000fe20000100a00 */
[----:B------:R0:W-:Y:S02]  /*10bf0*/  STL.64 [R1+0xda8], R12 ;  /* 0x000da80c01007387 */ /* 0x0001e40000100a00 */
[----:B0-----:R-:W-:Y:S02]  /*10c00*/  IMAD.MOV.U32 R13, RZ, RZ, R0 ;  /* 0x000000ffff0d7224 */ /* 0x001fe400078e0000 */
[----:B------:R-:W-:Y:S02]  /*10c10*/  IMAD.MOV.U32 R0, RZ, RZ, R17 ;  /* 0x000000ffff007224 */ /* 0x000fe400078e0011 */
[----:B------:R-:W-:Y:S01]  /*10c20*/  IMAD.MOV.U32 R12, RZ, RZ, R2 ;  /* 0x000000ffff0c7224 */ /* 0x000fe200078e0002 */
[----:B---3--:R-:W-:Y:S01]  /*10c30*/  HMMA.16816.F32.BF16 R8, R20, R16, R8 ;  /* 0x000000101408723c */ /* 0x008fe20000041808 */
[----:B------:R-:W2:Y:S11]  /*10c40*/  LDL.LU.64 R16, [R1+0xef0] ;  /* 0x000ef00001107983 */ /* 0x000eb60000300a00 */
[----:B------:R-:W-:Y:S11]  /*10c50*/  @!UPT UIADD3 URZ, URZ, URZ, URZ ;  /* 0x0000003f3f3ff290 */ /* 0x000ff6000fffe03f */
[----:B------:R0:W-:Y:S01]  /*10c60*/  STL.64 [R1+0x120], R8 ;  /* 0x0001200801007387 */ /* 0x0001e20000100a00 */
[----:B------:R-:W-:Y:S02]  /*10c70*/  IMAD.MOV.U32 R3, RZ, RZ, R10 ;  /* 0x000000ffff037224 */ /* 0x000fe400078e000a */
[----:B------:R-:W-:Y:S02]  /*10c80*/  IMAD.MOV.U32 R2, RZ, RZ, R11 ;  /* 0x000000ffff027224 */ /* 0x000fe400078e000b */
[----:B------:R-:W3:Y:S04]  /*10c90*/  LDL.LU.64 R10, [R1+0xee8] ;  /* 0x000ee800010a7983 */ /* 0x000ee80000300a00 */
[----:B0-----:R-:W3:Y:S01]  /*10ca0*/  LDL.LU.64 R8, [R1+0xee0] ;  /* 0x000ee00001087983 */ /* 0x001ee20000300a00 */
[----:B------:R-:W-:-:S02]  /*10cb0*/  IMAD.MOV.U32 R5, RZ, RZ, R26 ;  /* 0x000000ffff057224 */ /* 0x000fc400078e001a */
[----:B------:R-:W-:Y:S02]  /*10cc0*/  IMAD.MOV.U32 R28, RZ, RZ, R27 ;  /* 0x000000ffff1c7224 */ /* 0x000fe400078e001b */
[----:B------:R-:W4:Y:S02]  /*10cd0*/  LDL.LU.64 R18, [R1+0xed8] ;  /* 0x000ed80001127983 */ /* 0x000f240000300a00 */
[----:B--2---:R-:W-:Y:S02]  /*10ce0*/  IMAD.MOV.U32 R27, RZ, RZ, R16 ;  /* 0x000000ffff1b7224 */ /* 0x004fe400078e0010 */
[----:B------:R-:W-:Y:S01]  /*10cf0*/  IMAD.MOV.U32 R26, RZ, RZ, R17 ;  /* 0x000000ffff1a7224 */ /* 0x000fe200078e0011 */
[----:B---3--:R-:W-:Y:S01]  /*10d00*/  HMMA.16816.F32.BF16 R8, R20, R16, R8 ;  /* 0x000000101408723c */ /* 0x008fe20000041808 */
[----:B------:R-:W2:Y:S11]  /*10d10*/  LDL.LU.64 R16, [R1+0xed0] ;  /* 0x000ed00001107983 */ /* 0x000eb60000300a00 */
[----:B------:R-:W-:Y:S11]  /*10d20*/  @!UPT UIADD3 URZ, URZ, URZ, URZ ;  /* 0x0000003f3f3ff290 */ /* 0x000ff6000fffe03f */
[----:B------:R-:W-:Y:S01]  /*10d30*/  STL [R1+0x144], R9 ;  /* 0x0001440901007387 */ /* 0x000fe20000100800 */
[----:B------:R0:W-:Y:S02]  /*10d40*/  STL.64 [R1+0x148], R10 ;  /* 0x0001480a01007387 */ /* 0x0001e40000100a00 */
[----:B0-----:R-:W-:-:S05]  /*10d50*/  IMAD.MOV.U32 R11, RZ, RZ, R8 ;  /* 0x000000ffff0b7224 */ /* 0x001fca00078e0008 */
[----:B------:R0:W-:Y:S01]  /*10d60*/  STL [R1+0xd88], R11 ;  /* 0x000d880b01007387 */ /* 0x0001e20000100800 */
[----:B------:R-:W3:Y:S02]  /*10d70*/  LDL.LU R8, [R1+0x110] ;  /* 0x0001100001087983 */ /* 0x000ee40000300800 */
[----:B------:R-:W3:Y:S02]  /*10d80*/  LDL.LU R9, [R1+0x114] ;  /* 0x0001140001097983 */ /* 0x000ee40000300800 */
[----:B------:R-:W3:Y:S01]  /*10d90*/  LDL.LU R10, [R1+0x118] ;  /* 0x00011800010a7983 */ /* 0x000ee20000300800 */
[----:B0-----:R-:W3:Y:S02]  /*10da0*/  LDL.LU R11, [R1+0x11c] ;  /* 0x00011c00010b7983 */ /* 0x001ee40000300800 */
[----:B---3--:R-:W-:Y:S11]  /*10db0*/  HMMA.16816.F32.BF16 R12, R20, R12, R8 ;  /* 0x0000000c140c723c */ /* 0x008ff60000041808 */
[----:B------:R-:W-:Y:S11]  /*10dc0*/  @!UPT UIADD3 URZ, URZ, URZ, URZ ;  /* 0x0000003f3f3ff290 */ /* 0x000ff6000fffe03f */
[----:B------:R-:W-:Y:S01]  /*10dd0*/  @!UPT UIADD3 URZ, URZ, URZ, URZ ;  /* 0x0000003f3f3ff290 */ /* 0x000fe2000fffe03f */
[----:B------:R0:W-:Y:S01]  /*10de0*/  STL [R1+0x150], R12 ;  /* 0x0001500c01007387 */ /* 0x0001e20000100800 */
[----:B------:R-:W-:Y:S02]  /*10df0*/  IMAD.MOV.U32 R9, RZ, RZ, R14 ;  /* 0x000000ffff097224 */ /* 0x000fe400078e000e */
[----:B------:R-:W-:Y:S02]  /*10e00*/  IMAD.MOV.U32 R10, RZ, RZ, R15 ;  /* 0x000000ffff0a7224 */ /* 0x000fe400078e000f */
[----:B------:R-:W-:Y:S02]  /*10e10*/  IMAD.MOV.U32 R8, RZ, RZ, R13 ;  /* 0x000000ffff087224 */ /* 0x000fe400078e000d */
[----:B------:R-:W-:Y:S02]  /*10e20*/  IMAD.MOV.U32 R14, RZ, RZ, R5 ;  /* 0x000000ffff0e7224 */ /* 0x000fe400078e0005 */
[----:B------:R-:W-:Y:S02]  /*10e30*/  IMAD.MOV.U32 R15, RZ, RZ, R28 ;  /* 0x000000ffff0f7224 */ /* 0x000fe400078e001c */
[----:B------:R-:W-:-:S02]  /*10e40*/  IMAD.MOV.U32 R13, RZ, RZ, R6 ;  /* 0x000000ffff0d7224 */ /* 0x000fc400078e0006 */
[----:B0-----:R-:W-:Y:S02]  /*10e50*/  IMAD.MOV.U32 R12, RZ, RZ, R7 ;  /* 0x000000ffff0c7224 */ /* 0x001fe400078e0007 */
[----:B------:R-:W3:Y:S01]  /*10e60*/  LDL.LU R7, [R1+0xec8] ;  /* 0x000ec80001077983 */ /* 0x000ee20000300800 */
[----:B------:R-:W3:Y:S02]  /*10e70*/  LDL.LU R6, [R1+0xec4] ;  /* 0x000ec40001067983 */ /* 0x000ee40000300800 */
[----:B------:R-:W3:Y:S02]  /*10e80*/  LDL.LU R5, [R1+0xec0] ;  /* 0x000ec00001057983 */ /* 0x000ee40000300800 */
[----:B------:R-:W3:Y:S01]  /*10e90*/  LDL.LU R28, [R1+0xebc] ;  /* 0x000ebc00011c7983 */ /* 0x000ee20000300800 */
[----:B------:R-:W-:Y:S01]  /*10ea0*/  STL.64 [R1+0xdc0], R14 ;  /* 0x000dc00e01007387 */ /* 0x000fe20000100a00 */
[----:B------:R2:W-:Y:S02]  /*10eb0*/  STL.64 [R1+0xdb8], R12 ;  /* 0x000db80c01007387 */ /* 0x0005e40000100a00 */
[----:B--2---:R-:W-:-:S02]  /*10ec0*/  IMAD.MOV.U32 R12, RZ, RZ, R17 ;  /* 0x000000ffff0c7224 */ /* 0x004fc400078e0011 */
[----:B----4-:R-:W-:Y:S01]  /*10ed0*/  IMAD.MOV.U32 R13, RZ, RZ, R19 ;  /* 0x000000ffff0d7224 */ /* 0x010fe200078e0013 */
[----:B------:R-:W2:Y:S01]  /*10ee0*/  LDL.LU R17, [R1+0xeb8] ;  /* 0x000eb80001117983 */ /* 0x000ea20000300800 */
[----:B------:R-:W4:Y:S02]  /*10ef0*/  LDL.LU R19, [R1+0xeb4] ;  /* 0x000eb40001137983 */ /* 0x000f240000300800 */
[----:B------:R-:W-:Y:S02]  /*10f00*/  IMAD.MOV.U32 R14, RZ, RZ, R18 ;  /* 0x000000ffff0e7224 */ /* 0x000fe400078e0012 */
[----:B------:R-:W4:Y:S01]  /*10f10*/  LDL.LU R18, [R1+0xeb0] ;  /* 0x000eb00001127983 */ /* 0x000f220000300800 */
[----:B------:R-:W-:Y:S02]  /*10f20*/  IMAD.MOV.U32 R15, RZ, RZ, R4 ;  /* 0x000000ffff0f7224 */ /* 0x000fe400078e0004 */
[----:B------:R-:W4:Y:S03]  /*10f30*/  LDL.LU R4, [R1+0xeac] ;  /* 0x000eac0001047983 */ /* 0x000f260000300800 */
[----:B------:R0:W-:Y:S01]  /*10f40*/  STL.64 [R1+0xdd0], R14 ;  /* 0x000dd00e01007387 */ /* 0x0001e20000100a00 */
[----:B------:R1:W-:Y:S02]  /*10f50*/  STL.64 [R1+0xdc8], R12 ;  /* 0x000dc80c01007387 */ /* 0x0003e40000100a00 */
[----:B0-----:R-:W-:-:S02]  /*10f60*/  IMAD.MOV.U32 R15, RZ, RZ, R16 ;  /* 0x000000ffff0f7224 */ /* 0x001fc400078e0010 */
[----:B---3--:R-:W-:Y:S02]  /*10f70*/  IMAD.MOV.U32 R14, RZ, RZ, R7 ;  /* 0x000000ffff0e7224 */ /* 0x008fe400078e0007 */
[----:B-1----:R-:W-:Y:S02]  /*10f80*/  IMAD.MOV.U32 R13, RZ, RZ, R6 ;  /* 0x000000ffff0d7224 */ /* 0x002fe400078e0006 */
[----:B------:R-:W-:Y:S02]  /*10f90*/  IMAD.MOV.U32 R12, RZ, RZ, R5 ;  /* 0x000000ffff0c7224 */ /* 0x000fe400078e0005 */
[----:B------:R-:W3:Y:S01]  /*10fa0*/  LDL.LU R5, [R1+0xea8] ;  /* 0x000ea80001057983 */ /* 0x000ee20000300800 */
[----:B------:R-:W3:Y:S02]  /*10fb0*/  LDL.LU R6, [R1+0xea4] ;  /* 0x000ea40001067983 */ /* 0x000ee40000300800 */
[----:B------:R-:W3:Y:S02]  /*10fc0*/  LDL.LU R7, [R1+0xea0] ;  /* 0x000ea00001077983 */ /* 0x000ee40000300800 */
[----:B------:R-:W3:Y:S01]  /*10fd0*/  LDL.LU R16, [R1+0xe9c] ;  /* 0x000e9c0001107983 */ /* 0x000ee20000300800 */
[----:B------:R2:W-:Y:S01]  /*10fe0*/  STL.64 [R1+0xdf0], R14 ;  /* 0x000df00e01007387 */ /* 0x0005e20000100a00 */
[----:B------:R4:W-:Y:S02]  /*10ff0*/  STL.64 [R1+0xde8], R12 ;  /* 0x000de80c01007387 */ /* 0x0009e40000100a00 */
[----:B--2---:R-:W-:-:S02]  /*11000*/  IMAD.MOV.U32 R14, RZ, RZ, R17 ;  /* 0x000000ffff0e7224 */ /* 0x004fc400078e0011 */
[----:B----4-:R-:W-:Y:S02]  /*11010*/  IMAD.MOV.U32 R13, RZ, RZ, R19 ;  /* 0x000000ffff0d7224 */ /* 0x010fe400078e0013 */
[----:B------:R-:W-:Y:S02]  /*11020*/  IMAD.MOV.U32 R12, RZ, RZ, R18 ;  /* 0x000000ffff0c7224 */ /* 0x000fe400078e0012 */
[----:B------:R-:W2:Y:S01]  /*11030*/  LDL.LU R18, [R1+0xe98] ;  /* 0x000e980001127983 */ /* 0x000ea20000300800 */
[----:B------:R-:W4:Y:S02]  /*11040*/  LDL.LU R19, [R1+0xe94] ;  /* 0x000e940001137983 */ /* 0x000f240000300800 */
[----:B------:R-:W2:Y:S02]  /*11050*/  LDL.LU R17, [R1+0xe90] ;  /* 0x000e900001117983 */ /* 0x000ea40000300800 */
[----:B------:R-:W2:Y:S02]  /*11060*/  LDL.LU R15, [R1+0x5c] ;  /* 0x00005c00010f7983 */ /* 0x000ea40000300800 */
[----:B--2---:R3:W-:Y:S01]  /*11070*/  STL.64 [R1+0xe00], R14 ;  /* 0x000e000e01007387 */ /* 0x0047e20000100a00 */
[----:B------:R0:W-:Y:S02]  /*11080*/  STL.64 [R1+0xdf8], R12 ;  /* 0x000df80c01007387 */ /* 0x0001e40000100a00 */
[----:B---3--:R-:W-:-:S02]  /*11090*/  IMAD.MOV.U32 R14, RZ, RZ, R5 ;  /* 0x000000ffff0e7224 */ /* 0x008fc400078e0005 */
[----:B0-----:R-:W-:Y:S02]  /*110a0*/  IMAD.MOV.U32 R12, RZ, RZ, R7 ;  /* 0x000000ffff0c7224 */ /* 0x001fe400078e0007 */
[----:B------:R-:W-:Y:S02]  /*110b0*/  IMAD.MOV.U32 R13, RZ, RZ, R6 ;  /* 0x000000ffff0d7224 */ /* 0x000fe400078e0006 */
[----:B------:R-:W-:Y:S02]  /*110c0*/  IMAD.MOV.U32 R15, RZ, RZ, R4 ;  /* 0x000000ffff0f7224 */ /* 0x000fe400078e0004 */
[----:B------:R-:W-:Y:S02]  /*110d0*/  IMAD.MOV.U32 R6, RZ, RZ, R17 ;  /* 0x000000ffff067224 */ /* 0x000fe400078e0011 */
[----:B------:R-:W-:Y:S02]  /*110e0*/  IMAD.MOV.U32 R7, RZ, RZ, R16 ;  /* 0x000000ffff077224 */ /* 0x000fe400078e0010 */
[----:B----4-:R-:W-:-:S02]  /*110f0*/  IMAD.MOV.U32 R4, RZ, RZ, R19 ;  /* 0x000000ffff047224 */ /* 0x010fc400078e0013 */
[----:B------:R-:W-:Y:S01]  /*11100*/  IMAD.MOV.U32 R5, RZ, RZ, R18 ;  /* 0x000000ffff057224 */ /* 0x000fe200078e0012 */
[----:B------:R-:W2:Y:S01]  /*11110*/  LDL.LU R16, [R1+0x100] ;  /* 0x0001000001107983 */ /* 0x000ea20000300800 */
[----:B------:R-:W2:Y:S02]  /*11120*/  LDL.LU R17, [R1+0x104] ;  /* 0x0001040001117983 */ /* 0x000ea40000300800 */
[----:B------:R-:W2:Y:S02]  /*11130*/  LDL.LU R18, [R1+0x108] ;  /* 0x0001080001127983 */ /* 0x000ea40000300800 */
[----:B------:R-:W2:Y:S01]  /*11140*/  LDL.LU R19, [R1+0x10c] ;  /* 0x00010c0001137983 */ /* 0x000ea20000300800 */
[----:B------:R-:W-:Y:S01]  /*11150*/  STL.64 [R1+0xe48], R6 ;  /* 0x000e480601007387 */ /* 0x000fe20000100a00 */
[----:B------:R0:W-:Y:S03]  /*11160*/  STL.64 [R1+0xe40], R4 ;  /* 0x000e400401007387 */ /* 0x0001e60000100a00 */
[----:B0-----:R-:W3:Y:S01]  /*11170*/  LDL.LU R4, [R1+0xd0] ;  /* 0x0000d00001047983 */ /* 0x001ee20000300800 */
[----:B------:R-:W3:Y:S02]  /*11180*/  LDL.LU R5, [R1+0xd4] ;  /* 0x0000d40001057983 */ /* 0x000ee40000300800 */
[----:B------:R-:W4:Y:S02]  /*11190*/  LDL.LU R6, [R1+0xd8] ;  /* 0x0000d80001067983 */ /* 0x000f240000300800 */
[----:B------:R-:W4:Y:S02]  /*111a0*/  LDL.LU R7, [R1+0xdc] ;  /* 0x0000dc0001077983 */ /* 0x000f240000300800 */
[----:B----4-:R-:W-:Y:S01]  /*111b0*/  STL.64 [R1+0xe60], R6 ;  /* 0x000e600601007387 */ /* 0x010fe20000100a00 */
[----:B---3--:R0:W-:Y:S02]  /*111c0*/  STL.64 [R1+0xe58], R4 ;  /* 0x000e580401007387 */ /* 0x0081e40000100a00 */
[----:B0-----:R-:W-:-:S02]  /*111d0*/  IMAD.MOV.U32 R4, RZ, RZ, R27 ;  /* 0x000000ffff047224 */ /* 0x001fc400078e001b */
[----:B------:R-:W-:Y:S01]  /*111e0*/  IMAD.MOV.U32 R5, RZ, RZ, R26 ;  /* 0x000000ffff057224 */ /* 0x000fe200078e001a */
[----:B------:R-:W3:Y:S01]  /*111f0*/  LDL.LU R27, [R1+0xe8c] ;  /* 0x000e8c00011b7983 */ /* 0x000ee20000300800 */
[----:B------:R-:W3:Y:S03]  /*11200*/  LDL.LU R26, [R1+0xe88] ;  /* 0x000e8800011a7983 */ /* 0x000ee60000300800 */
[----:B------:R0:W-:Y:S04]  /*11210*/  STL.64 [R1+0xe68], R4 ;  /* 0x000e680401007387 */ /* 0x0001e80000100a00 */
[----:B0-----:R-:W4:Y:S01]  /*11220*/  LDL.LU R4, [R1+0xf0] ;  /* 0x0000f00001047983 */ /* 0x001f220000300800 */
[----:B------:R-:W4:Y:S02]  /*11230*/  LDL.LU R5, [R1+0xf4] ;  /* 0x0000f40001057983 */ /* 0x000f240000300800 */
[----:B------:R-:W4:Y:S02]  /*11240*/  LDL.LU R6, [R1+0xf8] ;  /* 0x0000f80001067983 */ /* 0x000f240000300800 */
[----:B------:R-:W4:Y:S01]  /*11250*/  LDL.LU R7, [R1+0xfc] ;  /* 0x0000fc0001077983 */ /* 0x000f220000300800 */
[----:B------:R-:W-:Y:S01]  /*11260*/  STL.64 [R1+0xe10], R14 ;  /* 0x000e100e01007387 */ /* 0x000fe20000100a00 */
[----:B------:R0:W-:Y:S03]  /*11270*/  STL.64 [R1+0xe08], R12 ;  /* 0x000e080c01007387 */ /* 0x0001e60000100a00 */
[----:B0-----:R-:W3:Y:S01]  /*11280*/  LDL.LU R12, [R1+0x70] ;  /* 0x00007000010c7983 */ /* 0x001ee20000300800 */
[----:B------:R-:W3:Y:S02]  /*11290*/  LDL.LU R13, [R1+0x74] ;  /* 0x00007400010d7983 */ /* 0x000ee40000300800 */
[----:B------:R-:W3:Y:S02]  /*112a0*/  LDL.LU R14, [R1+0x78] ;  /* 0x00007800010e7983 */ /* 0x000ee40000300800 */
[----:B------:R-:W3:Y:S01]  /*112b0*/  LDL.LU R15, [R1+0x7c] ;  /* 0x00007c00010f7983 */ /* 0x000ee20000300800 */
[----:B--2---:R-:W-:Y:S01]  /*112c0*/  HMMA.16816.F32.BF16 R20, R20, R24, R16 ;  /* 0x000000181414723c */ /* 0x004fe20000041810 */
[----:B---3--:R-:W-:Y:S01]  /*112d0*/  STL.64 [R1+0xe20], R14 ;  /* 0x000e200e01007387 */ /* 0x008fe20000100a00 */
[----:B------:R0:W-:Y:S02]  /*112e0*/  STL.64 [R1+0xe18], R12 ;  /* 0x000e180c01007387 */ /* 0x0001e40000100a00 */
[----:B0-----:R-:W-:-:S02]  /*112f0*/  IMAD.MOV.U32 R12, RZ, RZ, R29 ;  /* 0x000000ffff0c7224 */ /* 0x001fc400078e001d */
[----:B------:R-:W-:Y:S01]  /*11300*/  IMAD.MOV.U32 R13, RZ, RZ, R0 ;  /* 0x000000ffff0d7224 */ /* 0x000fe200078e0000 */
[----:B------:R-:W2:Y:S01]  /*11310*/  LDL.LU R29, [R1+0xe84] ;  /* 0x000e8400011d7983 */ /* 0x000ea20000300800 */
[----:B------:R-:W3:Y:S02]  /*11320*/  LDL.LU R0, [R1+0xe80] ;  /* 0x000e800001007983 */ /* 0x000ee40000300800 */
[----:B------:R-:W2:Y:S02]  /*11330*/  LDL R14, [R1+0xa8] ;  /* 0x0000a800010e7983 */ /* 0x000ea40000100800 */
[----:B------:R-:W2:Y:S01]  /*11340*/  LDL R15, [R1+0xac] ;  /* 0x0000ac00010f7983 */ /* 0x000ea20000100800 */
[----:B------:R-:W-:Y:S01]  /*11350*/  STL [R1+0xd94], R10 ;  /* 0x000d940a01007387 */ /* 0x000fe20000100800 */
[----:B------:R-:W-:Y:S02]  /*11360*/  STL [R1+0xd90], R9 ;  /* 0x000d900901007387 */ /* 0x000fe40000100800 */
[----:B------:R0:W-:Y:S02]  /*11370*/  STL [R1+0xd8c], R8 ;  /* 0x000d8c0801007387 */ /* 0x0001e40000100800 */
[----:B0-----:R-:W2:Y:S01]  /*11380*/  LDL.LU R8, [R1+0xe0] ;  /* 0x0000e00001087983 */ /* 0x001ea20000300800 */
[----:B------:R-:W2:Y:S02]  /*11390*/  LDL.LU R9, [R1+0xe4] ;  /* 0x0000e40001097983 */ /* 0x000ea40000300800 */
[----:B------:R-:W2:Y:S02]  /*113a0*/  LDL.LU R10, [R1+0xe8] ;  /* 0x0000e800010a7983 */ /* 0x000ea40000300800 */
[----:B------:R-:W2:Y:S01]  /*113b0*/  LDL.LU R11, [R1+0xec] ;  /* 0x0000ec00010b7983 */ /* 0x000ea20000300800 */
[----:B------:R-:W4:Y:S01]  /*113c0*/  LDL.LU.64 R18, [R1+0xe78] ;  /* 0x000e780001127983 */ /* 0x000f220000300a00 */
[----:B------:R-:W4:Y:S02]  /*113d0*/  LDL.LU.64 R16, [R1+0xe70] ;  /* 0x000e700001107983 */ /* 0x000f240000300a00 */
[----:B------:R0:W-:Y:S02]  /*113e0*/  STL.64 [R1+0x130], R20 ;  /* 0x0001301401007387 */ /* 0x0001e40000100a00 */
[----:B------:R1:W-:Y:S01]  /*113f0*/  STL.64 [R1+0x138], R22 ;  /* 0x0001381601007387 */ /* 0x0003e20000100a00 */
[----:B0-----:R-:W2:Y:S01]  /*11400*/  LDL.LU.64 R20, [R1+0x40] ;  /* 0x0000400001147983 */ /* 0x001ea20000300a00 */
[----:B-1----:R-:W2:Y:S01]  /*11410*/  LDL.LU.64 R22, [R1+0x48] ;  /* 0x0000480001167983 */ /* 0x002ea20000300a00 */
[C---:B----4-:R-:W-:Y:S11]  /*11420*/  HMMA.16816.F32.BF16 R4, R16.reuse, R12, R4 ;  /* 0x0000000c1004723c */ /* 0x050ff60000041804 */
[----:B------:R-:W-:Y:S11]  /*11430*/  @!UPT UIADD3 URZ, URZ, URZ, URZ ;  /* 0x0000003f3f3ff290 */ /* 0x000ff6000fffe03f */
[----:B------:R-:W-:Y:S01]  /*11440*/  @!UPT UIADD3 URZ, URZ, URZ, URZ ;  /* 0x0000003f3f3ff290 */ /* 0x000fe2000fffe03f */
[----:B------:R0:W-:Y:S01]  /*11450*/  STL.64 [R1+0x110], R4 ;  /* 0x0001100401007387 */ /* 0x0001e20000100a00 */
[----:B------:R2:W-:Y:S03]  /*11460*/  STL.64 [R1+0x118], R6 ;  /* 0x0001180601007387 */ /* 0x0005e60000100a00 */
[----:B0-----:R-:W2:Y:S02]  /*11470*/  LDL.LU.64 R4, [R1+0xe68] ;  /* 0x000e680001047983 */ /* 0x001ea40000300a00 */
[----:B--2---:R-:W-:Y:S11]  /*11480*/  HMMA.16816.F32.BF16 R4, R16, R4, R8 ;  /* 0x000000041004723c */ /* 0x004ff60000041808 */
[----:B------:R-:W-:Y:S11]  /*11490*/  @!UPT UIADD3 URZ, URZ, URZ, URZ ;  /* 0x0000003f3f3ff290 */ /* 0x000ff6000fffe03f */
[----:B------:R-:W-:Y:S01]  /*114a0*/  @!UPT UIADD3 URZ, URZ, URZ, URZ ;  /* 0x0000003f3f3ff290 */ /* 0x000fe2000fffe03f */
[----:B------:R0:W-:Y:S01]  /*114b0*/  STL.64 [R1+0x100], R4 ;  /* 0x0001000401007387 */ /* 0x0001e20000100a00 */
[----:B------:R-:W-:Y:S02]  /*114c0*/  IMAD.MOV.U32 R10, RZ, RZ, R6 ;  /* 0x000000ffff0a7224 */ /* 0x000fe400078e0006 */
[----:B------:R-:W-:Y:S02]  /*114d0*/  IMAD.MOV.U32 R9, RZ, RZ, R7 ;  /* 0x000000ffff097224 */ /* 0x000fe400078e0007 */
[----:B------:R-:W2:Y:S04]  /*114e0*/  LDL.LU.64 R6, [R1+0xe60] ;  /* 0x000e600001067983 */ /* 0x000ea80000300a00 */
[----:B0-----:R-:W2:Y:S01]  /*114f0*/  LDL.LU.64 R4, [R1+0xe58] ;  /* 0x000e580001047983 */ /* 0x001ea20000300a00 */
[----:B------:R3:W-:Y:S02]  /*11500*/  STL [R1+0xe2c], R10 ;  /* 0x000e2c0a01007387 */ /* 0x0007e40000100800 */
[----:B------:R0:W-:Y:S02]  /*11510*/  STL [R1+0xe28], R9 ;  /* 0x000e280901007387 */ /* 0x0001e40000100800 */
[----:B------:R-:W4:Y:S02]  /*11520*/  LDL.LU R8, [R1+0x80] ;  /* 0x0000800001087983 */ /* 0x000f240000300800 */
[----:B------:R-:W-:-:S02]  /*11530*/  IMAD.MOV.U32 R11, RZ, RZ, R29 ;  /* 0x000000ffff0b7224 */ /* 0x000fc400078e001d */
[----:B---3--:R-:W-:Y:S01]  /*11540*/  IMAD.MOV.U32 R10, RZ, RZ, R0 ;  /* 0x000000ffff0a7224 */ /* 0x008fe200078e0000 */
[----:B0-----:R-:W4:Y:S01]  /*11550*/  LDL.LU R9, [R1+0x84] ;  /* 0x0000840001097983 */ /* 0x001f220000300800 */
[----:B------:R-:W3:Y:S01]  /*11560*/  LDL.LU R0, [R1+0xe50] ;  /* 0x000e500001007983 */ /* 0x000ee20000300800 */
[C---:B--2---:R-:W-:Y:S11]  /*11570*/  HMMA.16816.F32.BF16 R4, R16.reuse, R20, R4 ;  /* 0x000000141004723c */ /* 0x044ff60000041804 */
[----:B------:R-:W-:Y:S11]  /*11580*/  @!UPT UIADD3 URZ, URZ, URZ, URZ ;  /* 0x0000003f3f3ff290 */ /* 0x000ff6000fffe03f */
[----:B------:R-:W-:Y:S01]  /*11590*/  @!UPT UIADD3 URZ, URZ, URZ, URZ ;  /* 0x0000003f3f3ff290 */ /* 0x000fe2000fffe03f */
[----:B------:R-:W-:Y:S01]  /*115a0*/  STL.64 [R1+0xd0], R4 ;  /* 0x0000d00401007387 */ /* 0x000fe20000100a00 */
[----:B------:R-:W-:Y:S02]  /*115b0*/  STL [R1+0xd8], R6 ;  /* 0x0000d80601007387 */ /* 0x000fe40000100800 */
[----:B------:R-:W-:Y:S02]  /*115c0*/  IMAD.MOV.U32 R29, RZ, RZ, R7 ;  /* 0x000000ffff1d7224 */ /* 0x000fe400078e0007 */
[----:B------:R-:W0:Y:S04]  /*115d0*/  LDSM.16.MT88.4 R4, [R28+0x6180] ;  /* 0x006180001c04783b */ /* 0x000e280000004200 */
[----:B0-----:R-:W-:Y:S01]  /*115e0*/  STL.64 [R1+0x10], R4 ;  /* 0x0000100401007387 */ /* 0x001fe20000100a00 */
[----:B------:R0:W-:Y:S03]  /*115f0*/  STL.64 [R1+0x18], R6 ;  /* 0x0000180601007387 */ /* 0x0001e60000100a00 */
[----:B0-----:R-:W2:Y:S01]  /*11600*/  LDL.LU.64 R6, [R1+0xe48] ;  /* 0x000e480001067983 */ /* 0x001ea20000300a00 */
[----:B------:R-:W2:Y:S02]  /*11610*/  LDL.LU.64 R4, [R1+0xe40] ;  /* 0x000e400001047983 */ /* 0x000ea40000300a00 */
[----:B--2---:R-:W-:Y:S01]  /*11620*/  HMMA.16816.F32.BF16 R16, R16, R24, R4 ;  /* 0x000000181010723c */ /* 0x004fe20000041804 */
[----:B------:R-:W4:Y:S01]  /*11630*/  LDL.LU.64 R6, [R1+0xe38] ;  /* 0x000e380001067983 */ /* 0x000f220000300a00 */
[----:B------:R-:W4:Y:S11]  /*11640*/  LDL.LU.64 R4, [R1+0xe30] ;  /* 0x000e300001047983 */ /* 0x000f360000300a00 */
[----:B------:R-:W-:Y:S10]  /*11650*/  @!UPT UIADD3 URZ, URZ, URZ, URZ ;  /* 0x0000003f3f3ff290 */ /* 0x000ff4000fffe03f */
[----:B------:R-:W-:Y:S01]  /*11660*/  STL.64 [R1+0xc0], R16 ;  /* 0x0000c01001007387 */ /* 0x000fe20000100a00 */
[----:B------:R0:W-:Y:S03]  /*11670*/  STL.64 [R1+0xc8], R18 ;  /* 0x0000c81201007387 */ /* 0x0001e60000100a00 */
[----:B0-----:R-:W2:Y:S01]  /*11680*/  LDL.LU.64 R18, [R1+0x98] ;  /* 0x0000980001127983 */ /* 0x001ea20000300a00 */
[C---:B----4-:R-:W-:Y:S03]  /*11690*/  HMMA.16816.F32.BF16 R12, R4.reuse, R14, R8 ;  /* 0x0000000e040c723c */ /* 0x050fe60000041808 */
[----:B------:R-:W4:Y:S01]  /*116a0*/  LDL.LU R10, [R1+0xe2c] ;  /* 0x000e2c00010a7983 */ /* 0x000f220000300800 */
[----:B------:R-:W2:Y:S11]  /*116b0*/  LDL.LU R9, [R1+0xe28] ;  /* 0x000e280001097983 */ /* 0x000eb60000300800 */
[----:B------:R-:W-:Y:S08]  /*116c0*/  @!UPT UIADD3 URZ, URZ, URZ, URZ ;  /* 0x0000003f3f3ff290 */ /* 0x000ff0000fffe03f */
[----:B------:R-:W-:Y:S01]  /*116d0*/  STL.64 [R1+0x1a0], R12 ;  /* 0x0001a00c01007387 */ /* 0x000fe20000100a00 */
[----:B------:R0:W-:Y:S03]  /*116e0*/  STL.64 [R1+0x1a8], R14 ;  /* 0x0001a80e01007387 */ /* 0x0001e60000100a00 */
[----:B0-----:R-:W2:Y:S01]  /*116f0*/  LDL.LU.64 R14, [R1+0xe20] ;  /* 0x000e2000010e7983 */ /* 0x001ea20000300a00 */
[----:B------:R-:W2:Y:S02]  /*11700*/  LDL.LU.64 R12, [R1+0xe18] ;  /* 0x000e1800010c7983 */ /* 0x000ea40000300a00 */
[C---:B--2---:R-:W-:Y:S11]  /*11710*/  HMMA.16816.F32.BF16 R12, R4.reuse, R18, R12 ;  /* 0x00000012040c723c */ /* 0x044ff6000004180c */
[----:B------:R-:W-:Y:S11]  /*11720*/  @!UPT UIADD3 URZ, URZ, URZ, URZ ;  /* 0x0000003f3f3ff290 */ /* 0x000ff6000fffe03f */
[----:B------:R-:W-:Y:S01]  /*11730*/  @!UPT UIADD3 URZ, URZ, URZ, URZ ;  /* 0x0000003f3f3ff290 */ /* 0x000fe2000fffe03f */
        /* <DEDUP_REMOVED lines=11> */
[----:B--2---:R-:W-:Y:S01]  /*117f0*/  HMMA.16816.F32.BF16 R4, R4, R26, R12 ;  /* 0x0000001a0404723c */ /* 0x004fe2000004180c */
[----:B------:R-:W2:Y:S01]  /*11800*/  LDL.LU.64 R14, [R1+0xdf0] ;  /* 0x000df000010e7983 */ /* 0x000ea20000300a00 */
[----:B------:R-:W2:Y:S02]  /*11810*/  LDL.LU.64 R12, [R1+0xde8] ;  /* 0x000de800010c7983 */ /* 0x000ea40000300a00 */
[----:B------:R-:W2:Y:S02]  /*11820*/  LDL.LU.64 R26, [R1+0xde0] ;  /* 0x000de000011a7983 */ /* 0x000ea40000300a00 */
[----:B------:R-:W2:Y:S11]  /*11830*/  LDL.LU.64 R24, [R1+0xdd8] ;  /* 0x000dd80001187983 */ /* 0x000eb60000300a00 */
[----:B------:R-:W-:Y:S06]  /*11840*/  @!UPT UIADD3 URZ, URZ, URZ, URZ ;  /* 0x0000003f3f3ff290 */ /* 0x000fec000fffe03f */
[----:B------:R-:W-:Y:S01]  /*11850*/  STL.64 [R1+0x170], R4 ;  /* 0x0001700401007387 */ /* 0x000fe20000100a00 */
[----:B------:R0:W-:Y:S03]  /*11860*/  STL.64 [R1+0x178], R6 ;  /* 0x0001780601007387 */ /* 0x0001e60000100a00 */
[----:B0-----:R-:W2:Y:S02]  /*11870*/  LDL.LU.64 R6, [R1+0xa8] ;  /* 0x0000a80001067983 */ /* 0x001ea40000300a00 */
[C---:B--2---:R-:W-:Y:S01]  /*11880*/  HMMA.16816.F32.BF16 R12, R24.reuse, R6, R12 ;  /* 0x00000006180c723c */ /* 0x044fe2000004180c */
[----:B------:R-:W-:Y:S02]  /*11890*/  IMAD.MOV.U32 R8, RZ, RZ, R6 ;  /* 0x000000ffff087224 */ /* 0x000fe400078e0006 */
[----:B------:R-:W-:Y:S11]  /*118a0*/  IMAD.MOV.U32 R11, RZ, RZ, R7 ;  /* 0x000000ffff0b7224 */ /* 0x000ff600078e0007 */
[----:B------:R-:W-:Y:S10]  /*118b0*/  @!UPT UIADD3 URZ, URZ, URZ, URZ ;  /* 0x0000003f3f3ff290 */ /* 0x000ff4000fffe03f */
[----:B------:R-:W-:Y:S02]  /*118c0*/  IMAD.MOV.U32 R5, RZ, RZ, R14 ;  /* 0x000000ffff057224 */ /* 0x000fe400078e000e */
[----:B------:R-:W-:Y:S02]  /*118d0*/  IMAD.MOV.U32 R4, RZ, RZ, R15 ;  /* 0x000000ffff047224 */ /* 0x000fe400078e000f */
[----:B------:R-:W-:Y:S02]  /*118e0*/  IMAD.MOV.U32 R7, RZ, RZ, R12 ;  /* 0x000000ffff077224 */ /* 0x000fe400078e000c */
[----:B------:R-:W-:Y:S01]  /*118f0*/  IMAD.MOV.U32 R6, RZ, RZ, R13 ;  /* 0x000000ffff067224 */ /* 0x000fe200078e000d */
[----:B------:R-:W2:Y:S01]  /*11900*/  LDL.LU.64 R14, [R1+0xdd0] ;  /* 0x000dd000010e7983 */ /* 0x000ea20000300a00 */
[----:B------:R-:W2:Y:S02]  /*11910*/  LDL.LU.64 R12, [R1+0xdc8] ;  /* 0x000dc800010c7983 */ /* 0x000ea40000300a00 */
[----:B----4-:R0:W-:Y:S02]  /*11920*/  STL.64 [R1+0xda0], R10 ;  /* 0x000da00a01007387 */ /* 0x0101e40000100a00 */
[----:B------:R-:W-:Y:S01]  /*11930*/  STL.64 [R1+0xd98], R8 ;  /* 0x000d980801007387 */ /* 0x000fe20000100a00 */
[----:B0-----:R-:W4:Y:S01]  /*11940*/  LDL.LU.64 R10, [R1+0xb8] ;  /* 0x0000b800010a7983 */ /* 0x001f220000300a00 */
[----:B------:R-:W-:Y:S01]  /*11950*/  STL [R1+0xd10], R5 ;  /* 0x000d100501007387 */ /* 0x000fe20000100800 */
        /* <DEDUP_REMOVED lines=12> */
[----:B0-----:R-:W4:Y:S01]  /*11a20*/  LDL.LU.64 R14, [R1+0xdb0] ;  /* 0x000db000010e7983 */ /* 0x001f220000300a00 */
[----:B------:R-:W4:Y:S02]  /*11a30*/  LDL.LU.64 R12, [R1+0xda8] ;  /* 0x000da800010c7983 */ /* 0x000f240000300a00 */
[----:B------:R-:W-:Y:S02]  /*11a40*/  IMAD.MOV.U32 R17, RZ, RZ, R22 ;  /* 0x000000ffff117224 */ /* 0x000fe400078e0016 */
[----:B------:R-:W-:Y:S02]  /*11a50*/  IMAD.MOV.U32 R16, RZ, RZ, R23 ;  /* 0x000000ffff107224 */ /* 0x000fe400078e0017 */
[----:B----4-:R-:W-:Y:S01]  /*11a60*/  HMMA.16816.F32.BF16 R20, R24, R10, R12 ;  /* 0x0000000a1814723c */ /* 0x010fe2000004180c */
[----:B---3--:R-:W0:Y:S06]  /*11a70*/  LDSM.16.M88.4 R24, [R0+0x10080] ;  /* 0x010080000018783b */ /* 0x008e2c0000000200 */
[----:B------:R-:W-:-:S02]  /*11a80*/  IMAD.MOV.U32 R13, RZ, RZ, R10 ;  /* 0x000000ffff0d7224 */ /* 0x000fc400078e000a */
[----:B------:R-:W-:Y:S02]  /*11a90*/  IMAD.MOV.U32 R12, RZ, RZ, R11 ;  /* 0x000000ffff0c7224 */ /* 0x000fe400078e000b */
[----:B------:R-:W2:Y:S01]  /*11aa0*/  LDL.LU.64 R10, [R1+0xda0] ;  /* 0x000da000010a7983 */ /* 0x000ea20000300a00 */
[----:B------:R-:W3:Y:S11]  /*11ab0*/  LDL.LU.64 R8, [R1+0xd98] ;  /* 0x000d980001087983 */ /* 0x000ef60000300a00 */
[----:B------:R-:W-:Y:S01]  /*11ac0*/  STL [R1+0xe4], R21 ;  /* 0x0000e41501007387 */ /* 0x000fe20000100800 */
[----:B------:R-:W-:Y:S02]  /*11ad0*/  STL.64 [R1+0xe8], R22 ;  /* 0x0000e81601007387 */ /* 0x000fe40000100a00 */
[----:B------:R1:W-:Y:S02]  /*11ae0*/  STL.64 [R1+0xd20], R6 ;  /* 0x000d200601007387 */ /* 0x0003e40000100a00 */
[----:B-1----:R-:W-:-:S02]  /*11af0*/  IMAD.MOV.U32 R6, RZ, RZ, R13 ;  /* 0x000000ffff067224 */ /* 0x002fc400078e000d */
[----:B------:R-:W-:Y:S02]  /*11b00*/  IMAD.MOV.U32 R7, RZ, RZ, R12 ;  /* 0x000000ffff077224 */ /* 0x000fe400078e000c */
[----:B------:R-:W1:Y:S01]  /*11b10*/  LDSM.16.MT88.4 R12, [R28+0x8000] ;  /* 0x008000001c0c783b */ /* 0x000e620000004200 */
[----:B------:R-:W-:-:S05]  /*11b20*/  IMAD.MOV.U32 R5, RZ, RZ, R20 ;  /* 0x000000ffff057224 */ /* 0x000fca00078e0014 */
[----:B------:R-:W-:Y:S01]  /*11b30*/  STL.64 [R1+0xd18], R4 ;  /* 0x000d180401007387 */ /* 0x000fe20000100a00 */
[----:B------:R-:W4:Y:S02]  /*11b40*/  LDL.LU R20, [R1+0x120] ;  /* 0x0001200001147983 */ /* 0x000f240000300800 */
[----:B------:R-:W4:Y:S02]  /*11b50*/  LDL.LU R21, [R1+0x124] ;  /* 0x0001240001157983 */ /* 0x000f240000300800 */
[----:B------:R-:W-:Y:S02]  /*11b60*/  IMAD.MOV.U32 R22, RZ, RZ, R3 ;  /* 0x000000ffff167224 */ /* 0x000fe400078e0003 */
[----:B------:R-:W-:Y:S02]  /*11b70*/  IMAD.MOV.U32 R23, RZ, RZ, R2 ;  /* 0x000000ffff177224 */ /* 0x000fe400078e0002 */
[----:B0-----:R-:W-:Y:S02]  /*11b80*/  IMAD.MOV.U32 R3, RZ, RZ, R26 ;  /* 0x000000ffff037224 */ /* 0x001fe400078e001a */
[----:B------:R-:W-:Y:S01]  /*11b90*/  IMAD.MOV.U32 R2, RZ, RZ, R27 ;  /* 0x000000ffff027224 */ /* 0x000fe200078e001b */
[----:B-1----:R-:W-:Y:S01]  /*11ba0*/  STL.64 [R1+0xd30], R14 ;  /* 0x000d300e01007387 */ /* 0x002fe20000100a00 */
[----:B------:R0:W-:Y:S02]  /*11bb0*/  STL.64 [R1+0xd28], R12 ;  /* 0x000d280c01007387 */ /* 0x0001e40000100a00 */
[----:B------:R-:W-:Y:S02]  /*11bc0*/  STL.64 [R1+0x50], R24 ;  /* 0x0000501801007387 */ /* 0x000fe40000100a00 */
[----:B------:R-:W-:Y:S02]  /*11bd0*/  STL.64 [R1+0x58], R26 ;  /* 0x0000581a01007387 */ /* 0x000fe40000100a00 */
[----:B0-----:R-:W-:-:S02]  /*11be0*/  IMAD.MOV.U32 R13, RZ, RZ, R24 ;  /* 0x000000ffff0d7224 */ /* 0x001fc400078e0018 */
[----:B------:R-:W-:Y:S02]  /*11bf0*/  IMAD.MOV.U32 R12, RZ, RZ, R25 ;  /* 0x000000ffff0c7224 */ /* 0x000fe400078e0019 */
[----:B------:R-:W0:Y:S04]  /*11c00*/  LDSM.16.M88.4 R24, [R0+0x11080] ;  /* 0x011080000018783b */ /* 0x000e280000000200 */
[----:B------:R1:W-:Y:S01]  /*11c10*/  STL.64 [R1+0xd38], R12 ;  /* 0x000d380c01007387 */ /* 0x0003e20000100a00 */
[----:B------:R-:W-:Y:S02]  /*11c20*/  STL [R1+0xc64], R3 ;  /* 0x000c640301007387 */ /* 0x000fe40000100800 */
[----:B------:R-:W-:Y:S01]  /*11c30*/  STL [R1+0xc60], R2 ;  /* 0x000c600201007387 */ /* 0x000fe20000100800 */
[----:B-1----:R-:W4:Y:S04]  /*11c40*/  LDL.LU R12, [R1+0x100] ;  /* 0x00010000010c7983 */ /* 0x002f280000300800 */
[----:B0-----:R-:W-:Y:S01]  /*11c50*/  STL.64 [R1+0x60], R24 ;  /* 0x0000601801007387 */ /* 0x001fe20000100a00 */
[----:B------:R-:W-:Y:S02]  /*11c60*/  STL.64 [R1+0x68], R26 ;  /* 0x0000681a01007387 */ /* 0x000fe40000100a00 */
[----:B------:R-:W4:Y:S02]  /*11c70*/  LDL.LU R13, [R1+0x104] ;  /* 0x00010400010d7983 */ /* 0x000f240000300800 */
[----:B------:R-:W0:Y:S04]  /*11c80*/  LDSM.16.M88.4 R24, [R0+0x12080] ;  /* 0x012080000018783b */ /* 0x000e280000000200 */
[----:B0-----:R-:W-:-:S02]  /*11c90*/  IMAD.MOV.U32 R5, RZ, RZ, R24 ;  /* 0x000000ffff057224 */ /* 0x001fc400078e0018 */
[----:B------:R-:W-:Y:S02]  /*11ca0*/  IMAD.MOV.U32 R4, RZ, RZ, R25 ;  /* 0x000000ffff047224 */ /* 0x000fe400078e0019 */
[----:B--2---:R-:W-:Y:S02]  /*11cb0*/  IMAD.MOV.U32 R14, RZ, RZ, R10 ;  /* 0x000000ffff0e7224 */ /* 0x004fe400078e000a */
[----:B---3--:R-:W-:Y:S01]  /*11cc0*/  IMAD.MOV.U32 R15, RZ, RZ, R9 ;  /* 0x000000ffff0f7224 */ /* 0x008fe200078e0009 */
[----:B------:R-:W2:Y:S01]  /*11cd0*/  LDL.LU R10, [R1+0xd94] ;  /* 0x000d9400010a7983 */ /* 0x000ea20000300800 */
[----:B------:R-:W3:Y:S03]  /*11ce0*/  LDL.LU R9, [R1+0xd90] ;  /* 0x000d900001097983 */ /* 0x000ee60000300800 */
[----:B------:R0:W-:Y:S02]  /*11cf0*/  STL.64 [R1+0xd48], R14 ;  /* 0x000d480e01007387 */ /* 0x0001e40000100a00 */
[----:B0-----:R-:W-:-:S02]  /*11d00*/  IMAD.MOV.U32 R14, RZ, RZ, R8 ;  /* 0x000000ffff0e7224 */ /* 0x001fc400078e0008 */
[----:B------:R-:W-:Y:S01]  /*11d10*/  IMAD.MOV.U32 R15, RZ, RZ, R11 ;  /* 0x000000ffff0f7224 */ /* 0x000fe200078e000b */
[----:B----4-:R-:W-:Y:S01]  /*11d20*/  STL.64 [R1+0xd40], R12 ;  /* 0x000d400c01007387 */ /* 0x010fe20000100a00 */
[----:B------:R-:W4:Y:S02]  /*11d30*/  LDL.LU R8, [R1+0xd8c] ;  /* 0x000d8c0001087983 */ /* 0x000f240000300800 */
[----:B------:R-:W4:Y:S02]  /*11d40*/  LDL.LU R11, [R1+0xd88] ;  /* 0x000d8800010b7983 */ /* 0x000f240000300800 */
[----:B------:R-:W-:Y:S01]  /*11d50*/  STL.64 [R1+0x80], R24 ;  /* 0x0000801801007387 */ /* 0x000fe20000100a00 */
[----:B------:R-:W-:Y:S01]  /*11d60*/  STL.64 [R1+0x88], R26 ;  /* 0x0000881a01007387 */ /* 0x000fe20000100a00 */
[----:B------:R-:W-:Y:S02]  /*11d70*/  STL.64 [R1+0xd60], R6 ;  /* 0x000d600601007387 */ /* 0x000fe40000100a00 */
[----:B------:R0:W-:Y:S02]  /*11d80*/  STL.64 [R1+0xd58], R4 ;  /* 0x000d580401007387 */ /* 0x0001e40000100a00 */
[----:B------:R-:W1:Y:S01]  /*11d90*/  LDSM.16.M88.4 R24, [R0+0x13080] ;  /* 0x013080000018783b */ /* 0x000e620000000200 */
[----:B0-----:R-:W4:Y:S03]  /*11da0*/  LDL.LU R4, [R1+0x150] ;  /* 0x0001500001047983 */ /* 0x001f260000300800 */
[----:B--2---:R-:W-:-:S02]  /*11db0*/  IMAD.MOV.U32 R7, RZ, RZ, R10 ;  /* 0x000000ffff077224 */ /* 0x004fc400078e000a */
[----:B---3--:R-:W-:Y:S02]  /*11dc0*/  IMAD.MOV.U32 R6, RZ, RZ, R9 ;  /* 0x000000ffff067224 */ /* 0x008fe400078e0009 */
[----:B----4-:R-:W-:Y:S02]  /*11dd0*/  IMAD.MOV.U32 R5, RZ, RZ, R8 ;  /* 0x000000ffff057224 */ /* 0x010fe400078e0008 */
[----:B------:R-:W2:Y:S01]  /*11de0*/  LDL.LU R8, [R1+0xd84] ;  /* 0x000d840001087983 */ /* 0x000ea20000300800 */
[----:B------:R-:W2:Y:S02]  /*11df0*/  LDL.LU R9, [R1+0xd80] ;  /* 0x000d800001097983 */ /* 0x000ea40000300800 */
[----:B------:R-:W2:Y:S02]  /*11e00*/  LDL.LU R10, [R1+0xd7c] ;  /* 0x000d7c00010a7983 */ /* 0x000ea40000300800 */
[----:B------:R-:W-:Y:S01]  /*11e10*/  STL.64 [R1+0xd70], R6 ;  /* 0x000d700601007387 */ /* 0x000fe20000100a00 */
[----:B------:R0:W-:Y:S02]  /*11e20*/  STL.64 [R1+0xd68], R4 ;  /* 0x000d680401007387 */ /* 0x0001e40000100a00 */
[----:B0-----:R-:W-:-:S02]  /*11e30*/  IMAD.MOV.U32 R4, RZ, RZ, R11 ;  /* 0x000000ffff047224 */ /* 0x001fc400078e000b */
[----:B------:R-:W2:Y:S01]  /*11e40*/  LDL.LU R11, [R1+0xd78] ;  /* 0x000d7800010b7983 */ /* 0x000ea20000300800 */
[----:B------:R-:W3:Y:S02]  /*11e50*/  LDL.LU R5, [R1+0x144] ;  /* 0x0001440001057983 */ /* 0x000ee40000300800 */
[----:B------:R-:W3:Y:S02]  /*11e60*/  LDL.LU R6, [R1+0x148] ;  /* 0x0001480001067983 */ /* 0x000ee40000300800 */
[----:B------:R-:W3:Y:S01]  /*11e70*/  LDL.LU R7, [R1+0x14c] ;  /* 0x00014c0001077983 */ /* 0x000ee20000300800 */
[----:B-1----:R-:W-:Y:S01]  /*11e80*/  STL.64 [R1+0x70], R24 ;  /* 0x0000701801007387 */ /* 0x002fe20000100a00 */
[----:B------:R-:W-:Y:S02]  /*11e90*/  STL.64 [R1+0x78], R26 ;  /* 0x0000781a01007387 */ /* 0x000fe40000100a00 */
[----:B------:R-:W-:Y:S02]  /*11ea0*/  IMAD.MOV.U32 R0, RZ, RZ, R27 ;  /* 0x000000ffff007224 */ /* 0x000fe400078e001b */
[----:B------:R-:W0:Y:S04]  /*11eb0*/  LDSM.16.MT88.4 R24, [R28+0x8080] ;  /* 0x008080001c18783b */ /* 0x000e280000004200 */
[----:B0-----:R-:W-:Y:S01]  /*11ec0*/  STL.64 [R1+0xcd0], R26 ;  /* 0x000cd01a01007387 */ /* 0x001fe20000100a00 */
[C---:B--2---:R-:W-:Y:S08]  /*11ed0*/  HMMA.16816.F32.BF16 R20, R8.reuse, R14, R20 ;  /* 0x0000000e0814723c */ /* 0x044ff00000041814 */
[----:B---3--:R-:W-:Y:S11]  /*11ee0*/  HMMA.16816.F32.BF16 R4, R8, R18, R4 ;  /* 0x000000120804723c */ /* 0x008ff60000041804 */
[----:B------:R-:W-:Y:S04]  /*11ef0*/  @!UPT UIADD3 URZ, URZ, URZ, URZ ;  /* 0x0000003f3f3ff290 */ /* 0x000fe8000fffe03f */
[----:B------:R-:W-:Y:S01]  /*11f00*/  STL.64 [R1+0xf0], R20 ;  /* 0x0000f01401007387 */ /* 0x000fe20000100a00 */
[----:B------:R-:W-:Y:S02]  /*11f10*/  STL.64 [R1+0xf8], R22 ;  /* 0x0000f81601007387 */ /* 0x000fe40000100a00 */
[----:B------:R-:W0:Y:S04]  /*11f20*/  LDSM.16.MT88.4 R20, [R28+0x8100] ;  /* 0x008100001c14783b */ /* 0x000e280000004200 */
[----:B------:R1:W-:Y:S02]  /*11f30*/  STL.64 [R1+0xcc8], R24 ;  /* 0x000cc81801007387 */ /* 0x0003e40000100a00 */
[----:B-1----:R-:W2:Y:S01]  /*11f40*/  LDL.LU.64 R24, [R1+0x10] ;  /* 0x0000100001187983 */ /* 0x002ea20000300a00 */
[----:B------:R-:W2:Y:S03]  /*11f50*/  LDL.LU.64 R26, [R1+0x18] ;  /* 0x00001800011a7983 */ /* 0x000ea60000300a00 */
[----:B0-----:R-:W-:Y:S01]  /*11f60*/  STL.64 [R1+0xc90], R22 ;  /* 0x000c901601007387 */ /* 0x001fe20000100a00 */
[----:B------:R-:W-:Y:S02]  /*11f70*/  STL.64 [R1+0xc88], R20 ;  /* 0x000c881401007387 */ /* 0x000fe40000100a00 */
[----:B------:R-:W-:Y:S02]  /*11f80*/  STL.64 [R1+0x140], R4 ;  /* 0x0001400401007387 */ /* 0x000fe40000100a00 */
[----:B------:R0:W-:Y:S02]  /*11f90*/  STL.64 [R1+0x148], R6 ;  /* 0x0001480601007387 */ /* 0x0001e40000100a00 */
[----:B0-----:R-:W3:Y:S01]  /*11fa0*/  LDL.LU.64 R6, [R1+0xd70] ;  /* 0x000d700001067983 */ /* 0x001ee20000300a00 */
[----:B------:R-:W3:Y:S02]  /*11fb0*/  LDL.LU.64 R4, [R1+0xd68] ;  /* 0x000d680001047983 */ /* 0x000ee40000300a00 */
[----:B------:R-:W-:-:S02]  /*11fc0*/  IMAD.MOV.U32 R22, RZ, RZ, R17 ;  /* 0x000000ffff167224 */ /* 0x000fc400078e0011 */
[----:B------:R-:W-:Y:S02]  /*11fd0*/  IMAD.MOV.U32 R23, RZ, RZ, R16 ;  /* 0x000000ffff177224 */ /* 0x000fe400078e0010 */
[----:B------:R-:W-:Y:S02]  /*11fe0*/  IMAD.MOV.U32 R3, RZ, RZ, R18 ;  /* 0x000000ffff037224 */ /* 0x000fe400078e0012 */
[----:B------:R-:W-:Y:S02]  /*11ff0*/  IMAD.MOV.U32 R2, RZ, RZ, R19 ;  /* 0x000000ffff027224 */ /* 0x000fe400078e0013 */
[----:B------:R-:W0:Y:S04]  /*12000*/  LDSM.16.MT88.4 R16, [R28+0x8180] ;  /* 0x008180001c10783b */ /* 0x000e280000004200 */
[----:B0-----:R-:W-:Y:S01]  /*12010*/  STL.64 [R1+0xc38], R18 ;  /* 0x000c381201007387 */ /* 0x001fe20000100a00 */
[----:B------:R0:W-:Y:S03]  /*12020*/  STL.64 [R1+0xc30], R16 ;  /* 0x000c301001007387 */ /* 0x0001e60000100a00 */
[----:B0-----:R-:W4:Y:S01]  /*12030*/  LDL.LU R16, [R1+0x130] ;  /* 0x0001300001107983 */ /* 0x001f220000300800 */
[----:B------:R-:W4:Y:S02]  /*12040*/  LDL.LU R17, [R1+0x134] ;  /* 0x0001340001117983 */ /* 0x000f240000300800 */
[----:B------:R-:W4:Y:S02]  /*12050*/  LDL.LU R18, [R1+0x138] ;  /* 0x0001380001127983 */ /* 0x000f240000300800 */
[----:B------:R-:W4:Y:S01]  /*12060*/  LDL.LU R19, [R1+0x13c] ;  /* 0x00013c0001137983 */ /* 0x000f220000300800 */
[C---:B---3--:R-:W-:Y:S11]  /*12070*/  HMMA.16816.F32.BF16 R4, R8.reuse, R22, R4 ;  /* 0x000000160804723c */ /* 0x048ff60000041804 */
[----:B------:R-:W-:Y:S11]  /*12080*/  @!UPT UIADD3 URZ, URZ, URZ, URZ ;  /* 0x0000003f3f3ff290 */ /* 0x000ff6000fffe03f */
[----:B------:R-:W-:Y:S01]  /*12090*/  @!UPT UIADD3 URZ, URZ, URZ, URZ ;  /* 0x0000003f3f3ff290 */ /* 0x000fe2000fffe03f */
[----:B------:R-:W-:Y:S01]  /*120a0*/  STL.64 [R1+0x150], R4 ;  /* 0x0001500401007387 */ /* 0x000fe20000100a00 */
[----:B------:R0:W-:Y:S03]  /*120b0*/  STL.64 [R1+0x158], R6 ;  /* 0x0001580601007387 */ /* 0x0001e60000100a00 */
[----:B0-----:R-:W4:Y:S01]  /*120c0*/  LDL.LU.64 R6, [R1+0xd60] ;  /* 0x000d600001067983 */ /* 0x001f220000300a00 */
[----:B------:R-:W3:Y:S02]  /*120d0*/  LDL.LU.64 R4, [R1+0xd58] ;  /* 0x000d580001047983 */ /* 0x000ee40000300a00 */
[----:B------:R0:W-:Y:S02]  /*120e0*/  STL.64 [R1+0xd50], R22 ;  /* 0x000d501601007387 */ /* 0x0001e40000100a00 */
[----:B------:R-:W2:Y:S01]  /*120f0*/  LDL.LU R20, [R1+0x110] ;  /* 0x0001100001147983 */ /* 0x000ea20000300800 */
[----:B------:R-:W2:Y:S04]  /*12100*/  LDL.LU R21, [R1+0x114] ;  /* 0x0001140001157983 */ /* 0x000ea80000300800 */
[----:B0-----:R-:W2:Y:S01]  /*12110*/  LDL.LU R22, [R1+0x118] ;  /* 0x0001180001167983 */ /* 0x001ea20000300800 */
[----:B------:R-:W2:Y:S01]  /*12120*/  LDL.LU R23, [R1+0x11c] ;  /* 0x00011c0001177983 */ /* 0x000ea20000300800 */
[----:B----4-:R-:W-:Y:S02]  /*12130*/  HMMA.16816.F32.BF16 R16, R8, R6, R16 ;  /* 0x000000060810723c */ /* 0x010fe40000041810 */
[----:B------:R-:W4:Y:S01]  /*12140*/  LDL.LU R8, [R1+0xd0] ;  /* 0x0000d00001087983 */ /* 0x000f220000300800 */
[----:B------:R-:W4:Y:S02]  /*12150*/  LDL.LU R9, [R1+0xd4] ;  /* 0x0000d40001097983 */ /* 0x000f240000300800 */
[----:B------:R-:W4:Y:S03]  /*12160*/  LDL.LU R10, [R1+0xd8] ;  /* 0x0000d800010a7983 */ /* 0x000f260000300800 */
[----:B--2---:R-:W-:Y:S11]  /*12170*/  HMMA.16816.F32.BF16 R12, R24, R14, R20 ;  /* 0x0000000e180c723c */ /* 0x004ff60000041814 */
[----:B------:R-:W-:Y:S04]  /*12180*/  @!UPT UIADD3 URZ, URZ, URZ, URZ ;  /* 0x0000003f3f3ff290 */ /* 0x000fe8000fffe03f */
[----:B------:R-:W-:Y:S01]  /*12190*/  STL.64 [R1+0xc48], R18 ;  /* 0x000c481201007387 */ /* 0x000fe20000100a00 */
[----:B------:R3:W-:Y:S02]  /*121a0*/  STL.64 [R1+0xc40], R16 ;  /* 0x000c401001007387 */ /* 0x0007e40000100a00 */
[----:B---3--:R-:W-:Y:S02]  /*121b0*/  IMAD.MOV.U32 R16, RZ, RZ, R5 ;  /* 0x000000ffff107224 */ /* 0x008fe400078e0005 */
[----:B------:R-:W-:-:S05]  /*121c0*/  IMAD.MOV.U32 R17, RZ, RZ, R4 ;  /* 0x000000ffff117224 */ /* 0x000fca00078e0004 */
[----:B------:R-:W-:Y:S01]  /*121d0*/  STL.64 [R1+0xce8], R16 ;  /* 0x000ce81001007387 */ /* 0x000fe20000100a00 */
[----:B------:R-:W4:Y:S02]  /*121e0*/  LDL.LU.64 R22, [R1+0xd50] ;  /* 0x000d500001167983 */ /* 0x000f240000300a00 */
[----:B------:R-:W-:Y:S02]  /*121f0*/  STL.64 [R1+0x120], R12 ;  /* 0x0001200c01007387 */ /* 0x000fe40000100a00 */
[----:B------:R0:W-:Y:S02]  /*12200*/  STL.64 [R1+0x128], R14 ;  /* 0x0001280e01007387 */ /* 0x0001e40000100a00 */
[----:B0-----:R-:W2:Y:S01]  /*12210*/  LDL.LU.64 R14, [R1+0xd48] ;  /* 0x000d4800010e7983 */ /* 0x001ea20000300a00 */
[----:B------:R-:W2:Y:S02]  /*12220*/  LDL.LU.64 R12, [R1+0xd40] ;  /* 0x000d4000010c7983 */ /* 0x000ea40000300a00 */
[----:B------:R-:W-:-:S02]  /*12230*/  IMAD.MOV.U32 R18, RZ, RZ, R3 ;  /* 0x000000ffff127224 */ /* 0x000fc400078e0003 */
[----:B------:R-:W-:Y:S02]  /*12240*/  IMAD.MOV.U32 R19, RZ, RZ, R2 ;  /* 0x000000ffff137224 */ /* 0x000fe400078e0002 */
[----:B------:R-:W-:-:S07]  /*12250*/  IMAD.MOV.U32 R11, RZ, RZ, R29 ;  /* 0x000000ffff0b7224 */ /* 0x000fce00078e001d */
[C---:B----4-:R-:W-:Y:S08]  /*12260*/  HMMA.16816.F32.BF16 R8, R24.reuse, R22, R8 ;  /* 0x000000161808723c */ /* 0x050ff00000041808 */
[----:B--2---:R-:W-:Y:S01]  /*12270*/  HMMA.16816.F32.BF16 R16, R24, R18, R12 ;  /* 0x000000121810723c */ /* 0x004fe2000004180c */
[----:B------:R-:W2:Y:S11]  /*12280*/  LDL.LU.64 R12, [R1+0xd38] ;  /* 0x000d3800010c7983 */ /* 0x000eb60000300a00 */
[----:B------:R-:W-:Y:S11]  /*12290*/  @!UPT UIADD3 URZ, URZ, URZ, URZ ;  /* 0x0000003f3f3ff290 */ /* 0x000ff6000fffe03f */
[----:B------:R-:W-:Y:S01]  /*122a0*/  @!UPT UIADD3 URZ, URZ, URZ, URZ ;  /* 0x0000003f3f3ff290 */ /* 0x000fe2000fffe03f */
[----:B------:R-:W-:Y:S02]  /*122b0*/  IMAD.MOV.U32 R2, RZ, RZ, R16 ;  /* 0x000000ffff027224 */ /* 0x000fe400078e0010 */
[----:B------:R-:W-:Y:S01]  /*122c0*/  IMAD.MOV.U32 R29, RZ, RZ, R19 ;  /* 0x000000ffff1d7224 */ /* 0x000fe200078e0013 */
[----:B------:R-:W-:Y:S01]  /*122d0*/  STL [R1+0x114], R17 ;  /* 0x0001141101007387 */ /* 0x000fe20000100800 */
[----:B------:R-:W-:Y:S02]  /*122e0*/  STL [R1+0x118], R18 ;  /* 0x0001181201007387 */ /* 0x000fe40000100800 */
[----:B------:R-:W-:Y:S01]  /*122f0*/  STL [R1+0xc6c], R2 ;  /* 0x000c6c0201007387 */ /* 0x000fe20000100800 */
[----:B------:R-:W-:Y:S01]  /*12300*/  STL [R1+0xc68], R29 ;  /* 0x000c681d01007387 */ /* 0x000fe20000100800 */
[----:B------:R-:W-:Y:S02]  /*12310*/  STL.64 [R1+0x100], R8 ;  /* 0x0001000801007387 */ /* 0x000fe40000100a00 */
[----:B------:R-:W-:Y:S02]  /*12320*/  STL.64 [R1+0x108], R10 ;  /* 0x0001080a01007387 */ /* 0x000fe40000100a00 */
[----:B------:R-:W0:Y:S04]  /*12330*/  LDSM.16.MT88.4 R8, [R28+0xa000] ;  /* 0x00a000001c08783b */ /* 0x000e280000004200 */
[----:B0-----:R-:W-:Y:S01]  /*12340*/  STL.64 [R1], R8 ;  /* 0x0000000801007387 */ /* 0x001fe20000100a00 */
[----:B------:R-:W-:Y:S02]  /*12350*/  STL [R1+0x8], R10 ;  /* 0x0000080a01007387 */ /* 0x000fe40000100800 */
[----:B------:R-:W3:Y:S02]  /*12360*/  LDL.LU R20, [R1+0x20] ;  /* 0x0000200001147983 */ /* 0x000ee40000300800 */
[----:B------:R-:W3:Y:S01]  /*12370*/  LDL.LU R21, [R1+0x24] ;  /* 0x0000240001157983 */ /* 0x000ee20000300800 */
[----:B------:R-:W4:Y:S01]  /*12380*/  LDL.LU R22, [R1+0x28] ;  /* 0x0000280001167983 */ /* 0x000f220000300800 */
[----:B------:R-:W4:Y:S03]  /*12390*/  LDL.LU R23, [R1+0x2c] ;  /* 0x00002c0001177983 */ /* 0x000f260000300800 */
[----:B----4-:R-:W-:Y:S01]  /*123a0*/  STL.64 [R1+0xca0], R22 ;  /* 0x000ca01601007387 */ /* 0x010fe20000100a00 */
[----:B---3--:R0:W-:Y:S03]  /*123b0*/  STL.64 [R1+0xc98], R20 ;  /* 0x000c981401007387 */ /* 0x0081e60000100a00 */
[----:B0-----:R-:W3:Y:S01]  /*123c0*/  LDL.LU R20, [R1+0x30] ;  /* 0x0000300001147983 */ /* 0x001ee20000300800 */
[----:B------:R-:W3:Y:S02]  /*123d0*/  LDL.LU R21, [R1+0x34] ;  /* 0x0000340001157983 */ /* 0x000ee40000300800 */
[----:B------:R-:W4:Y:S02]  /*123e0*/  LDL.LU R22, [R1+0x38] ;  /* 0x0000380001167983 */ /* 0x000f240000300800 */
[----:B------:R-:W4:Y:S02]  /*123f0*/  LDL.LU R23, [R1+0x3c] ;  /* 0x00003c0001177983 */ /* 0x000f240000300800 */
[----:B------:R-:W-:-:S02]  /*12400*/  IMAD.MOV.U32 R29, RZ, RZ, R24 ;  /* 0x000000ffff1d7224 */ /* 0x000fc400078e0018 */
[----:B------:R-:W-:Y:S02]  /*12410*/  IMAD.MOV.U32 R5, RZ, RZ, R25 ;  /* 0x000000ffff057224 */ /* 0x000fe400078e0019 */
[----:B------:R-:W-:Y:S02]  /*12420*/  IMAD.MOV.U32 R4, RZ, RZ, R26 ;  /* 0x000000ffff047224 */ /* 0x000fe400078e001a */
[----:B------:R-:W-:Y:S01]  /*12430*/  IMAD.MOV.U32 R3, RZ, RZ, R27 ;  /* 0x000000ffff037224 */ /* 0x000fe200078e001b */
[----:B----4-:R-:W-:Y:S01]  /*12440*/  STL.64 [R1+0xcb0], R22 ;  /* 0x000cb01601007387 */ /* 0x010fe20000100a00 */
[----:B---3--:R2:W-:Y:S02]  /*12450*/  STL.64 [R1+0xca8], R20 ;  /* 0x000ca81401007387 */ /* 0x0085e40000100a00 */
[----:B--2---:R-:W-:Y:S02]  /*12460*/  IMAD.MOV.U32 R21, RZ, RZ, R12 ;  /* 0x000000ffff157224 */ /* 0x004fe400078e000c */
[----:B------:R-:W-:Y:S01]  /*12470*/  IMAD.MOV.U32 R20, RZ, RZ, R13 ;  /* 0x000000ffff147224 */ /* 0x000fe200078e000d */
[----:B------:R-:W2:Y:S01]  /*12480*/  LDL.LU R12, [R1+0xc0] ;  /* 0x0000c000010c7983 */ /* 0x000ea20000300800 */
[----:B------:R-:W2:Y:S02]  /*12490*/  LDL.LU R13, [R1+0xc4] ;  /* 0x0000c400010d7983 */ /* 0x000ea40000300800 */
[----:B------:R-:W2:Y:S02]  /*124a0*/  LDL.LU R14, [R1+0xc8] ;  /* 0x0000c800010e7983 */ /* 0x000ea40000300800 */
[----:B------:R-:W2:Y:S01]  /*124b0*/  LDL.LU R15, [R1+0xcc] ;  /* 0x0000cc00010f7983 */ /* 0x000ea20000300800 */
[----:B------:R-:W3:Y:S01]  /*124c0*/  LDL.LU R24, [R1+0x170] ;  /* 0x0001700001187983 */ /* 0x000ee20000300800 */
[----:B------:R-:W3:Y:S02]  /*124d0*/  LDL.LU R25, [R1+0x174] ;  /* 0x0001740001197983 */ /* 0x000ee40000300800 */
[----:B------:R-:W4:Y:S02]  /*124e0*/  LDL.LU R26, [R1+0x178] ;  /* 0x00017800011a7983 */ /* 0x000f240000300800 */
[----:B------:R-:W4:Y:S02]  /*124f0*/  LDL.LU R27, [R1+0x17c] ;  /* 0x00017c00011b7983 */ /* 0x000f240000300800 */
[----:B------:R-:W-:-:S02]  /*12500*/  IMAD.MOV.U32 R2, RZ, RZ, R11 ;  /* 0x000000ffff027224 */ /* 0x000fc400078e000b */
[----:B------:R-:W0:Y:S04]  /*12510*/  LDSM.16.MT88.4 R8, [R28+0xa080] ;  /* 0x00a080001c08783b */ /* 0x000e280000004200 */
[----:B----4-:R-:W-:Y:S01]  /*12520*/  STL.64 [R1+0xce0], R26 ;  /* 0x000ce01a01007387 */ /* 0x010fe20000100a00 */
[----:B---3--:R1:W-:Y:S03]  /*12530*/  STL.64 [R1+0xcd8], R24 ;  /* 0x000cd81801007387 */ /* 0x0083e60000100a00 */
[----:B-1----:R-:W3:Y:S01]  /*12540*/  LDL.LU R24, [R1+0x180] ;  /* 0x0001800001187983 */ /* 0x002ee20000300800 */
[----:B------:R-:W3:Y:S02]  /*12550*/  LDL.LU R25, [R1+0x184] ;  /* 0x0001840001197983 */ /* 0x000ee40000300800 */
[----:B------:R-:W4:Y:S02]  /*12560*/  LDL.LU R26, [R1+0x188] ;  /* 0x00018800011a7983 */ /* 0x000f240000300800 */
[----:B------:R-:W4:Y:S01]  /*12570*/  LDL.LU R27, [R1+0x18c] ;  /* 0x00018c00011b7983 */ /* 0x000f220000300800 */
[----:B------:R-:W2:Y:S01]  /*12580*/  LDL.LU R16, [R1+0x190] ;  /* 0x0001900001107983 */ /* 0x000ea20000300800 */
[----:B------:R-:W2:Y:S02]  /*12590*/  LDL.LU R17, [R1+0x194] ;  /* 0x0001940001117983 */ /* 0x000ea40000300800 */
[----:B------:R-:W2:Y:S02]  /*125a0*/  LDL.LU R18, [R1+0x198] ;  /* 0x0001980001127983 */ /* 0x000ea40000300800 */
[----:B------:R-:W2:Y:S02]  /*125b0*/  LDL.LU R19, [R1+0x19c] ;  /* 0x00019c0001137983 */ /* 0x000ea40000300800 */
[----:B--2---:R-:W-:Y:S01]  /*125c0*/  STL.64 [R1+0xd08], R18 ;  /* 0x000d081201007387 */ /* 0x004fe20000100a00 */
[----:B------:R1:W-:Y:S03]  /*125d0*/  STL.64 [R1+0xd00], R16 ;  /* 0x000d001001007387 */ /* 0x0003e60000100a00 */
[----:B-1----:R-:W2:Y:S01]  /*125e0*/  LDL.LU R16, [R1+0x1a0] ;  /* 0x0001a00001107983 */ /* 0x002ea20000300800 */
[----:B------:R-:W2:Y:S02]  /*125f0*/  LDL.LU R17, [R1+0x1a4] ;  /* 0x0001a40001117983 */ /* 0x000ea40000300800 */
[----:B------:R-:W2:Y:S02]  /*12600*/  LDL.LU R18, [R1+0x1a8] ;  /* 0x0001a80001127983 */ /* 0x000ea40000300800 */
[----:B------:R-:W2:Y:S01]  /*12610*/  LDL.LU R19, [R1+0x1ac] ;  /* 0x0001ac0001137983 */ /* 0x000ea20000300800 */
[----:B----4-:R-:W-:Y:S01]  /*12620*/  STL.64 [R1+0xcf8], R26 ;  /* 0x000cf81a01007387 */ /* 0x010fe20000100a00 */
[----:B---3--:R1:W-:Y:S03]  /*12630*/  STL.64 [R1+0xcf0], R24 ;  /* 0x000cf01801007387 */ /* 0x0083e60000100a00 */
[----:B-1----:R-:W3:Y:S01]  /*12640*/  LDL.64 R24, [R1+0x60] ;  /* 0x0000600001187983 */ /* 0x002ee20000100a00 */
[----:B------:R-:W-:Y:S02]  /*12650*/  STL [R1+0xc70], R2 ;  /* 0x000c700201007387 */ /* 0x000fe40000100800 */
[----:B0-----:R0:W-:Y:S02]  /*12660*/  STL.64 [R1+0xbc0], R10 ;  /* 0x000bc00a01007387 */ /* 0x0011e40000100a00 */
[----:B------:R1:W-:Y:S02]  /*12670*/  STL.64 [R1+0xbb8], R8 ;  /* 0x000bb80801007387 */ /* 0x0003e40000100a00 */
[----:B0-----:R-:W-:-:S02]  /*12680*/  IMAD.MOV.U32 R10, RZ, RZ, R4 ;  /* 0x000000ffff0a7224 */ /* 0x001fc400078e0004 */
[----:B-1----:R-:W-:Y:S02]  /*12690*/  IMAD.MOV.U32 R8, RZ, RZ, R29 ;  /* 0x000000ffff087224 */ /* 0x002fe400078e001d */
[----:B------:R-:W-:Y:S02]  /*126a0*/  IMAD.MOV.U32 R9, RZ, RZ, R5 ;  /* 0x000000ffff097224 */ /* 0x000fe400078e0005 */
[----:B------:R-:W-:-:S07]  /*126b0*/  IMAD.MOV.U32 R11, RZ, RZ, R3 ;  /* 0x000000ffff0b7224 */ /* 0x000fce00078e0003 */
[----:B------:R-:W-:Y:S01]  /*126c0*/  HMMA.16816.F32.BF16 R8, R8, R6, R12 ;  /* 0x000000060808723c */ /* 0x000fe2000004180c */
[----:B------:R-:W2:Y:S01]  /*126d0*/  LDL.LU.64 R14, [R1+0xd30] ;  /* 0x000d3000010e7983 */ /* 0x000ea20000300a00 */
[----:B------:R-:W2:Y:S02]  /*126e0*/  LDL.LU.64 R12, [R1+0xd28] ;  /* 0x000d2800010c7983 */ /* 0x000ea40000300a00 */
[----:B------:R-:W4:Y:S02]  /*126f0*/  LDL.LU.64 R6, [R1+0xd20] ;  /* 0x000d200001067983 */ /* 0x000f240000300a00 */
[----:B------:R-:W2:Y:S11]  /*12700*/  LDL.LU.64 R4, [R1+0xd18] ;  /* 0x000d180001047983 */ /* 0x000eb60000300a00 */
[----:B------:R-:W-:Y:S06]  /*12710*/  @!UPT UIADD3 URZ, URZ, URZ, URZ ;  /* 0x0000003f3f3ff290 */ /* 0x000fec000fffe03f */
[----:B------:R2:W-:Y:S01]  /*12720*/  STL.64 [R1+0xa0], R8 ;  /* 0x0000a00801007387 */ /* 0x0005e20000100a00 */
[----:B------:R-:W-:Y:S02]  /*12730*/  IMAD.MOV.U32 R29, RZ, RZ, R10 ;  /* 0x000000ffff1d7224 */ /* 0x000fe400078e000a */
[----:B------:R-:W-:Y:S02]  /*12740*/  IMAD.MOV.U32 R3, RZ, RZ, R11 ;  /* 0x000000ffff037224 */ /* 0x000fe400078e000b */
[----:B--2---:R-:W-:Y:S02]  /*12750*/  IMAD.MOV.U32 R8, RZ, RZ, R5 ;  /* 0x000000ffff087224 */ /* 0x004fe400078e0005 */
[----:B------:R-:W2:Y:S01]  /*12760*/  LDL.LU R5, [R1+0xd10] ;  /* 0x000d100001057983 */ /* 0x000ea20000300800 */
[----:B------:R-:W2:Y:S02]  /*12770*/  LDL.LU R9, [R1+0xe4] ;  /* 0x0000e40001097983 */ /* 0x000ea40000300800 */
[----:B------:R-:W2:Y:S02]  /*12780*/  LDL.LU R10, [R1+0xe8] ;  /* 0x0000e800010a7983 */ /* 0x000ea40000300800 */
[----:B------:R-:W2:Y:S01]  /*12790*/  LDL.LU R11, [R1+0xec] ;  /* 0x0000ec00010b7983 */ /* 0x000ea20000300800 */
[----:B------:R-:W-:Y:S01]  /*127a0*/  HMMA.16816.F32.BF16 R16, R12, R20, R16 ;  /* 0x000000140c10723c */ /* 0x000fe20000041810 */
[----:B--2---:R0:W-:Y:S01]  /*127b0*/  STL.64 [R1+0xcc0], R10 ;  /* 0x000cc00a01007387 */ /* 0x0041e20000100a00 */
[----:B------:R4:W-:Y:S02]  /*127c0*/  STL.64 [R1+0xcb8], R8 ;  /* 0x000cb80801007387 */ /* 0x0009e40000100a00 */
[----:B0-----:R-:W-:-:S02]  /*127d0*/  IMAD.MOV.U32 R10, RZ, RZ, R5 ;  /* 0x000000ffff0a7224 */ /* 0x001fc400078e0005 */
[----:B----4-:R-:W-:Y:S02]  /*127e0*/  IMAD.MOV.U32 R8, RZ, RZ, R7 ;  /* 0x000000ffff087224 */ /* 0x010fe400078e0007 */
[----:B------:R-:W-:Y:S02]  /*127f0*/  IMAD.MOV.U32 R9, RZ, RZ, R6 ;  /* 0x000000ffff097224 */ /* 0x000fe400078e0006 */
[----:B------:R-:W-:Y:S02]  /*12800*/  IMAD.MOV.U32 R11, RZ, RZ, R4 ;  /* 0x000000ffff0b7224 */ /* 0x000fe400078e0004 */
[----:B------:R-:W0:Y:S04]  /*12810*/  LDSM.16.MT88.4 R4, [R28+0xa100] ;  /* 0x00a100001c04783b */ /* 0x000e280000004200 */
[----:B------:R-:W-:Y:S01]  /*12820*/  STL [R1+0xc78], R3 ;  /* 0x000c780301007387 */ /* 0x000fe20000100800 */
[----:B------:R-:W-:Y:S02]  /*12830*/  STL [R1+0xc74], R29 ;  /* 0x000c741d01007387 */ /* 0x000fe40000100800 */
[----:B------:R-:W-:Y:S01]  /*12840*/  STL [R1+0xc08], R28 ;  /* 0x000c081c01007387 */ /* 0x000fe20000100800 */
[----:B0-----:R-:W-:Y:S01]  /*12850*/  STL.64 [R1+0xb60], R6 ;  /* 0x000b600601007387 */ /* 0x001fe20000100a00 */
[----:B------:R0:W-:Y:S03]  /*12860*/  STL.64 [R1+0xb58], R4 ;  /* 0x000b580401007387 */ /* 0x0001e60000100a00 */
[----:B0-----:R-:W2:Y:S01]  /*12870*/  LDL.LU R4, [R1+0x70] ;  /* 0x0000700001047983 */ /* 0x001ea20000300800 */
[----:B------:R-:W2:Y:S02]  /*12880*/  LDL.LU R5, [R1+0x74] ;  /* 0x0000740001057983 */ /* 0x000ea40000300800 */
[----:B------:R-:W4:Y:S02]  /*12890*/  LDL R6, [R1+0x78] ;  /* 0x0000780001067983 */ /* 0x000f240000100800 */
[----:B------:R-:W-:Y:S01]  /*128a0*/  STL.64 [R1+0xd0], R16 ;  /* 0x0000d01001007387 */ /* 0x000fe20000100a00 */
[----:B------:R0:W-:Y:S04]  /*128b0*/  STL.64 [R1+0xd8], R18 ;  /* 0x0000d81201007387 */ /* 0x0001e80000100a00 */
[----:B0-----:R-:W2:Y:S01]  /*128c0*/  LDL.LU.64 R18, [R1+0xd08] ;  /* 0x000d080001127983 */ /* 0x001ea20000300a00 */
[----:B------:R-:W2:Y:S02]  /*128d0*/  LDL.LU.64 R16, [R1+0xd00] ;  /* 0x000d000001107983 */ /* 0x000ea40000300a00 */
[----:B---3--:R-:W-:-:S02]  /*128e0*/  IMAD.MOV.U32 R3, RZ, RZ, R24 ;  /* 0x000000ffff037224 */ /* 0x008fc400078e0018 */
[----:B------:R-:W-:Y:S01]  /*128f0*/  IMAD.MOV.U32 R2, RZ, RZ, R25 ;  /* 0x000000ffff027224 */ /* 0x000fe200078e0019 */
[----:B------:R-:W3:Y:S01]  /*12900*/  LDL.LU.64 R26, [R1+0xcf8] ;  /* 0x000cf800011a7983 */ /* 0x000ee20000300a00 */
[----:B--2---:R-:W-:Y:S03]  /*12910*/  HMMA.16816.F32.BF16 R16, R12, R24, R16 ;  /* 0x000000180c10723c */ /* 0x004fe60000041810 */
[----:B------:R-:W3:Y:S11]  /*12920*/  LDL.LU.64 R24, [R1+0xcf0] ;  /* 0x000cf00001187983 */ /* 0x000ef60000300a00 */
[----:B------:R-:W-:Y:S09]  /*12930*/  @!UPT UIADD3 URZ, URZ, URZ, URZ ;  /* 0x0000003f3f3ff290 */ /* 0x000ff2000fffe03f */
[----:B------:R0:W-:Y:S01]  /*12940*/  STL.64 [R1+0xc0], R16 ;  /* 0x0000c01001007387 */ /* 0x0001e20000100a00 */
[----:B------:R-:W-:Y:S03]  /*12950*/  STL [R1+0xc8], R18 ;  /* 0x0000c81201007387 */ /* 0x000fe60000100800 */
[----:B0-----:R-:W3:Y:S01]  /*12960*/  LDL.LU.64 R16, [R1+0xce8] ;  /* 0x000ce80001107983 */ /* 0x001ee20000300a00 */
[----:B------:R-:W-:-:S05]  /*12970*/  IMAD.MOV.U32 R28, RZ, RZ, R19 ;  /* 0x000000ffff1c7224 */ /* 0x000fca00078e0013 */
[----:B------:R-:W-:Y:S01]  /*12980*/  STL [R1+0xc7c], R28 ;  /* 0x000c7c1c01007387 */ /* 0x000fe20000100800 */
[C---:B---3--:R-:W-:Y:S11]  /*12990*/  HMMA.16816.F32.BF16 R24, R12.reuse, R16, R24 ;  /* 0x000000100c18723c */ /* 0x048ff60000041818 */
        /* <DEDUP_REMOVED lines=9> */
[----:B------:R-:W-:Y:S11]  /*12a30*/  IMAD.MOV.U32 R7, RZ, RZ, R0 ;  /* 0x000000ffff077224 */ /* 0x000ff600078e0000 */
[----:B------:R-:W-:Y:S09]  /*12a40*/  @!UPT UIADD3 URZ, URZ, URZ, URZ ;  /* 0x0000003f3f3ff290 */ /* 0x000ff2000fffe03f */
[----:B------:R-:W-:Y:S01]  /*12a50*/  IMAD.MOV.U32 R0, RZ, RZ, R15 ;  /* 0x000000ffff007224 */ /* 0x000fe200078e000f */
[----:B------:R-:W-:Y:S01]  /*12a60*/  STL.64 [R1+0x90], R12 ;  /* 0x0000900c01007387 */ /* 0x000fe20000100a00 */
[----:B------:R-:W-:Y:S03]  /*12a70*/  STL [R1+0x98], R14 ;  /* 0x0000980e01007387 */ /* 0x000fe60000100800 */
[----:B------:R-:W-:Y:S01]  /*12a80*/  STL [R1+0xbf0], R0 ;  /* 0x000bf00001007387 */ /* 0x000fe20000100800 */
[----:B--2---:R-:W-:Y:S03]  /*12a90*/  HMMA.16816.F32.BF16 R20, R24, R20, R8 ;  /* 0x000000141814723c */ /* 0x004fe60000041808 */
[----:B------:R-:W2:Y:S01]  /*12aa0*/  LDL.LU.64 R10, [R1+0xcc0] ;  /* 0x000cc000010a7983 */ /* 0x000ea20000300a00 */
[----:B------:R-:W2:Y:S11]  /*12ab0*/  LDL.LU.64 R8, [R1+0xcb8] ;  /* 0x000cb80001087983 */ /* 0x000eb60000300a00 */
[----:B------:R-:W-:Y:S08]  /*12ac0*/  @!UPT UIADD3 URZ, URZ, URZ, URZ ;  /* 0x0000003f3f3ff290 */ /* 0x000ff0000fffe03f */
[----:B------:R-:W-:Y:S01]  /*12ad0*/  STL.64 [R1+0x40], R20 ;  /* 0x0000401401007387 */ /* 0x000fe20000100a00 */
[----:B------:R0:W-:Y:S03]  /*12ae0*/  STL.64 [R1+0x48], R22 ;  /* 0x0000481601007387 */ /* 0x0001e60000100a00 */
[----:B0-----:R-:W3:Y:S01]  /*12af0*/  LDL.LU.64 R22, [R1+0xcb0] ;  /* 0x000cb00001167983 */ /* 0x001ee20000300a00 */
[----:B------:R-:W3:Y:S02]  /*12b00*/  LDL.LU.64 R20, [R1+0xca8] ;  /* 0x000ca80001147983 */ /* 0x000ee40000300a00 */
[----:B------:R-:W-:Y:S02]  /*12b10*/  IMAD.MOV.U32 R12, RZ, RZ, R3 ;  /* 0x000000ffff0c7224 */ /* 0x000fe400078e0003 */
[----:B------:R-:W-:-:S07]  /*12b20*/  IMAD.MOV.U32 R13, RZ, RZ, R2 ;  /* 0x000000ffff0d7224 */ /* 0x000fce00078e0002 */
[C---:B---3--:R-:W-:Y:S11]  /*12b30*/  HMMA.16816.F32.BF16 R20, R24.reuse, R12, R20 ;  /* 0x0000000c1814723c */ /* 0x048ff60000041814 */
[----:B------:R-:W-:Y:S11]  /*12b40*/  @!UPT UIADD3 URZ, URZ, URZ, URZ ;  /* 0x0000003f3f3ff290 */ /* 0x000ff6000fffe03f */
[----:B------:R-:W-:Y:S01]  /*12b50*/  @!UPT UIADD3 URZ, URZ, URZ, URZ ;  /* 0x0000003f3f3ff290 */ /* 0x000fe2000fffe03f */
[----:B------:R-:W-:Y:S01]  /*12b60*/  STL.64 [R1+0x30], R20 ;  /* 0x0000301401007387 */ /* 0x000fe20000100a00 */
[----:B------:R0:W-:Y:S02]  /*12b70*/  STL [R1+0x38], R22 ;  /* 0x0000381601007387 */ /* 0x0001e40000100800 */
[----:B------:R-:W-:Y:S02]  /*12b80*/  IMAD.MOV.U32 R0, RZ, RZ, R23 ;  /* 0x000000ffff007224 */ /* 0x000fe400078e0017 */
[----:B0-----:R-:W3:Y:S01]  /*12b90*/  LDL.LU.64 R22, [R1+0xca0] ;  /* 0x000ca00001167983 */ /* 0x001ee20000300a00 */
[----:B------:R-:W3:Y:S02]  /*12ba0*/  LDL.LU.64 R20, [R1+0xc98] ;  /* 0x000c980001147983 */ /* 0x000ee40000300a00 */
[----:B------:R0:W-:Y:S02]  /*12bb0*/  STL.64 [R1+0xc80], R12 ;  /* 0x000c800c01007387 */ /* 0x0001e40000100a00 */
[----:B0-----:R-:W4:Y:S01]  /*12bc0*/  LDL.LU.64 R12, [R1+0x50] ;  /* 0x00005000010c7983 */ /* 0x001f220000300a00 */
[C---:B---3--:R-:W-:Y:S08]  /*12bd0*/  HMMA.16816.F32.BF16 R20, R24.reuse, R16, R20 ;  /* 0x000000101814723c */ /* 0x048ff00000041814 */
[----:B--2---:R-:W-:Y:S11]  /*12be0*/  HMMA.16816.F32.BF16 R24, R24, R4, R8 ;  /* 0x000000041818723c */ /* 0x004ff60000041808 */
[----:B------:R-:W-:Y:S05]  /*12bf0*/  @!UPT UIADD3 URZ, URZ, URZ, URZ ;  /* 0x0000003f3f3ff290 */ /* 0x000fea000fffe03f */
[----:B------:R-:W-:Y:S02]  /*12c00*/  IMAD.MOV.U32 R29, RZ, RZ, R22 ;  /* 0x000000ffff1d7224 */ /* 0x000fe400078e0016 */
[----:B------:R-:W-:Y:S02]  /*12c10*/  IMAD.MOV.U32 R2, RZ, RZ, R23 ;  /* 0x000000ffff027224 */ /* 0x000fe400078e0017 */
[----:B------:R-:W-:Y:S02]  /*12c20*/  IMAD.MOV.U32 R28, RZ, RZ, R20 ;  /* 0x000000ffff1c7224 */ /* 0x000fe400078e0014 */
[----:B------:R-:W-:Y:S01]  /*12c30*/  IMAD.MOV.U32 R3, RZ, RZ, R21 ;  /* 0x000000ffff037224 */ /* 0x000fe200078e0015 */
[----:B------:R-:W2:Y:S01]  /*12c40*/  LDL.LU.64 R22, [R1+0xc90] ;  /* 0x000c900001167983 */ /* 0x000ea20000300a00 */
[----:B------:R-:W2:Y:S02]  /*12c50*/  LDL.LU.64 R20, [R1+0xc88] ;  /* 0x000c880001147983 */ /* 0x000ea40000300a00 */
[----:B------:R-:W-:-:S02]  /*12c60*/  IMAD.MOV.U32 R11, RZ, RZ, R24 ;  /* 0x000000ffff0b7224 */ /* 0x000fc400078e0018 */
[----:B------:R-:W-:Y:S01]  /*12c70*/  IMAD.MOV.U32 R10, RZ, RZ, R25 ;  /* 0x000000ffff0a7224 */ /* 0x000fe200078e0019 */
[----:B------:R-:W2:Y:S01]  /*12c80*/  LDL.LU R24, [R1+0xf0] ;  /* 0x0000f00001187983 */ /* 0x000ea20000300800 */
[----:B------:R-:W-:Y:S02]  /*12c90*/  IMAD.MOV.U32 R9, RZ, RZ, R26 ;  /* 0x000000ffff097224 */ /* 0x000fe400078e001a */
[----:B------:R-:W2:Y:S02]  /*12ca0*/  LDL.LU R25, [R1+0xf4] ;  /* 0x0000f40001197983 */ /* 0x000ea40000300800 */
[----:B------:R-:W-:Y:S01]  /*12cb0*/  IMAD.MOV.U32 R8, RZ, RZ, R27 ;  /* 0x000000ffff087224 */ /* 0x000fe200078e001b */
[----:B------:R-:W2:Y:S01]  /*12cc0*/  LDL.LU R26, [R1+0xf8] ;  /* 0x0000f800011a7983 */ /* 0x000ea20000300800 */
[----:B------:R-:W2:Y:S02]  /*12cd0*/  LDL.LU R27, [R1+0xfc] ;  /* 0x0000fc00011b7983 */ /* 0x000ea40000300800 */
[----:B----4-:R-:W-:Y:S02]  /*12ce0*/  STL.64 [R1+0xc58], R6 ;  /* 0x000c580601007387 */ /* 0x010fe40000100a00 */
[----:B------:R0:W-:Y:S02]  /*12cf0*/  STL.64 [R1+0xc50], R4 ;  /* 0x000c500401007387 */ /* 0x0001e40000100a00 */
[----:B------:R-:W-:-:S02]  /*12d00*/  IMAD.MOV.U32 R19, RZ, RZ, R12 ;  /* 0x000000ffff137224 */ /* 0x000fc400078e000c */
[----:B------:R-:W-:Y:S01]  /*12d10*/  IMAD.MOV.U32 R18, RZ, RZ, R13 ;  /* 0x000000ffff127224 */ /* 0x000fe200078e000d */
[----:B0-----:R-:W3:Y:S01]  /*12d20*/  LDL.LU R4, [R1+0x140] ;  /* 0x0001400001047983 */ /* 0x001ee20000300800 */
[----:B------:R-:W3:Y:S02]  /*12d30*/  LDL.LU R5, [R1+0x144] ;  /* 0x0001440001057983 */ /* 0x000ee40000300800 */
[----:B------:R-:W3:Y:S02]  /*12d40*/  LDL.LU R6, [R1+0x148] ;  /* 0x0001480001067983 */ /* 0x000ee40000300800 */
[----:B------:R-:W3:Y:S01]  /*12d50*/  LDL.LU R7, [R1+0x14c] ;  /* 0x00014c0001077983 */ /* 0x000ee20000300800 */
[C---:B--2---:R-:W-:Y:S01]  /*12d60*/  HMMA.16816.F32.BF16 R24, R20.reuse, R12, R24 ;  /* 0x0000000c1418723c */ /* 0x044fe20000041818 */
[----:B------:R-:W3:Y:S11]  /*12d70*/  LDL.LU.64 R12, [R1+0xc80] ;  /* 0x000c8000010c7983 */ /* 0x000ef60000300a00 */
[----:B------:R-:W-:Y:S11]  /*12d80*/  @!UPT UIADD3 URZ, URZ, URZ, URZ ;  /* 0x0000003f3f3ff290 */ /* 0x000ff6000fffe03f */
[----:B------:R-:W-:Y:S01]  /*12d90*/  STL.64 [R1+0xb70], R26 ;  /* 0x000b701a01007387 */ /* 0x000fe20000100a00 */
[----:B------:R-:W-:Y:S01]  /*12da0*/  STL.64 [R1+0xb68], R24 ;  /* 0x000b681801007387 */ /* 0x000fe20000100a00 */
[----:B---3--:R-:W-:Y:S11]  /*12db0*/  HMMA.16816.F32.BF16 R12, R20, R12, R4 ;  /* 0x0000000c140c723c */ /* 0x008ff60000041804 */
[----:B------:R-:W-:Y:S11]  /*12dc0*/  @!UPT UIADD3 URZ, URZ, URZ, URZ ;  /* 0x0000003f3f3ff290 */ /* 0x000ff6000fffe03f */
[----:B------:R-:W-:Y:S01]  /*12dd0*/  @!UPT UIADD3 URZ, URZ, URZ, URZ ;  /* 0x0000003f3f3ff290 */ /* 0x000fe2000fffe03f */
[----:B------:R-:W-:Y:S01]  /*12de0*/  STL.64 [R1+0xb80], R14 ;  /* 0x000b800e01007387 */ /* 0x000fe20000100a00 */
[----:B------:R0:W-:Y:S02]  /*12df0*/  STL.64 [R1+0xb78], R12 ;  /* 0x000b780c01007387 */ /* 0x0001e40000100a00 */
[----:B0-----:R-:W-:Y:S02]  /*12e00*/  IMAD.MOV.U32 R12, RZ, RZ, R28 ;  /* 0x000000ffff0c7224 */ /* 0x001fe400078e001c */
[----:B------:R-:W-:Y:S01]  /*12e10*/  IMAD.MOV.U32 R13, RZ, RZ, R3 ;  /* 0x000000ffff0d7224 */ /* 0x000fe200078e0003 */
[----:B------:R-:W2:Y:S01]  /*12e20*/  LDL.LU R28, [R1+0xc7c] ;  /* 0x000c7c00011c7983 */ /* 0x000ea20000300800 */
[----:B------:R-:W3:Y:S02]  /*12e30*/  LDL.LU R3, [R1+0xc78] ;  /* 0x000c780001037983 */ /* 0x000ee40000300800 */
[----:B------:R-:W-:Y:S02]  /*12e40*/  IMAD.MOV.U32 R14, RZ, RZ, R29 ;  /* 0x000000ffff0e7224 */ /* 0x000fe400078e001d */
[----:B------:R-:W-:Y:S01]  /*12e50*/  IMAD.MOV.U32 R15, RZ, RZ, R2 ;  /* 0x000000ffff0f7224 */ /* 0x000fe200078e0002 */
[----:B------:R-:W4:Y:S01]  /*12e60*/  LDL.LU R29, [R1+0xc74] ;  /* 0x000c7400011d7983 */ /* 0x000f220000300800 */
[----:B------:R-:W2:Y:S02]  /*12e70*/  LDL.LU R2, [R1+0xc70] ;  /* 0x000c700001027983 */ /* 0x000ea40000300800 */
[----:B------:R-:W2:Y:S02]  /*12e80*/  LDL.LU R4, [R1+0x150] ;  /* 0x0001500001047983 */ /* 0x000ea40000300800 */
[----:B------:R-:W2:Y:S01]  /*12e90*/  LDL.LU R5, [R1+0x154] ;  /* 0x0001540001057983 */ /* 0x000ea20000300800 */
[----:B------:R-:W2:Y:S01]  /*12ea0*/  LDL.LU R6, [R1+0x158] ;  /* 0x0001580001067983 */ /* 0x000ea20000300800 */
[----:B------:R-:W2:Y:S02]  /*12eb0*/  LDL.LU R7, [R1+0x15c] ;  /* 0x00015c0001077983 */ /* 0x000ea40000300800 */
[----:B------:R-:W-:Y:S02]  /*12ec0*/  STL.64 [R1+0xb90], R14 ;  /* 0x000b900e01007387 */ /* 0x000fe40000100a00 */
[----:B------:R0:W-:Y:S02]  /*12ed0*/  STL.64 [R1+0xb88], R12 ;  /* 0x000b880c01007387 */ /* 0x0001e40000100a00 */
[----:B0-----:R-:W2:Y:S01]  /*12ee0*/  LDL.LU.64 R12, [R1+0x60] ;  /* 0x00006000010c7983 */ /* 0x001ea20000300a00 */
[----:B------:R-:W2:Y:S02]  /*12ef0*/  LDL.LU.64 R14, [R1+0x68] ;  /* 0x00006800010e7983 */ /* 0x000ea40000300a00 */
[----:B------:R-:W-:-:S02]  /*12f00*/  IMAD.MOV.U32 R27, RZ, RZ, R8 ;  /* 0x000000ffff1b7224 */ /* 0x000fc400078e0008 */
[----:B------:R-:W-:Y:S02]  /*12f10*/  IMAD.MOV.U32 R26, RZ, RZ, R9 ;  /* 0x000000ffff1a7224 */ /* 0x000fe400078e0009 */
[----:B------:R-:W-:Y:S01]  /*12f20*/  IMAD.MOV.U32 R25, RZ, RZ, R10 ;  /* 0x000000ffff197224 */ /* 0x000fe200078e000a */
[----:B--2---:R-:W-:Y:S01]  /*12f30*/  STL.64 [R1+0xc28], R14 ;  /* 0x000c280e01007387 */ /* 0x004fe20000100a00 */
[----:B------:R0:W-:Y:S03]  /*12f40*/  STL.64 [R1+0xc20], R12 ;  /* 0x000c200c01007387 */ /* 0x0001e60000100a00 */
[----:B0-----:R-:W2:Y:S01]  /*12f50*/  LDL.LU R12, [R1+0x120] ;  /* 0x00012000010c7983 */ /* 0x001ea20000300800 */
[----:B------:R-:W2:Y:S02]  /*12f60*/  LDL.LU R13, [R1+0x124] ;  /* 0x00012400010d7983 */ /* 0x000ea40000300800 */
[----:B------:R-:W2:Y:S02]  /*12f70*/  LDL.LU R14, [R1+0x128] ;  /* 0x00012800010e7983 */ /* 0x000ea40000300800 */
[----:B------:R-:W2:Y:S01]  /*12f80*/  LDL.LU R15, [R1+0x12c] ;  /* 0x00012c00010f7983 */ /* 0x000ea20000300800 */
[----:B------:R-:W2:Y:S01]  /*12f90*/  LDL.LU R8, [R1] ;  /* 0x0000000001087983 */ /* 0x000ea20000300800 */
[----:B------:R-:W2:Y:S02]  /*12fa0*/  LDL.LU R9, [R1+0x4] ;  /* 0x0000040001097983 */ /* 0x000ea40000300800 */
[----:B------:R-:W2:Y:S02]  /*12fb0*/  LDL.LU R10, [R1+0x8] ;  /* 0x00000800010a7983 */ /* 0x000ea40000300800 */
[----:B------:R-:W-:-:S02]  /*12fc0*/  IMAD.MOV.U32 R24, RZ, RZ, R11 ;  /* 0x000000ffff187224 */ /* 0x000fc400078e000b */
[----:B------:R-:W-:Y:S02]  /*12fd0*/  IMAD.MOV.U32 R11, RZ, RZ, R2 ;  /* 0x000000ffff0b7224 */ /* 0x000fe400078e0002 */
[----:B------:R-:W3:Y:S04]  /*12fe0*/  LDL.LU R2, [R1+0xc6c] ;  /* 0x000c6c0001027983 */ /* 0x000ee80000300800 */
[----:B--2---:R-:W-:Y:S01]  /*12ff0*/  STL.64 [R1+0xc00], R10 ;  /* 0x000c000a01007387 */ /* 0x004fe20000100a00 */
[----:B------:R0:W-:Y:S03]  /*13000*/  STL.64 [R1+0xbf8], R8 ;  /* 0x000bf80801007387 */ /* 0x0001e60000100a00 */
[----:B0-----:R-:W2:Y:S01]  /*13010*/  LDL.LU R8, [R1+0xa0] ;  /* 0x0000a00001087983 */ /* 0x001ea20000300800 */
[----:B------:R-:W2:Y:S02]  /*13020*/  LDL.LU R9, [R1+0xa4] ;  /* 0x0000a40001097983 */ /* 0x000ea40000300800 */
[----:B----4-:R-:W-:-:S02]  /*13030*/  IMAD.MOV.U32 R10, RZ, RZ, R29 ;  /* 0x000000ffff0a7224 */ /* 0x010fc400078e001d */
[----:B---3--:R-:W-:Y:S01]  /*13040*/  IMAD.MOV.U32 R11, RZ, RZ, R3 ;  /* 0x000000ffff0b7224 */ /* 0x008fe200078e0003 */
[----:B------:R-:W3:Y:S01]  /*13050*/  LDL.LU R29, [R1+0xc68] ;  /* 0x000c6800011d7983 */ /* 0x000ee20000300800 */
[----:B------:R-:W4:Y:S03]  /*13060*/  LDL.LU R3, [R1+0xc64] ;  /* 0x000c640001037983 */ /* 0x000f260000300800 */
[----:B------:R-:W-:Y:S04]  /*13070*/  STL.64 [R1+0xc18], R10 ;  /* 0x000c180a01007387 */ /* 0x000fe80000100a00 */
[----:B--2---:R0:W-:Y:S02]  /*13080*/  STL.64 [R1+0xc10], R8 ;  /* 0x000c100801007387 */ /* 0x0041e40000100a00 */
[----:B0-----:R-:W-:-:S02]  /*13090*/  IMAD.MOV.U32 R8, RZ, RZ, R2 ;  /* 0x000000ffff087224 */ /* 0x001fc400078e0002 */
[----:B------:R-:W2:Y:S01]  /*130a0*/  LDL.LU R2, [R1+0xc60] ;  /* 0x000c600001027983 */ /* 0x000ea20000300800 */
[----:B------:R-:W2:Y:S02]  /*130b0*/  LDL.LU R9, [R1+0x114] ;  /* 0x0001140001097983 */ /* 0x000ea40000300800 */
[----:B------:R-:W2:Y:S02]  /*130c0*/  LDL.LU R10, [R1+0x118] ;  /* 0x00011800010a7983 */ /* 0x000ea40000300800 */
[----:B------:R-:W-:Y:S01]  /*130d0*/  STL.64 [R1+0xba0], R26 ;  /* 0x000ba01a01007387 */ /* 0x000fe20000100a00 */
[----:B------:R0:W-:Y:S02]  /*130e0*/  STL.64 [R1+0xb98], R24 ;  /* 0x000b981801007387 */ /* 0x0001e40000100a00 */
[----:B0-----:R-:W-:Y:S02]  /*130f0*/  IMAD.MOV.U32 R24, RZ, RZ, R19 ;  /* 0x000000ffff187224 */ /* 0x001fe400078e0013 */
[----:B------:R-:W-:-:S02]  /*13100*/  IMAD.MOV.U32 R25, RZ, RZ, R18 ;  /* 0x000000ffff197224 */ /* 0x000fc400078e0012 */
[C---:B------:R-:W-:Y:S01]  /*13110*/  HMMA.16816.F32.BF16 R16, R20.reuse, R16, R4 ;  /* 0x000000101410723c */ /* 0x040fe20000041804 */
[----:B------:R-:W2:Y:S01]  /*13120*/  LDL.LU.64 R6, [R1+0xc58] ;  /* 0x000c580001067983 */ /* 0x000ea20000300a00 */
[----:B----4-:R-:W-:Y:S02]  /*13130*/  IMAD.MOV.U32 R26, RZ, RZ, R3 ;  /* 0x000000ffff1a7224 */ /* 0x010fe400078e0003 */
[----:B------:R-:W4:Y:S02]  /*13140*/  LDL.LU.64 R4, [R1+0xc50] ;  /* 0x000c500001047983 */ /* 0x000f240000300a00 */
[----:B---3--:R-:W-:Y:S11]  /*13150*/  IMAD.MOV.U32 R11, RZ, RZ, R29 ;  /* 0x000000ffff0b7224 */ /* 0x008ff600078e001d */
[----:B------:R-:W-:Y:S06]  /*13160*/  @!UPT UIADD3 URZ, URZ, URZ, URZ ;  /* 0x0000003f3f3ff290 */ /* 0x000fec000fffe03f */
[----:B------:R0:W-:Y:S01]  /*13170*/  STL [R1+0xe0], R16 ;  /* 0x0000e01001007387 */ /* 0x0001e20000100800 */
[----:B------:R-:W-:Y:S02]  /*13180*/  IMAD.MOV.U32 R3, RZ, RZ, R18 ;  /* 0x000000ffff037224 */ /* 0x000fe400078e0012 */
[----:B------:R-:W-:Y:S02]  /*13190*/  IMAD.MOV.U32 R29, RZ, RZ, R17 ;  /* 0x000000ffff1d7224 */ /* 0x000fe400078e0011 */
[----:B--2---:R-:W-:Y:S02]  /*131a0*/  IMAD.MOV.U32 R27, RZ, RZ, R2 ;  /* 0x000000ffff1b7224 */ /* 0x004fe400078e0002 */
[----:B------:R-:W-:Y:S02]  /*131b0*/  IMAD.MOV.U32 R2, RZ, RZ, R19 ;  /* 0x000000ffff027224 */ /* 0x000fe400078e0013 */
[----:B------:R-:W4:Y:S01]  /*131c0*/  LDL.LU.64 R18, [R1+0xc48] ;  /* 0x000c480001127983 */ /* 0x000f220000300a00 */
[----:B0-----:R-:W4:Y:S02]  /*131d0*/  LDL.LU.64 R16, [R1+0xc40] ;  /* 0x000c400001107983 */ /* 0x001f240000300a00 */
[----:B----4-:R-:W-:Y:S01]  /*131e0*/  HMMA.16816.F32.BF16 R20, R20, R4, R16 ;  /* 0x000000041414723c */ /* 0x010fe20000041810 */
[----:B------:R-:W2:Y:S01]  /*131f0*/  LDL.LU.64 R18, [R1+0xc38] ;  /* 0x000c380001127983 */ /* 0x000ea20000300a00 */
[----:B------:R-:W2:Y:S11]  /*13200*/  LDL.LU.64 R16, [R1+0xc30] ;  /* 0x000c300001107983 */ /* 0x000eb60000300a00 */
[----:B------:R-:W-:Y:S10]  /*13210*/  @!UPT UIADD3 URZ, URZ, URZ, URZ ;  /* 0x0000003f3f3ff290 */ /* 0x000ff4000fffe03f */
[----:B------:R-:W-:Y:S01]  /*13220*/  STL.64 [R1+0xb40], R22 ;  /* 0x000b401601007387 */ /* 0x000fe20000100a00 */
[----:B------:R0:W-:Y:S03]  /*13230*/  STL.64 [R1+0xb38], R20 ;  /* 0x000b381401007387 */ /* 0x0001e60000100a00 */
[----:B0-----:R-:W3:Y:S01]  /*13240*/  LDL.LU.64 R20, [R1+0x80] ;  /* 0x0000800001147983 */ /* 0x001ee20000300a00 */
[----:B------:R-:W4:Y:S01]  /*13250*/  LDL.LU.64 R22, [R1+0x88] ;  /* 0x0000880001167983 */ /* 0x000f220000300a00 */
        /* <DEDUP_REMOVED lines=14> */
[----:B------:R0:W-:Y:S02]  /*13340*/  STL.64 [R1+0xbe8], R14 ;  /* 0x000be80e01007387 */ /* 0x0001e40000100a00 */
[----:B------:R-:W3:Y:S01]  /*13350*/  LDL.LU R12, [R1+0x100] ;  /* 0x00010000010c7983 */ /* 0x000ee20000300800 */
[----:B------:R-:W3:Y:S04]  /*13360*/  LDL.LU R13, [R1+0x104] ;  /* 0x00010400010d7983 */ /* 0x000ee80000300800 */
[----:B0-----:R-:W3:Y:S01]  /*13370*/  LDL.LU R14, [R1+0x108] ;  /* 0x00010800010e7983 */ /* 0x001ee20000300800 */
[----:B------:R-:W3:Y:S02]  /*13380*/  LDL.LU R15, [R1+0x10c] ;  /* 0x00010c00010f7983 */ /* 0x000ee40000300800 */
[----:B---3--:R-:W-:Y:S11]  /*13390*/  HMMA.16816.F32.BF16 R12, R16, R20, R12 ;  /* 0x00000014100c723c */ /* 0x008ff6000004180c */
[----:B------:R-:W-:Y:S11]  /*133a0*/  @!UPT UIADD3 URZ, URZ, URZ, URZ ;  /* 0x0000003f3f3ff290 */ /* 0x000ff6000fffe03f */
[----:B------:R-:W-:Y:S01]  /*133b0*/  @!UPT UIADD3 URZ, URZ, URZ, URZ ;  /* 0x0000003f3f3ff290 */ /* 0x000fe2000fffe03f */
[----:B------:R0:W-:Y:S01]  /*133c0*/  STL.64 [R1+0x120], R12 ;  /* 0x0001200c01007387 */ /* 0x0001e20000100a00 */
[----:B------:R1:W-:Y:S03]  /*133d0*/  STL.64 [R1+0x128], R14 ;  /* 0x0001280e01007387 */ /* 0x0003e60000100a00 */
[----:B0-----:R-:W3:Y:S01]  /*133e0*/  LDL.LU R12, [R1+0xd0] ;  /* 0x0000d000010c7983 */ /* 0x001ee20000300800 */
[----:B------:R-:W3:Y:S02]  /*133f0*/  LDL.LU R13, [R1+0xd4] ;  /* 0x0000d400010d7983 */ /* 0x000ee40000300800 */
[----:B-1----:R-:W3:Y:S02]  /*13400*/  LDL.LU R14, [R1+0xd8] ;  /* 0x0000d800010e7983 */ /* 0x002ee40000300800 */
[----:B------:R-:W3:Y:S01]  /*13410*/  LDL.LU R15, [R1+0xdc] ;  /* 0x0000dc00010f7983 */ /* 0x000ee20000300800 */
[----:B----4-:R0:W-:Y:S01]  /*13420*/  STL.64 [R1+0xbe0], R22 ;  /* 0x000be01601007387 */ /* 0x0101e20000100a00 */
[----:B------:R-:W4:Y:S02]  /*13430*/  LDL.LU R20, [R1+0xc0] ;  /* 0x0000c00001147983 */ /* 0x000f240000300800 */
[----:B------:R-:W4:Y:S01]  /*13440*/  LDL.LU R21, [R1+0xc4] ;  /* 0x0000c40001157983 */ /* 0x000f220000300800 */
[----:B0-----:R-:W4:Y:S01]  /*13450*/  LDL.LU R22, [R1+0xc8] ;  /* 0x0000c80001167983 */ /* 0x001f220000300800 */
[----:B------:R-:W-:-:S02]  /*13460*/  IMAD.MOV.U32 R23, RZ, RZ, R28 ;  /* 0x000000ffff177224 */ /* 0x000fc400078e001c */
[----:B------:R-:W3:Y:S01]  /*13470*/  LDL.LU R28, [R1+0xc08] ;  /* 0x000c0800011c7983 */ /* 0x000ee20000300800 */
[----:B--2---:R-:W-:Y:S01]  /*13480*/  HMMA.16816.F32.BF16 R16, R16, R4, R8 ;  /* 0x000000041010723c */ /* 0x004fe20000041808 */
[----:B------:R-:W2:Y:S01]  /*13490*/  LDL.LU.64 R10, [R1+0xc00] ;  /* 0x000c0000010a7983 */ /* 0x000ea20000300a00 */
[----:B------:R-:W2:Y:S02]  /*134a0*/  LDL.LU.64 R8, [R1+0xbf8] ;  /* 0x000bf80001087983 */ /* 0x000ea40000300a00 */
[----:B------:R0:W-:Y:S02]  /*134b0*/  STL.64 [R1+0xbd8], R6 ;  /* 0x000bd80601007387 */ /* 0x0001e40000100a00 */
[----:B------:R-:W2:Y:S11]  /*134c0*/  LDL.LU R4, [R1+0xb0] ;  /* 0x0000b00001047983 */ /* 0x000eb60000300800 */
[----:B------:R-:W-:Y:S06]  /*134d0*/  @!UPT UIADD3 URZ, URZ, URZ, URZ ;  /* 0x0000003f3f3ff290 */ /* 0x000fec000fffe03f */
[----:B------:R-:W-:Y:S01]  /*134e0*/  STL.64 [R1+0x100], R16 ;  /* 0x0001001001007387 */ /* 0x000fe20000100a00 */
[----:B------:R-:W-:Y:S02]  /*134f0*/  STL.64 [R1+0x108], R18 ;  /* 0x0001081201007387 */ /* 0x000fe40000100a00 */
[----:B------:R-:W2:Y:S02]  /*13500*/  LDL.LU R5, [R1+0xb4] ;  /* 0x0000b40001057983 */ /* 0x000ea40000300800 */
[----:B0-----:R-:W2:Y:S01]  /*13510*/  LDL.LU R6, [R1+0xb8] ;  /* 0x0000b80001067983 */ /* 0x001ea20000300800 */
[----:B------:R-:W2:Y:S04]  /*13520*/  LDL.LU R7, [R1+0xbc] ;  /* 0x0000bc0001077983 */ /* 0x000ea80000300800 */
[----:B---3--:R-:W0:Y:S04]  /*13530*/  LDSM.16.MT88.4 R16, [R28+0xa180] ;  /* 0x00a180001c10783b */ /* 0x008e280000004200 */
[----:B0-----:R0:W-:Y:S01]  /*13540*/  STL [R1+0xb30], R16 ;  /* 0x000b301001007387 */ /* 0x0011e20000100800 */
[----:B------:R1:W-:Y:S02]  /*13550*/  STL [R1+0xb2c], R17 ;  /* 0x000b2c1101007387 */ /* 0x0003e40000100800 */
[----:B------:R3:W-:Y:S02]  /*13560*/  STL [R1+0xb28], R18 ;  /* 0x000b281201007387 */ /* 0x0007e40000100800 */
[----:B------:R2:W-:Y:S01]  /*13570*/  STL [R1+0xb24], R19 ;  /* 0x000b241301007387 */ /* 0x0005e20000100800 */
[----:B0-----:R-:W4:Y:S01]  /*13580*/  LDL.LU R16, [R1+0x30] ;  /* 0x0000300001107983 */ /* 0x001f220000300800 */
[----:B-1----:R-:W4:Y:S02]  /*13590*/  LDL.LU R17, [R1+0x34] ;  /* 0x0000340001117983 */ /* 0x002f240000300800 */
[----:B---3--:R-:W3:Y:S02]  /*135a0*/  LDL.LU R18, [R1+0x38] ;  /* 0x0000380001127983 */ /* 0x008ee40000300800 */
[----:B--2---:R-:W-:-:S02]  /*135b0*/  IMAD.MOV.U32 R19, RZ, RZ, R0 ;  /* 0x000000ffff137224 */ /* 0x004fc400078e0000 */
[----:B------:R-:W2:Y:S01]  /*135c0*/  LDL.LU R0, [R1+0xbf0] ;  /* 0x000bf00001007983 */ /* 0x000ea20000300800 */
[----:B------:R-:W-:Y:S03]  /*135d0*/  HMMA.16816.F32.BF16 R12, R8, R26, R12 ;  /* 0x0000001a080c723c */ /* 0x000fe6000004180c */
[----:B---3--:R-:W-:Y:S01]  /*135e0*/  STL.64 [R1+0xbb0], R18 ;  /* 0x000bb01201007387 */ /* 0x008fe20000100a00 */
[----:B----4-:R0:W-:Y:S03]  /*135f0*/  STL.64 [R1+0xba8], R16 ;  /* 0x000ba81001007387 */ /* 0x0101e60000100a00 */
[----:B0-----:R-:W3:Y:S01]  /*13600*/  LDL.LU R16, [R1+0x40] ;  /* 0x0000400001107983 */ /* 0x001ee20000300800 */
[----:B------:R-:W3:Y:S02]  /*13610*/  LDL.LU R17, [R1+0x44] ;  /* 0x0000440001117983 */ /* 0x000ee40000300800 */
[----:B------:R-:W4:Y:S02]  /*13620*/  LDL.LU R18, [R1+0x48] ;  /* 0x0000480001127983 */ /* 0x000f240000300800 */
[----:B------:R-:W4:Y:S02]  /*13630*/  LDL.LU R19, [R1+0x4c] ;  /* 0x00004c0001137983 */ /* 0x000f240000300800 */
[----:B----4-:R-:W-:Y:S01]  /*13640*/  STL.64 [R1+0xbd0], R18 ;  /* 0x000bd01201007387 */ /* 0x010fe20000100a00 */
[----:B---3--:R0:W-:Y:S03]  /*13650*/  STL.64 [R1+0xbc8], R16 ;  /* 0x000bc81001007387 */ /* 0x0081e60000100a00 */
[----:B0-----:R-:W3:Y:S01]  /*13660*/  LDL.LU R16, [R1+0x90] ;  /* 0x0000900001107983 */ /* 0x001ee20000300800 */
[----:B------:R-:W3:Y:S02]  /*13670*/  LDL.LU R17, [R1+0x94] ;  /* 0x0000940001117983 */ /* 0x000ee40000300800 */
[----:B------:R-:W3:Y:S02]  /*13680*/  LDL.LU R18, [R1+0x98] ;  /* 0x0000980001127983 */ /* 0x000ee40000300800 */
[----:B--2---:R-:W-:Y:S01]  /*13690*/  IMAD.MOV.U32 R19, RZ, RZ, R0 ;  /* 0x000000ffff137224 */ /* 0x004fe200078e0000 */
[----:B------:R-:W-:Y:S01]  /*136a0*/  STL.64 [R1+0xd0], R12 ;  /* 0x0000d00c01007387 */ /* 0x000fe20000100a00 */
[----:B------:R0:W-:Y:S02]  /*136b0*/  STL [R1+0xd8], R14 ;  /* 0x0000d80e01007387 */ /* 0x0001e40000100800 */
[----:B------:R-:W-:-:S02]  /*136c0*/  IMAD.MOV.U32 R0, RZ, RZ, R15 ;  /* 0x000000ffff007224 */ /* 0x000fc400078e000f */
[----:B0-----:R-:W2:Y:S03]  /*136d0*/  LDL.LU.64 R14, [R1+0xbe8] ;  /* 0x000be800010e7983 */ /* 0x001ea60000300a00 */
[----:B------:R-:W-:Y:S01]  /*136e0*/  STL [R1+0xb18], R0 ;  /* 0x000b180001007387 */ /* 0x000fe20000100800 */
[C---:B--2---:R-:W-:Y:S11]  /*136f0*/  HMMA.16816.F32.BF16 R20, R8.reuse, R14, R20 ;  /* 0x0000000e0814723c */ /* 0x044ff60000041814 */
[----:B------:R-:W-:Y:S11]  /*13700*/  @!UPT UIADD3 URZ, URZ, URZ, URZ ;  /* 0x0000003f3f3ff290 */ /* 0x000ff6000fffe03f */
[----:B------:R-:W-:Y:S01]  /*13710*/  @!UPT UIADD3 URZ, URZ, URZ, URZ ;  /* 0x0000003f3f3ff290 */ /* 0x000fe2000fffe03f */
[----:B------:R-:W-:Y:S01]  /*13720*/  STL.64 [R1+0xa0], R20 ;  /* 0x0000a01401007387 */ /* 0x000fe20000100a00 */
[----:B------:R0:W-:Y:S03]  /*13730*/  STL.64 [R1+0xa8], R22 ;  /* 0x0000a81601007387 */ /* 0x0001e60000100a00 */
[----:B0-----:R-:W2:Y:S02]  /*13740*/  LDL.LU.64 R22, [R1+0xbe0] ;  /* 0x000be00001167983 */ /* 0x001ea40000300a00 */
[C---:B--2---:R-:W-:Y:S11]  /*13750*/  HMMA.16816.F32.BF16 R4, R8.reuse, R22, R4 ;  /* 0x000000160804723c */ /* 0x044ff60000041804 */
[----:B------:R-:W-:Y:S11]  /*13760*/  @!UPT UIADD3 URZ, URZ, URZ, URZ ;  /* 0x0000003f3f3ff290 */ /* 0x000ff6000fffe03f */
[----:B------:R-:W-:Y:S01]  /*13770*/  @!UPT UIADD3 URZ, URZ, URZ, URZ ;  /* 0x0000003f3f3ff290 */ /* 0x000fe2000fffe03f */
[----:B------:R-:W-:Y:S01]  /*13780*/  STL.64 [R1+0xb0], R4 ;  /* 0x0000b00401007387 */ /* 0x000fe20000100a00 */
[----:B------:R0:W-:Y:S03]  /*13790*/  STL.64 [R1+0xb8], R6 ;  /* 0x0000b80601007387 */ /* 0x0001e60000100a00 */
[----:B0-----:R-:W3:Y:S02]  /*137a0*/  LDL.LU.64 R6, [R1+0xbd8] ;  /* 0x000bd80001067983 */ /* 0x001ee40000300a00 */
[----:B---3--:R-:W-:Y:S02]  /*137b0*/  HMMA.16816.F32.BF16 R8, R8, R6, R16 ;  /* 0x000000060808723c */ /* 0x008fe40000041810 */
[----:B------:R-:W2:Y:S01]  /*137c0*/  LDL.LU.64 R18, [R1+0xbd0] ;  /* 0x000bd00001127983 */ /* 0x000ea20000300a00 */
[----:B------:R-:W2:Y:S11]  /*137d0*/  LDL.LU.64 R16, [R1+0xbc8] ;  /* 0x000bc80001107983 */ /* 0x000eb60000300a00 */
[----:B------:R-:W-:Y:S09]  /*137e0*/  @!UPT UIADD3 URZ, URZ, URZ, URZ ;  /* 0x0000003f3f3ff290 */ /* 0x000ff2000fffe03f */
[----:B------:R-:W-:Y:S01]  /*137f0*/  STL.64 [R1+0xc0], R8 ;  /* 0x0000c00801007387 */ /* 0x000fe20000100a00 */
[----:B------:R0:W-:Y:S03]  /*13800*/  STL.64 [R1+0xc8], R10 ;  /* 0x0000c80a01007387 */ /* 0x0001e60000100a00 */
[----:B0-----:R-:W2:Y:S01]  /*13810*/  LDL.LU.64 R10, [R1+0xbc0] ;  /* 0x000bc000010a7983 */ /* 0x001ea20000300a00 */
[----:B------:R-:W2:Y:S02]  /*13820*/  LDL.LU.64 R8, [R1+0xbb8] ;  /* 0x000bb80001087983 */ /* 0x000ea40000300a00 */
[C---:B--2---:R-:W-:Y:S01]  /*13830*/  HMMA.16816.F32.BF16 R24, R8.reuse, R26, R16 ;  /* 0x0000001a0818723c */ /* 0x044fe20000041810 */
[----:B------:R-:W2:Y:S01]  /*13840*/  LDL.LU.64 R18, [R1+0xbb0] ;  /* 0x000bb00001127983 */ /* 0x000ea20000300a00 */
[----:B------:R-:W2:Y:S02]  /*13850*/  LDL.LU.64 R16, [R1+0xba8] ;  /* 0x000ba80001107983 */ /* 0x000ea40000300a00 */
[----:B------:R-:W-:Y:S11]  /*13860*/  IMAD.MOV.U32 R0, RZ, RZ, R15 ;  /* 0x000000ffff007224 */ /* 0x000ff600078e000f */
[----:B------:R-:W-:Y:S08]  /*13870*/  @!UPT UIADD3 URZ, URZ, URZ, URZ ;  /* 0x0000003f3f3ff290 */ /* 0x000ff0000fffe03f */
[----:B------:R-:W-:Y:S01]  /*13880*/  STL.64 [R1+0x1b0], R24 ;  /* 0x0001b01801007387 */ /* 0x000fe20000100a00 */
[----:B------:R0:W-:Y:S03]  /*13890*/  STL.64 [R1+0x1b8], R26 ;  /* 0x0001b81a01007387 */ /* 0x0001e60000100a00 */
[----:B0-----:R-:W3:Y:S01]  /*138a0*/  LDL.LU.64 R26, [R1+0xba0] ;  /* 0x000ba000011a7983 */ /* 0x001ee20000300a00 */
[----:B------:R-:W3:Y:S01]  /*138b0*/  LDL.LU.64 R24, [R1+0xb98] ;  /* 0x000b980001187983 */ /* 0x000ee20000300a00 */
[C---:B--2---:R-:W-:Y:S11]  /*138c0*/  HMMA.16816.F32.BF16 R16, R8.reuse, R14, R16 ;  /* 0x0000000e0810723c */ /* 0x044ff60000041810 */
[----:B------:R-:W-:Y:S11]  /*138d0*/  @!UPT UIADD3 URZ, URZ, URZ, URZ ;  /* 0x0000003f3f3ff290 */ /* 0x000ff6000fffe03f */
[----:B------:R-:W-:Y:S01]  /*138e0*/  @!UPT UIADD3 URZ, URZ, URZ, URZ ;  /* 0x0000003f3f3ff290 */ /* 0x000fe2000fffe03f */
[----:B------:R0:W-:Y:S01]  /*138f0*/  STL.64 [R1+0x1a0], R16 ;  /* 0x0001a01001007387 */ /* 0x0001e20000100a00 */
[----:B------:R-:W-:Y:S02]  /*13900*/  STL.64 [R1+0x1a8], R18 ;  /* 0x0001a81201007387 */ /* 0x000fe40000100a00 */
[----:B0-----:R-:W-:Y:S02]  /*13910*/  IMAD.MOV.U32 R16, RZ, RZ, R14 ;  /* 0x000000ffff107224 */ /* 0x001fe400078e000e */
[----:B------:R-:W2:Y:S01]  /*13920*/  LDL.LU.64 R14, [R1+0xb90] ;  /* 0x000b9000010e7983 */ /* 0x000ea20000300a00 */
[----:B------:R-:W2:Y:S02]  /*13930*/  LDL.LU.64 R12, [R1+0xb88] ;  /* 0x000b8800010c7983 */ /* 0x000ea40000300a00 */
[C---:B--2---:R-:W-:Y:S08]  /*13940*/  HMMA.16816.F32.BF16 R12, R8.reuse, R22, R12 ;  /* 0x00000016080c723c */ /* 0x044ff0000004180c */
[----:B---3--:R-:W-:Y:S11]  /*13950*/  HMMA.16816.F32.BF16 R8, R8, R6, R24 ;  /* 0x000000060808723c */ /* 0x008ff60000041818 */
[----:B------:R-:W-:Y:S04]  /*13960*/  @!UPT UIADD3 URZ, URZ, URZ, URZ ;  /* 0x0000003f3f3ff290 */ /* 0x000fe8000fffe03f */
[----:B------:R-:W-:Y:S01]  /*13970*/  STL.64 [R1+0x190], R12 ;  /* 0x0001900c01007387 */ /* 0x000fe20000100a00 */
[----:B------:R0:W-:Y:S03]  /*13980*/  STL.64 [R1+0x198], R14 ;  /* 0x0001980e01007387 */ /* 0x0001e60000100a00 */
[----:B0-----:R-:W2:Y:S01]  /*13990*/  LDL.LU.64 R14, [R1+0xb80] ;  /* 0x000b8000010e7983 */ /* 0x001ea20000300a00 */
[----:B------:R-:W2:Y:S02]  /*139a0*/  LDL.LU.64 R12, [R1+0xb78] ;  /* 0x000b7800010c7983 */ /* 0x000ea40000300a00 */
[----:B------:R0:W-:Y:S02]  /*139b0*/  STL.64 [R1+0xb50], R22 ;  /* 0x000b501601007387 */ /* 0x0001e40000100a00 */
[----:B0-----:R-:W3:Y:S01]  /*139c0*/  LDL.LU.64 R22, [R1+0x58] ;  /* 0x0000580001167983 */ /* 0x001ee20000300a00 */
[----:B------:R-:W3:Y:S02]  /*139d0*/  LDL.LU.64 R26, [R1+0xb70] ;  /* 0x000b7000011a7983 */ /* 0x000ee40000300a00 */
[----:B------:R-:W3:Y:S02]  /*139e0*/  LDL.LU.64 R24, [R1+0xb68] ;  /* 0x000b680001187983 */ /* 0x000ee40000300a00 */
[----:B------:R-:W3:Y:S01]  /*139f0*/  LDL.LU.64 R6, [R1+0xb60] ;  /* 0x000b600001067983 */ /* 0x000ee20000300a00 */
[----:B------:R-:W3:Y:S01]  /*13a00*/  LDL.LU.64 R4, [R1+0xb58] ;  /* 0x000b580001047983 */ /* 0x000ee20000300a00 */
[----:B------:R-:W-:Y:S02]  /*13a10*/  STL.64 [R1+0x180], R8 ;  /* 0x0001800801007387 */ /* 0x000fe40000100a00 */
[----:B------:R0:W-:Y:S02]  /*13a20*/  STL.64 [R1+0x188], R10 ;  /* 0x0001880a01007387 */ /* 0x0001e40000100a00 */
[----:B0-----:R-:W-:-:S02]  /*13a30*/  IMAD.MOV.U32 R10, RZ, RZ, R16 ;  /* 0x000000ffff0a7224 */ /* 0x001fc400078e0010 */
[----:B------:R-:W-:Y:S01]  /*13a40*/  IMAD.MOV.U32 R11, RZ, RZ, R0 ;  /* 0x000000ffff0b7224 */ /* 0x000fe200078e0000 */
[----:B---3--:R-:W-:Y:S01]  /*13a50*/  HMMA.16816.F32.BF16 R24, R4, R22, R24 ;  /* 0x000000160418723c */ /* 0x008fe20000041818 */
[----:B------:R-:W-:Y:S02]  /*13a60*/  IMAD.MOV.U32 R16, RZ, RZ, R22 ;  /* 0x000000ffff107224 */ /* 0x000fe400078e0016 */
[----:B------:R-:W-:-:S05]  /*13a70*/  IMAD.MOV.U32 R17, RZ, RZ, R23 ;  /* 0x000000ffff117224 */ /* 0x000fca00078e0017 */
[----:B--2---:R-:W-:Y:S11]  /*13a80*/  HMMA.16816.F32.BF16 R20, R4, R10, R12 ;  /* 0x0000000a0414723c */ /* 0x004ff6000004180c */
[----:B------:R-:W-:Y:S04]  /*13a90*/  @!UPT UIADD3 URZ, URZ, URZ, URZ ;  /* 0x0000003f3f3ff290 */ /* 0x000fe8000fffe03f */
[----:B------:R-:W-:Y:S01]  /*13aa0*/  STL.64 [R1+0x90], R24 ;  /* 0x0000901801007387 */ /* 0x000fe20000100a00 */
[----:B------:R-:W-:Y:S02]  /*13ab0*/  STL.64 [R1+0x98], R26 ;  /* 0x0000981a01007387 */ /* 0x000fe40000100a00 */
[----:B------:R0:W-:Y:S02]  /*13ac0*/  STL.64 [R1+0xb48], R16 ;  /* 0x000b481001007387 */ /* 0x0001e40000100a00 */
[----:B------:R-:W1:Y:S01]  /*13ad0*/  LDSM.16.MT88.4 R24, [R28+0xc000] ;  /* 0x00c000001c18783b */ /* 0x000e620000004200 */
[----:B0-----:R-:W2:Y:S03]  /*13ae0*/  LDL.LU R16, [R1+0xe0] ;  /* 0x0000e00001107983 */ /* 0x001ea60000300800 */
[----:B------:R-:W3:Y:S02]  /*13af0*/  LDL R15, [R1+0x814] ;  /* 0x00081400010f7983 */ /* 0x000ee40000100800 */
[----:B------:R-:W-:Y:S02]  /*13b00*/  STL [R1+0xb20], R10 ;  /* 0x000b200a01007387 */ /* 0x000fe40000100800 */
[----:B------:R-:W-:Y:S01]  /*13b10*/  STL.64 [R1+0x170], R20 ;  /* 0x0001701401007387 */ /* 0x000fe20000100a00 */
[----:B------:R-:W-:Y:S01]  /*13b20*/  STL.64 [R1+0x178], R22 ;  /* 0x0001781601007387 */ /* 0x000fe20000100a00 */
[----:B------:R-:W-:Y:S02]  /*13b30*/  STL [R1+0xb1c], R11 ;  /* 0x000b1c0b01007387 */ /* 0x000fe40000100800 */
[----:B------:R-:W-:Y:S01]  /*13b40*/  IMAD.MOV.U32 R17, RZ, RZ, R29 ;  /* 0x000000ffff117224 */ /* 0x000fe200078e001d */
[----:B-1----:R0:W-:Y:S01]  /*13b50*/  STL.64 [R1+0xaf0], R26 ;  /* 0x000af01a01007387 */ /* 0x0021e20000100a00 */
[----:B------:R-:W-:Y:S03]  /*13b60*/  STL.64 [R1+0xae8], R24 ;  /* 0x000ae81801007387 */ /* 0x000fe60000100a00 */
[----:B0-----:R-:W4:Y:S04]  /*13b70*/  LDL.LU.64 R26, [R1+0x78] ;  /* 0x00007800011a7983 */ /* 0x001f280000300a00 */
[----:B---3--:R-:W0:Y:S04]  /*13b80*/  LDSM.16.M88.4 R8, [R15+0x10080] ;  /* 0x010080000f08783b */ /* 0x008e280000000200 */
[----:B------:R-:W1:Y:S04]  /*13b90*/  LDSM.16.M88.4 R20, [R15+0x11080] ;  /* 0x011080000f14783b */ /* 0x000e680000000200 */
[----:B0-----:R-:W-:Y:S01]  /*13ba0*/  STL.64 [R1+0x40], R8 ;  /* 0x0000400801007387 */ /* 0x001fe20000100a00 */
[----:B------:R-:W-:Y:S02]  /*13bb0*/  STL.64 [R1+0x48], R10 ;  /* 0x0000480a01007387 */ /* 0x000fe40000100a00 */
[----:B-1----:R-:W-:Y:S02]  /*13bc0*/  STL.64 [R1+0x30], R20 ;  /* 0x0000301401007387 */ /* 0x002fe40000100a00 */
[----:B------:R0:W-:Y:S02]  /*13bd0*/  STL [R1+0x38], R22 ;  /* 0x0000381601007387 */ /* 0x0001e40000100800 */
[----:B------:R-:W-:-:S02]  /*13be0*/  IMAD.MOV.U32 R29, RZ, RZ, R23 ;  /* 0x000000ffff1d7224 */ /* 0x000fc400078e0017 */
[----:B0-----:R-:W2:Y:S01]  /*13bf0*/  LDL.LU.64 R22, [R1+0xb50] ;  /* 0x000b500001167983 */ /* 0x001ea20000300a00 */
[----:B------:R-:W-:Y:S02]  /*13c00*/  IMAD.MOV.U32 R18, RZ, RZ, R3 ;  /* 0x000000ffff127224 */ /* 0x000fe400078e0003 */
[----:B------:R-:W-:Y:S02]  /*13c10*/  IMAD.MOV.U32 R19, RZ, RZ, R2 ;  /* 0x000000ffff137224 */ /* 0x000fe400078e0002 */
[----:B------:R-:W-:Y:S02]  /*13c20*/  STL [R1+0xa18], R29 ;  /* 0x000a181d01007387 */ /* 0x000fe40000100800 */
[----:B------:R-:W-:Y:S02]  /*13c30*/  IMAD.MOV.U32 R11, RZ, RZ, R20 ;  /* 0x000000ffff0b7224 */ /* 0x000fe400078e0014 */
[----:B------:R-:W-:Y:S01]  /*13c40*/  IMAD.MOV.U32 R0, RZ, RZ, R21 ;  /* 0x000000ffff007224 */ /* 0x000fe200078e0015 */
[----:B--2---:R-:W-:Y:S11]  /*13c50*/  HMMA.16816.F32.BF16 R16, R4, R22, R16 ;  /* 0x000000160410723c */ /* 0x004ff60000041810 */
[----:B------:R-:W-:Y:S11]  /*13c60*/  @!UPT UIADD3 URZ, URZ, URZ, URZ ;  /* 0x0000003f3f3ff290 */ /* 0x000ff6000fffe03f */
[----:B------:R-:W-:Y:S01]  /*13c70*/  @!UPT UIADD3 URZ, URZ, URZ, URZ ;  /* 0x0000003f3f3ff290 */ /* 0x000fe2000fffe03f */
[----:B------:R0:W-:Y:S01]  /*13c80*/  STL.64 [R1+0x160], R16 ;  /* 0x0001601001007387 */ /* 0x0001e20000100a00 */
[----:B------:R1:W-:Y:S03]  /*13c90*/  STL.64 [R1+0x168], R18 ;  /* 0x0001681201007387 */ /* 0x0003e60000100a00 */
[----:B0-----:R-:W2:Y:S01]  /*13ca0*/  LDL.LU.64 R16, [R1+0xb48] ;  /* 0x000b480001107983 */ /* 0x001ea20000300a00 */
[----:B-1----:R-:W-:Y:S02]  /*13cb0*/  IMAD.MOV.U32 R18, RZ, RZ, R22 ;  /* 0x000000ffff127224 */ /* 0x002fe400078e0016 */
[----:B------:R-:W-:Y:S02]  /*13cc0*/  IMAD.MOV.U32 R19, RZ, RZ, R23 ;  /* 0x000000ffff137224 */ /* 0x000fe400078e0017 */
[----:B------:R-:W0:Y:S01]  /*13cd0*/  LDSM.16.M88.4 R20, [R15+0x12080] ;  /* 0x012080000f14783b */ /* 0x000e220000000200 */
[----:B----4-:R-:W-:-:S02]  /*13ce0*/  IMAD.MOV.U32 R9, RZ, RZ, R26 ;  /* 0x000000ffff097224 */ /* 0x010fc400078e001a */
[----:B------:R-:W-:Y:S02]  /*13cf0*/  IMAD.MOV.U32 R8, RZ, RZ, R27 ;  /* 0x000000ffff087224 */ /* 0x000fe400078e001b */
[----:B------:R-:W1:Y:S04]  /*13d00*/  LDSM.16.M88.4 R12, [R15+0x13080] ;  /* 0x013080000f0c783b */ /* 0x000e680000000200 */
[----:B0-----:R-:W-:Y:S01]  /*13d10*/  IMAD.MOV.U32 R3, RZ, RZ, R22 ;  /* 0x000000ffff037224 */ /* 0x001fe200078e0016 */
[----:B------:R0:W-:Y:S01]  /*13d20*/  STL.64 [R1+0x20], R20 ;  /* 0x0000201401007387 */ /* 0x0001e20000100a00 */
[----:B------:R-:W-:Y:S02]  /*13d30*/  IMAD.MOV.U32 R2, RZ, RZ, R23 ;  /* 0x000000ffff027224 */ /* 0x000fe400078e0017 */
[----:B------:R-:W-:-:S02]  /*13d40*/  IMAD.MOV.U32 R10, RZ, RZ, R20 ;  /* 0x000000ffff0a7224 */ /* 0x000fc400078e0014 */
[----:B------:R-:W-:Y:S01]  /*13d50*/  IMAD.MOV.U32 R29, RZ, RZ, R21 ;  /* 0x000000ffff1d7224 */ /* 0x000fe200078e0015 */
[----:B------:R-:W3:Y:S04]  /*13d60*/  LDL.LU.64 R22, [R1+0xb40] ;  /* 0x000b400001167983 */ /* 0x000ee80000300a00 */
[----:B0-----:R-:W3:Y:S01]  /*13d70*/  LDL.LU.64 R20, [R1+0xb38] ;  /* 0x000b380001147983 */ /* 0x001ee20000300a00 */
[----:B------:R-:W-:Y:S02]  /*13d80*/  STL [R1+0xa14], R2 ;  /* 0x000a140201007387 */ /* 0x000fe40000100800 */
[----:B------:R-:W-:Y:S01]  /*13d90*/  STL [R1+0xa10], R3 ;  /* 0x000a100301007387 */ /* 0x000fe20000100800 */
[----:B---3--:R-:W-:Y:S07]  /*13da0*/  HMMA.16816.F32.BF16 R4, R4, R26, R20 ;  /* 0x0000001a0404723c */ /* 0x008fee0000041814 */
[----:B--2---:R-:W-:-:S02]  /*13db0*/  IMAD.MOV.U32 R22, RZ, RZ, R16 ;  /* 0x000000ffff167224 */ /* 0x004fc400078e0010 */
[----:B------:R-:W-:Y:S11]  /*13dc0*/  IMAD.MOV.U32 R23, RZ, RZ, R17 ;  /* 0x000000ffff177224 */ /* 0x000ff600078e0011 */
[----:B------:R-:W-:Y:S03]  /*13dd0*/  @!UPT UIADD3 URZ, URZ, URZ, URZ ;  /* 0x0000003f3f3ff290 */ /* 0x000fe6000fffe03f */
[----:B------:R0:W-:Y:S01]  /*13de0*/  STL.64 [R1+0x150], R4 ;  /* 0x0001500401007387 */ /* 0x0001e20000100a00 */
[----:B------:R2:W-:Y:S03]  /*13df0*/  STL.64 [R1+0x158], R6 ;  /* 0x0001580601007387 */ /* 0x0005e60000100a00 */
[----:B0-----:R-:W3:Y:S01]  /*13e00*/  LDL.LU R4, [R1+0xf0] ;  /* 0x0000f00001047983 */ /* 0x001ee20000300800 */
[----:B------:R-:W3:Y:S02]  /*13e10*/  LDL.LU R5, [R1+0xf4] ;  /* 0x0000f40001057983 */ /* 0x000ee40000300800 */
[----:B--2---:R-:W3:Y:S02]  /*13e20*/  LDL.LU R6, [R1+0xf8] ;  /* 0x0000f80001067983 */ /* 0x004ee40000300800 */
[----:B------:R-:W3:Y:S01]  /*13e30*/  LDL.LU R7, [R1+0xfc] ;  /* 0x0000fc0001077983 */ /* 0x000ee20000300800 */
[----:B------:R-:W3:Y:S01]  /*13e40*/  LDL.LU R16, [R1+0xb30] ;  /* 0x000b300001107983 */ /* 0x000ee20000300800 */
[----:B------:R-:W3:Y:S02]  /*13e50*/  LDL.LU R17, [R1+0xb2c] ;  /* 0x000b2c0001117983 */ /* 0x000ee40000300800 */
[----:B------:R-:W2:Y:S02]  /*13e60*/  LDL.LU R24, [R1+0x100] ;  /* 0x0001000001187983 */ /* 0x000ea40000300800 */
[----:B------:R-:W2:Y:S01]  /*13e70*/  LDL.LU R25, [R1+0x104] ;  /* 0x0001040001197983 */ /* 0x000ea20000300800 */
[----:B------:R-:W4:Y:S01]  /*13e80*/  LDL.LU R26, [R1+0x108] ;  /* 0x00010800011a7983 */ /* 0x000f220000300800 */
[----:B------:R-:W4:Y:S03]  /*13e90*/  LDL.LU R27, [R1+0x10c] ;  /* 0x00010c00011b7983 */ /* 0x000f260000300800 */
[----:B----4-:R0:W-:Y:S01]  /*13ea0*/  STL.64 [R1+0xb00], R26 ;  /* 0x000b001a01007387 */ /* 0x0101e20000100a00 */
[----:B--2---:R2:W-:Y:S02]  /*13eb0*/  STL.64 [R1+0xaf8], R24 ;  /* 0x000af81801007387 */ /* 0x0045e40000100a00 */
[----:B0-----:R-:W-:-:S02]  /*13ec0*/  IMAD.MOV.U32 R26, RZ, RZ, R18 ;  /* 0x000000ffff1a7224 */ /* 0x001fc400078e0012 */
[----:B------:R-:W-:Y:S01]  /*13ed0*/  IMAD.MOV.U32 R27, RZ, RZ, R19 ;  /* 0x000000ffff1b7224 */ /* 0x000fe200078e0013 */
[----:B------:R-:W3:Y:S01]  /*13ee0*/  LDL.LU R18, [R1+0xb28] ;  /* 0x000b280001127983 */ /* 0x000ee20000300800 */
[----:B------:R-:W3:Y:S03]  /*13ef0*/  LDL.LU R19, [R1+0xb24] ;  /* 0x000b240001137983 */ /* 0x000ee60000300800 */
[----:B------:R0:W-:Y:S01]  /*13f00*/  STL.64 [R1+0xb10], R26 ;  /* 0x000b101a01007387 */ /* 0x0001e20000100a00 */
[----:B--2---:R-:W2:Y:S02]  /*13f10*/  LDL.LU R24, [R1+0x110] ;  /* 0x0001100001187983 */ /* 0x004ea40000300800 */
[----:B------:R-:W2:Y:S02]  /*13f20*/  LDL.LU R25, [R1+0x114] ;  /* 0x0001140001197983 */ /* 0x000ea40000300800 */
[----:B------:R-:W-:-:S02]  /*13f30*/  IMAD.MOV.U32 R20, RZ, RZ, R10 ;  /* 0x000000ffff147224 */ /* 0x000fc400078e000a */
[----:B------:R-:W-:Y:S01]  /*13f40*/  IMAD.MOV.U32 R21, RZ, RZ, R29 ;  /* 0x000000ffff157224 */ /* 0x000fe200078e001d */
[----:B0-----:R-:W2:Y:S01]  /*13f50*/  LDL.LU R26, [R1+0x118] ;  /* 0x00011800011a7983 */ /* 0x001ea20000300800 */
[----:B------:R-:W2:Y:S02]  /*13f60*/  LDL.LU R27, [R1+0x11c] ;  /* 0x00011c00011b7983 */ /* 0x000ea40000300800 */
[----:B-1----:R-:W-:Y:S02]  /*13f70*/  STL [R1+0x9dc], R14 ;  /* 0x0009dc0e01007387 */ /* 0x002fe40000100800 */
[----:B------:R-:W-:Y:S01]  /*13f80*/  STL [R1+0x9d8], R15 ;  /* 0x0009d80f01007387 */ /* 0x000fe20000100800 */
[----:B------:R-:W2:Y:S01]  /*13f90*/  LDL.LU R10, [R1+0xb20] ;  /* 0x000b2000010a7983 */ /* 0x000ea20000300800 */
[----:B---3--:R-:W-:Y:S11]  /*13fa0*/  HMMA.16816.F32.BF16 R4, R16, R22, R4 ;  /* 0x000000161004723c */ /* 0x008ff60000041804 */
[----:B------:R-:W-:Y:S11]  /*13fb0*/  @!UPT UIADD3 URZ, URZ, URZ, URZ ;  /* 0x0000003f3f3ff290 */ /* 0x000ff6000fffe03f */
[----:B------:R-:W-:Y:S01]  /*13fc0*/  @!UPT UIADD3 URZ, URZ, URZ, URZ ;  /* 0x0000003f3f3ff290 */ /* 0x000fe2000fffe03f */
[----:B------:R-:W-:Y:S01]  /*13fd0*/  STL.64 [R1+0x50], R4 ;  /* 0x0000500401007387 */ /* 0x000fe20000100a00 */
[----:B------:R-:W-:Y:S02]  /*13fe0*/  STL.64 [R1+0x58], R6 ;  /* 0x0000580601007387 */ /* 0x000fe40000100a00 */
[----:B------:R0:W-:Y:S02]  /*13ff0*/  STL.64 [R1+0xac8], R20 ;  /* 0x000ac81401007387 */ /* 0x0001e40000100a00 */
[----:B------:R-:W1:Y:S04]  /*14000*/  LDSM.16.MT88.4 R4, [R28+0xc080] ;  /* 0x00c080001c04783b */ /* 0x000e680000004200 */
[----:B0-----:R-:W-:Y:S02]  /*14010*/  IMAD.MOV.U32 R20, RZ, RZ, R11 ;  /* 0x000000ffff147224 */ /* 0x001fe400078e000b */
[----:B------:R-:W-:Y:S01]  /*14020*/  IMAD.MOV.U32 R21, RZ, RZ, R0 ;  /* 0x000000ffff157224 */ /* 0x000fe200078e0000 */
[----:B------:R-:W2:Y:S01]  /*14030*/  LDL.LU R11, [R1+0xb1c] ;  /* 0x000b1c00010b7983 */ /* 0x000ea20000300800 */
[----:B------:R-:W3:Y:S03]  /*14040*/  LDL.LU R0, [R1+0xb18] ;  /* 0x000b180001007983 */ /* 0x000ee60000300800 */
[----:B------:R0:W-:Y:S04]  /*14050*/  STL.64 [R1+0xae0], R20 ;  /* 0x000ae01401007387 */ /* 0x0001e80000100a00 */
[----:B0-----:R-:W4:Y:S01]  /*14060*/  LDL.LU.64 R20, [R1+0x40] ;  /* 0x0000400001147983 */ /* 0x001f220000300a00 */
[----:B-1----:R-:W-:-:S02]  /*14070*/  IMAD.MOV.U32 R15, RZ, RZ, R4 ;  /* 0x000000ffff0f7224 */ /* 0x002fc400078e0004 */
[----:B------:R-:W-:Y:S02]  /*14080*/  IMAD.MOV.U32 R14, RZ, RZ, R5 ;  /* 0x000000ffff0e7224 */ /* 0x000fe400078e0005 */
[----:B------:R-:W-:Y:S02]  /*14090*/  IMAD.MOV.U32 R3, RZ, RZ, R6 ;  /* 0x000000ffff037224 */ /* 0x000fe400078e0006 */
[----:B------:R-:W-:Y:S02]  /*140a0*/  IMAD.MOV.U32 R2, RZ, RZ, R7 ;  /* 0x000000ffff027224 */ /* 0x000fe400078e0007 */
[----:B------:R-:W0:Y:S04]  /*140b0*/  LDSM.16.MT88.4 R4, [R28+0xc100] ;  /* 0x00c100001c04783b */ /* 0x000e280000004200 */
[----:B----4-:R1:W-:Y:S04]  /*140c0*/  STL.64 [R1+0xb08], R20 ;  /* 0x000b081401007387 */ /* 0x0103e80000100a00 */
[----:B-1----:R-:W4:Y:S01]  /*140d0*/  LDL.LU R20, [R1+0x120] ;  /* 0x0001200001147983 */ /* 0x002f220000300800 */
[----:B------:R-:W4:Y:S02]  /*140e0*/  LDL.LU R21, [R1+0x124] ;  /* 0x0001240001157983 */ /* 0x000f240000300800 */
[----:B------:R-:W4:Y:S02]  /*140f0*/  LDL.LU R22, [R1+0x128] ;  /* 0x0001280001167983 */ /* 0x000f240000300800 */
[----:B------:R-:W4:Y:S01]  /*14100*/  LDL.LU R23, [R1+0x12c] ;  /* 0x00012c0001177983 */ /* 0x000f220000300800 */
[----:B0-----:R0:W-:Y:S01]  /*14110*/  STL.64 [R1+0xab0], R6 ;  /* 0x000ab00601007387 */ /* 0x0011e20000100a00 */
[----:B------:R-:W-:Y:S02]  /*14120*/  STL.64 [R1+0xaa8], R4 ;  /* 0x000aa80401007387 */ /* 0x000fe40000100a00 */
[----:B0-----:R-:W-:-:S02]  /*14130*/  IMAD.MOV.U32 R6, RZ, RZ, R9 ;  /* 0x000000ffff067224 */ /* 0x001fc400078e0009 */
[----:B------:R-:W-:Y:S02]  /*14140*/  IMAD.MOV.U32 R7, RZ, RZ, R8 ;  /* 0x000000ffff077224 */ /* 0x000fe400078e0008 */
[C---:B--2---:R-:W-:Y:S01]  /*14150*/  HMMA.16816.F32.BF16 R8, R16.reuse, R10, R24 ;  /* 0x0000000a1008723c */ /* 0x044fe20000041818 */
[----:B------:R-:W4:Y:S11]  /*14160*/  LDL.LU.64 R26, [R1+0xb10] ;  /* 0x000b1000011a7983 */ /* 0x000f360000300a00 */
[----:B------:R-:W-:Y:S11]  /*14170*/  @!UPT UIADD3 URZ, URZ, URZ, URZ ;  /* 0x0000003f3f3ff290 */ /* 0x000ff6000fffe03f */
[----:B------:R-:W-:Y:S01]  /*14180*/  STL.64 [R1+0x140], R8 ;  /* 0x0001400801007387 */ /* 0x000fe20000100a00 */
[----:B------:R-:W-:Y:S02]  /*14190*/  STL.64 [R1+0x148], R10 ;  /* 0x0001480a01007387 */ /* 0x000fe40000100a00 */
[----:B------:R-:W0:Y:S02]  /*141a0*/  LDSM.16.MT88.4 R8, [R28+0xc180] ;  /* 0x00c180001c08783b */ /* 0x000e240000004200 */
[----:B0-----:R-:W-:Y:S02]  /*141b0*/  STL.64 [R1+0xa68], R10 ;  /* 0x000a680a01007387 */ /* 0x001fe40000100a00 */
[----:B------:R0:W-:Y:S02]  /*141c0*/  STL.64 [R1+0xa60], R8 ;  /* 0x000a600801007387 */ /* 0x0001e40000100a00 */
[----:B0-----:R-:W2:Y:S01]  /*141d0*/  LDL.LU R8, [R1+0xd0] ;  /* 0x0000d00001087983 */ /* 0x001ea20000300800 */
[----:B------:R-:W2:Y:S02]  /*141e0*/  LDL.LU R9, [R1+0xd4] ;  /* 0x0000d40001097983 */ /* 0x000ea40000300800 */
[----:B------:R-:W2:Y:S02]  /*141f0*/  LDL.LU R10, [R1+0xd8] ;  /* 0x0000d800010a7983 */ /* 0x000ea40000300800 */
[----:B---3--:R-:W-:Y:S01]  /*14200*/  IMAD.MOV.U32 R11, RZ, RZ, R0 ;  /* 0x000000ffff0b7224 */ /* 0x008fe200078e0000 */
[C---:B----4-:R-:W-:Y:S01]  /*14210*/  HMMA.16816.F32.BF16 R24, R16.reuse, R26, R20 ;  /* 0x0000001a1018723c */ /* 0x050fe20000041814 */
[----:B------:R-:W3:Y:S11]  /*14220*/  LDL.LU.64 R20, [R1+0xb08] ;  /* 0x000b080001147983 */ /* 0x000ef60000300a00 */
[----:B------:R-:W-:Y:S11]  /*14230*/  @!UPT UIADD3 URZ, URZ, URZ, URZ ;  /* 0x0000003f3f3ff290 */ /* 0x000ff6000fffe03f */
[----:B------:R-:W-:Y:S01]  /*14240*/  STL.64 [R1+0x130], R24 ;  /* 0x0001301801007387 */ /* 0x000fe20000100a00 */
[----:B------:R0:W-:Y:S02]  /*14250*/  STL [R1+0x138], R26 ;  /* 0x0001381a01007387 */ /* 0x0001e40000100800 */
[----:B------:R-:W-:Y:S02]  /*14260*/  IMAD.MOV.U32 R0, RZ, RZ, R27 ;  /* 0x000000ffff007224 */ /* 0x000fe400078e001b */
[----:B0-----:R-:W4:Y:S01]  /*14270*/  LDL.LU.64 R26, [R1+0xb00] ;  /* 0x000b0000011a7983 */ /* 0x001f220000300a00 */
[----:B------:R-:W4:Y:S02]  /*14280*/  LDL.LU.64 R24, [R1+0xaf8] ;  /* 0x000af80001187983 */ /* 0x000f240000300a00 */
[----:B----4-:R-:W-:Y:S01]  /*14290*/  HMMA.16816.F32.BF16 R4, R16, R6, R24 ;  /* 0x000000061004723c */ /* 0x010fe20000041818 */
[----:B------:R-:W2:Y:S01]  /*142a0*/  LDL.LU.64 R26, [R1+0xaf0] ;  /* 0x000af000011a7983 */ /* 0x000ea20000300a00 */
[----:B------:R-:W2:Y:S02]  /*142b0*/  LDL.LU.64 R24, [R1+0xae8] ;  /* 0x000ae80001187983 */ /* 0x000ea40000300a00 */
[----:B------:R-:W4:Y:S11]  /*142c0*/  LDL.LU R16, [R1+0xb0] ;  /* 0x0000b00001107983 */ /* 0x000f360000300800 */
[----:B------:R-:W-:Y:S08]  /*142d0*/  @!UPT UIADD3 URZ, URZ, URZ, URZ ;  /* 0x0000003f3f3ff290 */ /* 0x000ff0000fffe03f */
[----:B------:R0:W-:Y:S01]  /*142e0*/  STL.64 [R1+0xf0], R4 ;  /* 0x0000f00401007387 */ /* 0x0001e20000100a00 */
[----:B------:R-:W-:Y:S02]  /*142f0*/  STL.64 [R1+0xf8], R6 ;  /* 0x0000f80601007387 */ /* 0x000fe40000100a00 */
[----:B------:R-:W4:Y:S02]  /*14300*/  LDL.LU R17, [R1+0xb4] ;  /* 0x0000b40001117983 */ /* 0x000f240000300800 */
[----:B------:R-:W4:Y:S01]  /*14310*/  LDL.LU R18, [R1+0xb8] ;  /* 0x0000b80001127983 */ /* 0x000f220000300800 */
[----:B------:R-:W4:Y:S01]  /*14320*/  LDL.LU R19, [R1+0xbc] ;  /* 0x0000bc0001137983 */ /* 0x000f220000300800 */
[----:B0-----:R-:W-:Y:S02]  /*14330*/  IMAD.MOV.U32 R4, RZ, RZ, R15 ;  /* 0x000000ffff047224 */ /* 0x001fe400078e000f */
[----:B------:R-:W-:Y:S02]  /*14340*/  IMAD.MOV.U32 R5, RZ, RZ, R14 ;  /* 0x000000ffff057224 */ /* 0x000fe400078e000e */
[----:B---3--:R-:W-:-:S02]  /*14350*/  IMAD.MOV.U32 R15, RZ, RZ, R20 ;  /* 0x000000ffff0f7224 */ /* 0x008fc400078e0014 */
[----:B------:R-:W-:Y:S01]  /*14360*/  IMAD.MOV.U32 R14, RZ, RZ, R21 ;  /* 0x000000ffff0e7224 */ /* 0x000fe200078e0015 */
[----:B--2---:R-:W-:Y:S01]  /*14370*/  HMMA.16816.F32.BF16 R8, R24, R20, R8 ;  /* 0x000000141808723c */ /* 0x004fe20000041808 */
[----:B----4-:R-:W-:Y:S01]  /*14380*/  STL.64 [R1+0xad8], R18 ;  /* 0x000ad81201007387 */ /* 0x010fe20000100a00 */
[----:B------:R0:W-:Y:S03]  /*14390*/  STL.64 [R1+0xad0], R16 ;  /* 0x000ad01001007387 */ /* 0x0001e60000100a00 */
[----:B0-----:R-:W2:Y:S01]  /*143a0*/  LDL.LU R16, [R1+0xa0] ;  /* 0x0000a00001107983 */ /* 0x001ea20000300800 */
[----:B------:R-:W2:Y:S02]  /*143b0*/  LDL.LU R17, [R1+0xa4] ;  /* 0x0000a40001117983 */ /* 0x000ea40000300800 */
[----:B------:R-:W2:Y:S02]  /*143c0*/  LDL.LU R18, [R1+0xa8] ;  /* 0x0000a80001127983 */ /* 0x000ea40000300800 */
[----:B------:R-:W2:Y:S01]  /*143d0*/  LDL.LU R19, [R1+0xac] ;  /* 0x0000ac0001137983 */ /* 0x000ea20000300800 */
[----:B------:R-:W2:Y:S01]  /*143e0*/  LDL.LU.64 R20, [R1+0xae0] ;  /* 0x000ae00001147983 */ /* 0x000ea20000300a00 */
[----:B------:R-:W-:Y:S11]  /*143f0*/  IMAD.MOV.U32 R7, RZ, RZ, R2 ;  /* 0x000000ffff077224 */ /* 0x000ff600078e0002 */
[----:B------:R-:W-:Y:S01]  /*14400*/  @!UPT UIADD3 URZ, URZ, URZ, URZ ;  /* 0x0000003f3f3ff290 */ /* 0x000fe2000fffe03f */
[----:B------:R-:W-:Y:S02]  /*14410*/  IMAD.MOV.U32 R29, RZ, RZ, R8 ;  /* 0x000000ffff1d7224 */ /* 0x000fe400078e0008 */
[----:B------:R0:W-:Y:S02]  /*14420*/  STL [R1+0x124], R9 ;  /* 0x0001240901007387 */ /* 0x0001e40000100800 */
[----:B------:R-:W-:Y:S02]  /*14430*/  IMAD.MOV.U32 R6, RZ, RZ, R3 ;  /* 0x000000ffff067224 */ /* 0x000fe400078e0003 */
[----:B------:R-:W-:Y:S01]  /*14440*/  IMAD.MOV.U32 R2, RZ, RZ, R10 ;  /* 0x000000ffff027224 */ /* 0x000fe200078e000a */
[----:B------:R-:W3:Y:S01]  /*14450*/  LDL.LU R8, [R1+0x1b0] ;  /* 0x0001b00001087983 */ /* 0x000ee20000300800 */
[----:B------:R-:W-:-:S03]  /*14460*/  IMAD.MOV.U32 R3, RZ, RZ, R11 ;  /* 0x000000ffff037224 */ /* 0x000fc600078e000b */
[----:B0-----:R-:W3:Y:S01]  /*14470*/  LDL.LU R9, [R1+0x1b4] ;  /* 0x0001b40001097983 */ /* 0x001ee20000300800 */
[----:B------:R-:W3:Y:S02]  /*14480*/  LDL.LU R10, [R1+0x1b8] ;  /* 0x0001b800010a7983 */ /* 0x000ee40000300800 */
[----:B------:R-:W3:Y:S02]  /*14490*/  LDL.LU R11, [R1+0x1bc] ;  /* 0x0001bc00010b7983 */ /* 0x000ee40000300800 */
[----:B------:R-:W-:Y:S01]  /*144a0*/  STL [R1+0xa24], R29 ;  /* 0x000a241d01007387 */ /* 0x000fe20000100800 */
[----:B------:R-:W-:Y:S01]  /*144b0*/  STL [R1+0xa20], R2 ;  /* 0x000a200201007387 */ /* 0x000fe20000100800 */
[----:B------:R-:W-:Y:S01]  /*144c0*/  STL [R1+0xa1c], R3 ;  /* 0x000a1c0301007387 */ /* 0x000fe20000100800 */
[C---:B--2---:R-:W-:Y:S02]  /*144d0*/  HMMA.16816.F32.BF16 R20, R24.reuse, R20, R16 ;  /* 0x000000141814723c */ /* 0x044fe40000041810 */
[----:B------:R-:W2:Y:S01]  /*144e0*/  LDL.LU.64 R18, [R1+0xad8] ;  /* 0x000ad80001127983 */ /* 0x000ea20000300a00 */
[----:B------:R-:W2:Y:S11]  /*144f0*/  LDL.LU.64 R16, [R1+0xad0] ;  /* 0x000ad00001107983 */ /* 0x000eb60000300a00 */
[----:B------:R-:W-:Y:S09]  /*14500*/  @!UPT UIADD3 URZ, URZ, URZ, URZ ;  /* 0x0000003f3f3ff290 */ /* 0x000ff2000fffe03f */
[----:B------:R-:W-:Y:S01]  /*14510*/  STL.64 [R1+0x110], R20 ;  /* 0x0001101401007387 */ /* 0x000fe20000100a00 */
[----:B------:R-:W-:Y:S02]  /*14520*/  STL.64 [R1+0x118], R22 ;  /* 0x0001181601007387 */ /* 0x000fe40000100a00 */
[----:B------:R-:W0:Y:S02]  /*14530*/  LDSM.16.MT88.4 R20, [R28+0xe000] ;  /* 0x00e000001c14783b */ /* 0x000e240000004200 */
[----:B0-----:R0:W-:Y:S02]  /*14540*/  STL.64 [R1], R20 ;  /* 0x0000001401007387 */ /* 0x0011e40000100a00 */
[----:B------:R-:W-:Y:S02]  /*14550*/  STL.64 [R1+0x8], R22 ;  /* 0x0000081601007387 */ /* 0x000fe40000100a00 */
[----:B0-----:R-:W2:Y:S02]  /*14560*/  LDL.LU.64 R20, [R1+0xac8] ;  /* 0x000ac80001147983 */ /* 0x001ea40000300a00 */
[----:B--2---:R-:W-:Y:S02]  /*14570*/  HMMA.16816.F32.BF16 R16, R24, R20, R16 ;  /* 0x000000141810723c */ /* 0x004fe40000041810 */
[----:B------:R-:W-:Y:S11]  /*14580*/  LDSM.16.MT88.4 R20, [R28+0xe100] ;  /* 0x00e100001c14783b */ /* 0x000ff60000004200 */
[----:B------:R-:W-:Y:S10]  /*14590*/  @!UPT UIADD3 URZ, URZ, URZ, URZ ;  /* 0x0000003f3f3ff290 */ /* 0x000ff4000fffe03f */
[----:B------:R-:W-:Y:S01]  /*145a0*/  STL [R1+0x100], R16 ;  /* 0x0001001001007387 */ /* 0x000fe20000100800 */
[----:B------:R-:W-:Y:S02]  /*145b0*/  IMAD.MOV.U32 R2, RZ, RZ, R17 ;  /* 0x000000ffff027224 */ /* 0x000fe400078e0011 */
[----:B------:R-:W-:Y:S02]  /*145c0*/  STL [R1+0x10c], R19 ;  /* 0x00010c1301007387 */ /* 0x000fe40000100800 */
[----:B------:R-:W-:Y:S02]  /*145d0*/  IMAD.MOV.U32 R3, RZ, RZ, R18 ;  /* 0x000000ffff037224 */ /* 0x000fe400078e0012 */
[----:B------:R-:W0:Y:S04]  /*145e0*/  LDSM.16.MT88.4 R16, [R28+0xe080] ;  /* 0x00e080001c10783b */ /* 0x000e280000004200 */
[----:B------:R-:W-:Y:S01]  /*145f0*/  STL [R1+0xa2c], R3 ;  /* 0x000a2c0301007387 */ /* 0x000fe20000100800 */
[----:B------:R-:W-:Y:S03]  /*14600*/  STL [R1+0xa28], R2 ;  /* 0x000a280201007387 */ /* 0x000fe60000100800 */
[----:B0-----:R-:W-:Y:S01]  /*14610*/  STL.64 [R1+0x9b0], R18 ;  /* 0x0009b01201007387 */ /* 0x001fe20000100a00 */
[----:B------:R-:W-:Y:S02]  /*14620*/  STL.64 [R1+0x9a8], R16 ;  /* 0x0009a81001007387 */ /* 0x000fe40000100a00 */
[----:B------:R-:W-:Y:S02]  /*14630*/  STL [R1+0x968], R22 ;  /* 0x0009681601007387 */ /* 0x000fe40000100800 */
[----:B------:R-:W-:Y:S01]  /*14640*/  STL [R1+0x964], R23 ;  /* 0x0009641701007387 */ /* 0x000fe20000100800 */
[----:B------:R0:W-:Y:S04]  /*14650*/  STL.64 [R1+0xa40], R20 ;  /* 0x000a401401007387 */ /* 0x0001e80000100a00 */
[----:B0-----:R-:W2:Y:S01]  /*14660*/  LDL.LU R20, [R1+0xc0] ;  /* 0x0000c00001147983 */ /* 0x001ea20000300800 */
[----:B------:R-:W2:Y:S02]  /*14670*/  LDL.LU R21, [R1+0xc4] ;  /* 0x0000c40001157983 */ /* 0x000ea40000300800 */
[----:B------:R-:W2:Y:S02]  /*14680*/  LDL.LU R22, [R1+0xc8] ;  /* 0x0000c80001167983 */ /* 0x000ea40000300800 */
[----:B------:R-:W2:Y:S02]  /*14690*/  LDL.LU R23, [R1+0xcc] ;  /* 0x0000cc0001177983 */ /* 0x000ea40000300800 */
[----:B------:R-:W-:-:S02]  /*146a0*/  IMAD.MOV.U32 R16, RZ, RZ, R15 ;  /* 0x000000ffff107224 */ /* 0x000fc400078e000f */
[----:B------:R-:W-:-:S07]  /*146b0*/  IMAD.MOV.U32 R17, RZ, RZ, R14 ;  /* 0x000000ffff117224 */ /* 0x000fce00078e000e */
[----:B---3--:R-:W-:Y:S11]  /*146c0*/  HMMA.16816.F32.BF16 R8, R4, R16, R8 ;  /* 0x000000100408723c */ /* 0x008ff60000041808 */
[----:B------:R-:W-:Y:S11]  /*146d0*/  @!UPT UIADD3 URZ, URZ, URZ, URZ ;  /* 0x0000003f3f3ff290 */ /* 0x000ff6000fffe03f */
[----:B------:R-:W-:Y:S02]  /*146e0*/  @!UPT UIADD3 URZ, URZ, URZ, URZ ;  /* 0x0000003f3f3ff290 */ /* 0x000fe4000fffe03f */
[----:B------:R-:W-:Y:S02]  /*146f0*/  IMAD.MOV.U32 R3, RZ, RZ, R10 ;  /* 0x000000ffff037224 */ /* 0x000fe400078e000a */
[----:B------:R-:W-:Y:S01]  /*14700*/  IMAD.MOV.U32 R2, RZ, RZ, R11 ;  /* 0x000000ffff027224 */ /* 0x000fe200078e000b */
[----:B--2---:R-:W-:Y:S11]  /*14710*/  HMMA.16816.F32.BF16 R24, R24, R12, R20 ;  /* 0x0000000c1818723c */ /* 0x004ff60000041814 */
[----:B------:R-:W-:Y:S11]  /*14720*/  @!UPT UIADD3 URZ, URZ, URZ, URZ ;  /* 0x0000003f3f3ff290 */ /* 0x000ff6000fffe03f */
[----:B------:R-:W-:Y:S01]  /*14730*/  @!UPT UIADD3 URZ, URZ, URZ, URZ ;  /* 0x0000003f3f3ff290 */ /* 0x000fe2000fffe03f */
[----:B------:R-:W-:Y:S01]  /*14740*/  STL.64 [R1+0xe0], R24 ;  /* 0x0000e01801007387 */ /* 0x000fe20000100a00 */
[----:B------:R-:W-:Y:S02]  /*14750*/  STL [R1+0xe8], R26 ;  /* 0x0000e81a01007387 */ /* 0x000fe40000100800 */
[----:B------:R-:W-:Y:S02]  /*14760*/  IMAD.MOV.U32 R29, RZ, RZ, R27 ;  /* 0x000000ffff1d7224 */ /* 0x000fe400078e001b */
[----:B------:R-:W2:Y:S01]  /*14770*/  LDL.LU R20, [R1+0x1a0] ;  /* 0x0001a00001147983 */ /* 0x000ea20000300800 */
[----:B------:R-:W0:Y:S04]  /*14780*/  LDSM.16.MT88.4 R24, [R28+0xe180] ;  /* 0x00e180001c18783b */ /* 0x000e280000004200 */
[----:B------:R-:W2:Y:S01]  /*14790*/  LDL.LU R21, [R1+0x1a4] ;  /* 0x0001a40001157983 */ /* 0x000ea20000300800 */
[----:B------:R-:W2:Y:S02]  /*147a0*/  LDL.LU R22, [R1+0x1a8] ;  /* 0x0001a80001167983 */ /* 0x000ea40000300800 */
[----:B------:R-:W2:Y:S02]  /*147b0*/  LDL.LU R23, [R1+0x1ac] ;  /* 0x0001ac0001177983 */ /* 0x000ea40000300800 */
[----:B------:R-:W-:Y:S01]  /*147c0*/  STL.64 [R1+0xac0], R12 ;  /* 0x000ac00c01007387 */ /* 0x000fe20000100a00 */
[----:B------:R-:W-:Y:S04]  /*147d0*/  STL [R1+0xa30], R29 ;  /* 0x000a301d01007387 */ /* 0x000fe80000100800 */
[----:B0-----:R-:W-:Y:S01]  /*147e0*/  STL.64 [R1+0x930], R26 ;  /* 0x0009301a01007387 */ /* 0x001fe20000100a00 */
[----:B------:R-:W-:Y:S02]  /*147f0*/  STL.64 [R1+0x928], R24 ;  /* 0x0009281801007387 */ /* 0x000fe40000100a00 */
[----:B------:R-:W-:Y:S02]  /*14800*/  STL [R1+0x828], R28 ;  /* 0x0008281c01007387 */ /* 0x000fe40000100800 */
[----:B------:R0:W-:Y:S01]  /*14810*/  STL.64 [R1+0xd0], R8 ;  /* 0x0000d00801007387 */ /* 0x0001e20000100a00 */
[----:B------:R-:W-:Y:S04]  /*14820*/  STL.64 [R1+0xab8], R16 ;  /* 0x000ab81001007387 */ /* 0x000fe80000100a00 */
[----:B0-----:R-:W3:Y:S01]  /*14830*/  LDL.LU R8, [R1+0x160] ;  /* 0x0001600001087983 */ /* 0x001ee20000300800 */
[----:B------:R-:W3:Y:S02]  /*14840*/  LDL.LU R9, [R1+0x164] ;  /* 0x0001640001097983 */ /* 0x000ee40000300800 */
[----:B------:R-:W4:Y:S02]  /*14850*/  LDL.LU R10, [R1+0x168] ;  /* 0x00016800010a7983 */ /* 0x000f240000300800 */
[----:B------:R-:W4:Y:S02]  /*14860*/  LDL.LU R11, [R1+0x16c] ;  /* 0x00016c00010b7983 */ /* 0x000f240000300800 */
[----:B----4-:R-:W-:Y:S01]  /*14870*/  STL.64 [R1+0xa88], R10 ;  /* 0x000a880a01007387 */ /* 0x010fe20000100a00 */
[----:B---3--:R0:W-:Y:S03]  /*14880*/  STL.64 [R1+0xa80], R8 ;  /* 0x000a800801007387 */ /* 0x0081e60000100a00 */
[----:B0-----:R-:W2:Y:S01]  /*14890*/  LDL.LU.64 R8, [R1+0x30] ;  /* 0x0000300001087983 */ /* 0x001ea20000300a00 */
[----:B------:R-:W3:Y:S02]  /*148a0*/  LDL.LU R24, [R1+0x150] ;  /* 0x0001500001187983 */ /* 0x000ee40000300800 */
[----:B------:R-:W3:Y:S02]  /*148b0*/  LDL.LU R25, [R1+0x154] ;  /* 0x0001540001197983 */ /* 0x000ee40000300800 */
[----:B------:R-:W4:Y:S01]  /*148c0*/  LDL.LU R26, [R1+0x158] ;  /* 0x00015800011a7983 */ /* 0x000f220000300800 */
[----:B------:R-:W4:Y:S01]  /*148d0*/  LDL.LU R27, [R1+0x15c] ;  /* 0x00015c00011b7983 */ /* 0x000f220000300800 */
[----:B------:R-:W3:Y:S02]  /*148e0*/  LDL.LU R12, [R1+0x190] ;  /* 0x00019000010c7983 */ /* 0x000ee40000300800 */
[----:B------:R-:W3:Y:S02]  /*148f0*/  LDL.LU R13, [R1+0x194] ;  /* 0x00019400010d7983 */ /* 0x000ee40000300800 */
[----:B------:R-:W3:Y:S01]  /*14900*/  LDL.LU R14, [R1+0x198] ;  /* 0x00019800010e7983 */ /* 0x000ee20000300800 */
[----:B------:R-:W3:Y:S01]  /*14910*/  LDL.LU R15, [R1+0x19c] ;  /* 0x00019c00010f7983 */ /* 0x000ee20000300800 */
[----:B------:R-:W3:Y:S02]  /*14920*/  LDL.LU R16, [R1+0x180] ;  /* 0x0001800001107983 */ /* 0x000ee40000300800 */
[----:B------:R-:W3:Y:S02]  /*14930*/  LDL.LU R17, [R1+0x184] ;  /* 0x0001840001117983 */ /* 0x000ee40000300800 */
[----:B------:R-:W3:Y:S01]  /*14940*/  LDL.LU R18, [R1+0x188] ;  /* 0x0001880001127983 */ /* 0x000ee20000300800 */
[----:B------:R-:W3:Y:S01]  /*14950*/  LDL.LU R19, [R1+0x18c] ;  /* 0x00018c0001137983 */ /* 0x000ee20000300800 */
[C---:B--2---:R-:W-:Y:S03]  /*14960*/  HMMA.16816.F32.BF16 R20, R4.reuse, R8, R20 ;  /* 0x000000080414723c */ /* 0x044fe60000041814 */
[----:B----4-:R-:W-:Y:S01]  /*14970*/  STL.64 [R1+0xa78], R26 ;  /* 0x000a781a01007387 */ /* 0x010fe20000100a00 */
[----:B---3--:R0:W-:Y:S03]  /*14980*/  STL.64 [R1+0xa70], R24 ;  /* 0x000a701801007387 */ /* 0x0081e60000100a00 */
[----:B0-----:R-:W2:Y:S01]  /*14990*/  LDL.LU.64 R24, [R1+0x20] ;  /* 0x0000200001187983 */ /* 0x001ea20000300a00 */
[----:B------:R-:W-:Y:S02]  /*149a0*/  STL [R1+0xa38], R2 ;  /* 0x000a380201007387 */ /* 0x000fe40000100800 */
[----:B------:R-:W-:Y:S11]  /*149b0*/  STL [R1+0xa34], R3 ;  /* 0x000a340301007387 */ /* 0x000ff60000100800 */
[----:B------:R-:W-:Y:S02]  /*149c0*/  @!UPT UIADD3 URZ, URZ, URZ, URZ ;  /* 0x0000003f3f3ff290 */ /* 0x000fe4000fffe03f */
[----:B------:R-:W-:Y:S01]  /*149d0*/  STL.64 [R1+0xc0], R20 ;  /* 0x0000c01401007387 */ /* 0x000fe20000100a00 */
[----:B------:R-:W-:Y:S02]  /*149e0*/  STL [R1+0xc8], R22 ;  /* 0x0000c81601007387 */ /* 0x000fe40000100800 */
[----:B------:R-:W-:Y:S02]  /*149f0*/  IMAD.MOV.U32 R29, RZ, RZ, R23 ;  /* 0x000000ffff1d7224 */ /* 0x000fe400078e0017 */
[----:B------:R0:W-:Y:S02]  /*14a00*/  STL.64 [R1+0xaa0], R8 ;  /* 0x000aa00801007387 */ /* 0x0001e40000100a00 */
[----:B0-----:R-:W3:Y:S01]  /*14a10*/  LDL.LU R8, [R1+0x90] ;  /* 0x0000900001087983 */ /* 0x001ee20000300800 */
[----:B------:R-:W3:Y:S02]  /*14a20*/  LDL.LU R9, [R1+0x94] ;  /* 0x0000940001097983 */ /* 0x000ee40000300800 */
[----:B------:R-:W3:Y:S02]  /*14a30*/  LDL.LU R10, [R1+0x98] ;  /* 0x00009800010a7983 */ /* 0x000ee40000300800 */
[----:B------:R-:W3:Y:S01]  /*14a40*/  LDL.LU R11, [R1+0x9c] ;  /* 0x00009c00010b7983 */ /* 0x000ee20000300800 */
[----:B------:R-:W-:Y:S01]  /*14a50*/  STL [R1+0xa48], R29 ;  /* 0x000a481d01007387 */ /* 0x000fe20000100800 */
[----:B------:R-:W4:Y:S02]  /*14a60*/  LDL.LU R20, [R1+0x140] ;  /* 0x0001400001147983 */ /* 0x000f240000300800 */
[----:B------:R-:W4:Y:S02]  /*14a70*/  LDL.LU R21, [R1+0x144] ;  /* 0x0001440001157983 */ /* 0x000f240000300800 */
[----:B------:R-:W2:Y:S01]  /*14a80*/  LDL.LU R22, [R1+0x148] ;  /* 0x0001480001167983 */ /* 0x000ea20000300800 */
[----:B------:R-:W2:Y:S04]  /*14a90*/  LDL.LU R23, [R1+0x14c] ;  /* 0x00014c0001177983 */ /* 0x000ea80000300800 */
[----:B--2---:R-:W-:Y:S01]  /*14aa0*/  STL.64 [R1+0xa58], R22 ;  /* 0x000a581601007387 */ /* 0x004fe20000100a00 */
[----:B----4-:R0:W-:Y:S03]  /*14ab0*/  STL.64 [R1+0xa50], R20 ;  /* 0x000a501401007387 */ /* 0x0101e60000100a00 */
[----:B0-----:R-:W2:Y:S01]  /*14ac0*/  LDL.LU R20, [R1+0x50] ;  /* 0x0000500001147983 */ /* 0x001ea20000300800 */
[----:B------:R-:W2:Y:S02]  /*14ad0*/  LDL.LU R21, [R1+0x54] ;  /* 0x0000540001157983 */ /* 0x000ea40000300800 */
[----:B------:R-:W4:Y:S02]  /*14ae0*/  LDL.LU R22, [R1+0x58] ;  /* 0x0000580001167983 */ /* 0x000f240000300800 */
[----:B------:R-:W4:Y:S01]  /*14af0*/  LDL.LU R23, [R1+0x5c] ;  /* 0x00005c0001177983 */ /* 0x000f220000300800 */
[----:B------:R-:W-:Y:S01]  /*14b00*/  HMMA.16816.F32.BF16 R12, R4, R24, R12 ;  /* 0x00000018040c723c */ /* 0x000fe2000004180c */
[----:B----4-:R-:W-:Y:S01]  /*14b10*/  STL.64 [R1+0xa98], R22 ;  /* 0x000a981601007387 */ /* 0x010fe20000100a00 */
[----:B--2---:R0:W-:Y:S03]  /*14b20*/  STL.64 [R1+0xa90], R20 ;  /* 0x000a901401007387 */ /* 0x0041e60000100a00 */
[----:B0-----:R-:W2:Y:S01]  /*14b30*/  LDL.LU R20, [R1+0x170] ;  /* 0x0001700001147983 */ /* 0x001ea20000300800 */
[----:B------:R-:W2:Y:S02]  /*14b40*/  LDL.LU R21, [R1+0x174] ;  /* 0x0001740001157983 */ /* 0x000ea40000300800 */
[----:B------:R-:W2:Y:S02]  /*14b50*/  LDL.LU R22, [R1+0x178] ;  /* 0x0001780001167983 */ /* 0x000ea40000300800 */
[----:B------:R-:W2:Y:S11]  /*14b60*/  LDL.LU R23, [R1+0x17c] ;  /* 0x00017c0001177983 */ /* 0x000eb60000300800 */
[----:B------:R-:W-:Y:S02]  /*14b70*/  @!UPT UIADD3 URZ, URZ, URZ, URZ ;  /* 0x0000003f3f3ff290 */ /* 0x000fe4000fffe03f */
[----:B------:R0:W-:Y:S04]  /*14b80*/  STL.64 [R1+0xb0], R12 ;  /* 0x0000b00c01007387 */ /* 0x0001e80000100a00 */
[----:B0-----:R-:W4:Y:S01]  /*14b90*/  LDL.LU.64 R12, [R1+0xac0] ;  /* 0x000ac000010c7983 */ /* 0x001f220000300a00 */
[----:B------:R-:W-:Y:S02]  /*14ba0*/  IMAD.MOV.U32 R2, RZ, RZ, R14 ;  /* 0x000000ffff027224 */ /* 0x000fe400078e000e */
[----:B------:R-:W-:-:S03]  /*14bb0*/  IMAD.MOV.U32 R3, RZ, RZ, R15 ;  /* 0x000000ffff037224 */ /* 0x000fc600078e000f */
[----:B------:R-:W-:Y:S01]  /*14bc0*/  STL [R1+0xa4c], R2 ;  /* 0x000a4c0201007387 */ /* 0x000fe20000100800 */
[----:B----4-:R-:W-:Y:S03]  /*14bd0*/  HMMA.16816.F32.BF16 R4, R4, R12, R16 ;  /* 0x0000000c0404723c */ /* 0x010fe60000041810 */
[----:B------:R-:W3:Y:S11]  /*14be0*/  LDL.LU.64 R16, [R1+0xab8] ;  /* 0x000ab80001107983 */ /* 0x000ef60000300a00 */
[----:B------:R-:W-:Y:S09]  /*14bf0*/  @!UPT UIADD3 URZ, URZ, URZ, URZ ;  /* 0x0000003f3f3ff290 */ /* 0x000ff2000fffe03f */
[----:B------:R0:W-:Y:S01]  /*14c00*/  STL.64 [R1+0xa8], R6 ;  /* 0x0000a80601007387 */ /* 0x0001e20000100a00 */
[----:B------:R-:W-:Y:S02]  /*14c10*/  IMAD.MOV.U32 R14, RZ, RZ, R4 ;  /* 0x000000ffff0e7224 */ /* 0x000fe400078e0004 */
[----:B------:R-:W-:Y:S01]  /*14c20*/  IMAD.MOV.U32 R15, RZ, RZ, R5 ;  /* 0x000000ffff0f7224 */ /* 0x000fe200078e0005 */
[----:B0-----:R-:W3:Y:S01]  /*14c30*/  LDL.LU.64 R6, [R1+0xab0] ;  /* 0x000ab00001067983 */ /* 0x001ee20000300a00 */
[----:B------:R-:W3:Y:S02]  /*14c40*/  LDL.LU.64 R4, [R1+0xaa8] ;  /* 0x000aa80001047983 */ /* 0x000ee40000300a00 */
[C---:B---3--:R-:W-:Y:S11]  /*14c50*/  HMMA.16816.F32.BF16 R8, R4.reuse, R16, R8 ;  /* 0x000000100408723c */ /* 0x048ff60000041808 */
[----:B------:R-:W-:Y:S11]  /*14c60*/  @!UPT UIADD3 URZ, URZ, URZ, URZ ;  /* 0x0000003f3f3ff290 */ /* 0x000ff6000fffe03f */
[----:B------:R-:W-:Y:S01]  /*14c70*/  @!UPT UIADD3 URZ, URZ, URZ, URZ ;  /* 0x0000003f3f3ff290 */ /* 0x000fe2000fffe03f */
[----:B------:R0:W-:Y:S01]  /*14c80*/  STL.64 [R1+0x90], R8 ;  /* 0x0000900801007387 */ /* 0x0001e20000100a00 */
[----:B------:R-:W-:Y:S03]  /*14c90*/  STL.64 [R1+0x98], R10 ;  /* 0x0000980a01007387 */ /* 0x000fe60000100a00 */
[----:B0-----:R-:W2:Y:S02]  /*14ca0*/  LDL.LU.64 R8, [R1+0xaa0] ;  /* 0x000aa00001087983 */ /* 0x001ea40000300a00 */
[----:B--2---:R-:W-:Y:S01]  /*14cb0*/  HMMA.16816.F32.BF16 R20, R4, R8, R20 ;  /* 0x000000080414723c */ /* 0x004fe20000041814 */
[----:B------:R-:W-:Y:S02]  /*14cc0*/  IMAD.MOV.U32 R2, RZ, RZ, R8 ;  /* 0x000000ffff027224 */ /* 0x000fe400078e0008 */
[----:B------:R-:W-:Y:S11]  /*14cd0*/  IMAD.MOV.U32 R29, RZ, RZ, R9 ;  /* 0x000000ffff1d7224 */ /* 0x000ff600078e0009 */
[----:B------:R-:W-:Y:S09]  /*14ce0*/  @!UPT UIADD3 URZ, URZ, URZ, URZ ;  /* 0x0000003f3f3ff290 */ /* 0x000ff2000fffe03f */
[----:B------:R-:W-:Y:S01]  /*14cf0*/  STL.64 [R1+0x80], R20 ;  /* 0x0000801401007387 */ /* 0x000fe20000100a00 */
[----:B------:R0:W-:Y:S03]  /*14d00*/  STL.64 [R1+0x88], R22 ;  /* 0x0000881601007387 */ /* 0x0001e60000100a00 */
[----:B0-----:R-:W2:Y:S01]  /*14d10*/  LDL.LU.64 R22, [R1+0xa98] ;  /* 0x000a980001167983 */ /* 0x001ea20000300a00 */
[----:B------:R-:W2:Y:S02]  /*14d20*/  LDL.LU.64 R20, [R1+0xa90] ;  /* 0x000a900001147983 */ /* 0x000ea40000300a00 */
[----:B------:R-:W3:Y:S02]  /*14d30*/  LDL.LU.64 R10, [R1+0xa88] ;  /* 0x000a8800010a7983 */ /* 0x000ee40000300a00 */
[----:B------:R-:W3:Y:S02]  /*14d40*/  LDL.LU.64 R8, [R1+0xa80] ;  /* 0x000a800001087983 */ /* 0x000ee40000300a00 */
[----:B------:R-:W-:-:S02]  /*14d50*/  IMAD.MOV.U32 R19, RZ, RZ, R24 ;  /* 0x000000ffff137224 */ /* 0x000fc400078e0018 */
[----:B------:R-:W-:Y:S01]  /*14d60*/  IMAD.MOV.U32 R18, RZ, RZ, R25 ;  /* 0x000000ffff127224 */ /* 0x000fe200078e0019 */
[----:B------:R-:W4:Y:S01]  /*14d70*/  LDL.LU.64 R26, [R1+0xa78] ;  /* 0x000a7800011a7983 */ /* 0x000f220000300a00 */
[C---:B---3--:R-:W-:Y:S03]  /*14d80*/  HMMA.16816.F32.BF16 R8, R4.reuse, R24, R8 ;  /* 0x000000180408723c */ /* 0x048fe60000041808 */
[----:B------:R-:W4:Y:S11]  /*14d90*/  LDL.LU.64 R24, [R1+0xa70] ;  /* 0x000a700001187983 */ /* 0x000f360000300a00 */
[----:B------:R-:W-:Y:S09]  /*14da0*/  @!UPT UIADD3 URZ, URZ, URZ, URZ ;  /* 0x0000003f3f3ff290 */ /* 0x000ff2000fffe03f */
[----:B------:R-:W-:Y:S01]  /*14db0*/  STL.64 [R1+0x70], R8 ;  /* 0x0000700801007387 */ /* 0x000fe20000100a00 */
[----:B------:R0:W-:Y:S02]  /*14dc0*/  STL [R1+0x78], R10 ;  /* 0x0000780a01007387 */ /* 0x0001e40000100800 */
[----:B------:R-:W-:Y:S02]  /*14dd0*/  IMAD.MOV.U32 R28, RZ, RZ, R11 ;  /* 0x000000ffff1c7224 */ /* 0x000fe400078e000b */
[----:B0-----:R-:W2:Y:S01]  /*14de0*/  LDL.LU.64 R10, [R1+0xa68] ;  /* 0x000a6800010a7983 */ /* 0x001ea20000300a00 */
[----:B------:R-:W2:Y:S01]  /*14df0*/  LDL.LU.64 R8, [R1+0xa60] ;  /* 0x000a600001087983 */ /* 0x000ea20000300a00 */
[----:B----4-:R-:W-:Y:S07]  /*14e00*/  HMMA.16816.F32.BF16 R24, R4, R12, R24 ;  /* 0x0000000c0418723c */ /* 0x010fee0000041818 */
[----:B------:R-:W-:-:S02]  /*14e10*/  IMAD.MOV.U32 R4, RZ, RZ, R19 ;  /* 0x000000ffff047224 */ /* 0x000fc400078e0013 */
[----:B------:R-:W-:Y:S02]  /*14e20*/  IMAD.MOV.U32 R5, RZ, RZ, R18 ;  /* 0x000000ffff057224 */ /* 0x000fe400078e0012 */
[----:B--2---:R-:W-:Y:S11]  /*14e30*/  HMMA.16816.F32.BF16 R16, R8, R16, R20 ;  /* 0x000000100810723c */ /* 0x004ff60000041814 */
[----:B------:R-:W-:Y:S01]  /*14e40*/  @!UPT UIADD3 URZ, URZ, URZ, URZ ;  /* 0x0000003f3f3ff290 */ /* 0x000fe2000fffe03f */
[----:B------:R-:W-:Y:S01]  /*14e50*/  STL.64 [R1+0x940], R26 ;  /* 0x0009401a01007387 */ /* 0x000fe20000100a00 */
[----:B------:R0:W-:Y:S03]  /*14e60*/  STL.64 [R1+0x938], R24 ;  /* 0x0009381801007387 */ /* 0x0001e60000100a00 */
[----:B0-----:R-:W2:Y:S01]  /*14e70*/  LDL.LU R24, [R1+0x130] ;  /* 0x0001300001187983 */ /* 0x001ea20000300800 */
[----:B------:R-:W2:Y:S02]  /*14e80*/  LDL.LU R25, [R1+0x134] ;  /* 0x0001340001197983 */ /* 0x000ea40000300800 */
[----:B------:R-:W2:Y:S02]  /*14e90*/  LDL.LU R26, [R1+0x138] ;  /* 0x00013800011a7983 */ /* 0x000ea40000300800 */
[----:B------:R-:W3:Y:S01]  /*14ea0*/  LDL.LU.64 R22, [R1+0xa58] ;  /* 0x000a580001167983 */ /* 0x000ee20000300a00 */
[----:B------:R-:W3:Y:S01]  /*14eb0*/  LDL.LU.64 R20, [R1+0xa50] ;  /* 0x000a500001147983 */ /* 0x000ee20000300a00 */
[----:B------:R-:W-:-:S03]  /*14ec0*/  IMAD.MOV.U32 R27, RZ, RZ, R0 ;  /* 0x000000ffff1b7224 */ /* 0x000fc600078e0000 */
[----:B------:R0:W-:Y:S01]  /*14ed0*/  STL.64 [R1+0x50], R16 ;  /* 0x0000501001007387 */ /* 0x0001e20000100a00 */
[----:B------:R1:W-:Y:S02]  /*14ee0*/  STL [R1+0x58], R18 ;  /* 0x0000581201007387 */ /* 0x0003e40000100800 */
[----:B------:R-:W-:Y:S01]  /*14ef0*/  IMAD.MOV.U32 R0, RZ, RZ, R19 ;  /* 0x000000ffff007224 */ /* 0x000fe200078e0013 */
[----:B0-----:R-:W4:Y:S01]  /*14f00*/  LDL.LU R16, [R1] ;  /* 0x0000000001107983 */ /* 0x001f220000300800 */
[----:B------:R-:W4:Y:S02]  /*14f10*/  LDL.LU R17, [R1+0x4] ;  /* 0x0000040001117983 */ /* 0x000f240000300800 */
[----:B-1----:R-:W2:Y:S02]  /*14f20*/  LDL.LU R18, [R1+0x8] ;  /* 0x0000080001127983 */ /* 0x002ea40000300800 */
[----:B------:R-:W2:Y:S02]  /*14f30*/  LDL.LU R19, [R1+0xc] ;  /* 0x00000c0001137983 */ /* 0x000ea40000300800 */
[----:B--2---:R-:W-:Y:S01]  /*14f40*/  STL.64 [R1+0xa08], R18 ;  /* 0x000a081201007387 */ /* 0x004fe20000100a00 */
[----:B----4-:R0:W-:Y:S02]  /*14f50*/  STL.64 [R1+0xa00], R16 ;  /* 0x000a001001007387 */ /* 0x0101e40000100a00 */
[----:B0-----:R-:W-:-:S02]  /*14f60*/  IMAD.MOV.U32 R16, RZ, RZ, R2 ;  /* 0x000000ffff107224 */ /* 0x001fc400078e0002 */
[----:B------:R-:W-:Y:S01]  /*14f70*/  IMAD.MOV.U32 R17, RZ, RZ, R29 ;  /* 0x000000ffff117224 */ /* 0x000fe200078e001d */
[----:B------:R-:W2:Y:S01]  /*14f80*/  LDL.LU R2, [R1+0xa4c] ;  /* 0x000a4c0001027983 */ /* 0x000ea20000300800 */
[----:B------:R-:W4:Y:S02]  /*14f90*/  LDL.LU R29, [R1+0xa48] ;  /* 0x000a4800011d7983 */ /* 0x000f240000300800 */
[----:B------:R-:W-:Y:S03]  /*14fa0*/  STL [R1+0x960], R0 ;  /* 0x0009600001007387 */ /* 0x000fe60000100800 */
[C---:B---3--:R-:W-:Y:S01]  /*14fb0*/  HMMA.16816.F32.BF16 R16, R8.reuse, R16, R20 ;  /* 0x000000100810723c */ /* 0x048fe20000041814 */
[----:B------:R-:W3:Y:S07]  /*14fc0*/  LDL.LU.64 R20, [R1+0xa40] ;  /* 0x000a400001147983 */ /* 0x000eee0000300a00 */
[----:B------:R-:W-:Y:S11]  /*14fd0*/  HMMA.16816.F32.BF16 R4, R8, R4, R24 ;  /* 0x000000040804723c */ /* 0x000ff60000041818 */
[----:B------:R-:W-:Y:S05]  /*14fe0*/  @!UPT UIADD3 URZ, URZ, URZ, URZ ;  /* 0x0000003f3f3ff290 */ /* 0x000fea000fffe03f */
[----:B------:R-:W-:Y:S02]  /*14ff0*/  IMAD.MOV.U32 R22, RZ, RZ, R16 ;  /* 0x000000ffff167224 */ /* 0x000fe400078e0010 */
[----:B------:R-:W-:Y:S01]  /*15000*/  IMAD.MOV.U32 R23, RZ, RZ, R17 ;  /* 0x000000ffff177224 */ /* 0x000fe200078e0011 */
[----:B------:R-:W-:Y:S04]  /*15010*/  STL.64 [R1+0x18], R18 ;  /* 0x0000181201007387 */ /* 0x000fe80000100a00 */
[----:B------:R-:W-:Y:S04]  /*15020*/  STL.64 [R1+0x978], R22 ;  /* 0x0009781601007387 */ /* 0x000fe80000100a00 */
[----:B---3--:R-:W-:Y:S01]  /*15030*/  STL.64 [R1+0x970], R20 ;  /* 0x0009701401007387 */ /* 0x008fe20000100a00 */
[----:B------:R-:W3:Y:S02]  /*15040*/  LDL.LU R24, [R1+0xb0] ;  /* 0x0000b00001187983 */ /* 0x000ee40000300800 */
[----:B------:R-:W3:Y:S02]  /*15050*/  LDL.LU R25, [R1+0xb4] ;  /* 0x0000b40001197983 */ /* 0x000ee40000300800 */
[----:B--2---:R-:W-:-:S02]  /*15060*/  IMAD.MOV.U32 R26, RZ, RZ, R2 ;  /* 0x000000ffff1a7224 */ /* 0x004fc400078e0002 */
[----:B------:R-:W-:Y:S01]  /*15070*/  IMAD.MOV.U32 R27, RZ, RZ, R3 ;  /* 0x000000ffff1b7224 */ /* 0x000fe200078e0003 */
[----:B------:R-:W2:Y:S01]  /*15080*/  LDL.LU R2, [R1+0xa38] ;  /* 0x000a380001027983 */ /* 0x000ea20000300800 */
[----:B------:R-:W2:Y:S03]  /*15090*/  LDL.LU R3, [R1+0xa34] ;  /* 0x000a340001037983 */ /* 0x000ea60000300800 */
[----:B------:R4:W-:Y:S02]  /*150a0*/  STL.64 [R1+0x988], R26 ;  /* 0x0009881a01007387 */ /* 0x0009e40000100a00 */
[----:B----4-:R-:W-:Y:S02]  /*150b0*/  IMAD.MOV.U32 R27, RZ, RZ, R29 ;  /* 0x000000ffff1b7224 */ /* 0x010fe400078e001d */
[----:B---3--:R0:W-:Y:S04]  /*150c0*/  STL.64 [R1+0x980], R24 ;  /* 0x0009801801007387 */ /* 0x0081e80000100a00 */
[----:B0-----:R-:W3:Y:S01]  /*150d0*/  LDL.LU R24, [R1+0xc0] ;  /* 0x0000c00001187983 */ /* 0x001ee20000300800 */
[----:B------:R-:W3:Y:S02]  /*150e0*/  LDL.LU R25, [R1+0xc4] ;  /* 0x0000c40001197983 */ /* 0x000ee40000300800 */
[----:B------:R-:W4:Y:S02]  /*150f0*/  LDL.LU R26, [R1+0xc8] ;  /* 0x0000c800011a7983 */ /* 0x000f240000300800 */
[----:B------:R-:W2:Y:S01]  /*15100*/  LDL.LU R29, [R1+0xa30] ;  /* 0x000a3000011d7983 */ /* 0x000ea20000300800 */
[----:B------:R-:W2:Y:S01]  /*15110*/  LDL.LU R20, [R1+0x110] ;  /* 0x0001100001147983 */ /* 0x000ea20000300800 */
[----:B------:R-:W2:Y:S02]  /*15120*/  LDL.LU R21, [R1+0x114] ;  /* 0x0001140001157983 */ /* 0x000ea40000300800 */
[----:B------:R-:W2:Y:S02]  /*15130*/  LDL.LU R22, [R1+0x118] ;  /* 0x0001180001167983 */ /* 0x000ea40000300800 */
[----:B------:R-:W2:Y:S01]  /*15140*/  LDL.LU R23, [R1+0x11c] ;  /* 0x00011c0001177983 */ /* 0x000ea20000300800 */
[----:B------:R-:W3:Y:S01]  /*15150*/  LDL.LU R16, [R1+0xf0] ;  /* 0x0000f00001107983 */ /* 0x000ee20000300800 */
[----:B------:R-:W3:Y:S02]  /*15160*/  LDL.LU R17, [R1+0xf4] ;  /* 0x0000f40001117983 */ /* 0x000ee40000300800 */
[----:B------:R-:W3:Y:S02]  /*15170*/  LDL.LU R18, [R1+0xf8] ;  /* 0x0000f80001127983 */ /* 0x000ee40000300800 */
[----:B------:R-:W3:Y:S01]  /*15180*/  LDL.LU R19, [R1+0xfc] ;  /* 0x0000fc0001137983 */ /* 0x000ee20000300800 */
[----:B--2---:R0:W-:Y:S01]  /*15190*/  STL.64 [R1+0x9e8], R22 ;  /* 0x0009e81601007387 */ /* 0x0041e20000100a00 */
[----:B------:R-:W-:Y:S03]  /*151a0*/  STL.64 [R1+0x9e0], R20 ;  /* 0x0009e01401007387 */ /* 0x000fe60000100a00 */
[----:B0-----:R-:W2:Y:S04]  /*151b0*/  LDL R22, [R1+0x48] ;  /* 0x0000480001167983 */ /* 0x001ea80000100800 */
[----:B------:R-:W2:Y:S01]  /*151c0*/  LDL R23, [R1+0x4c] ;  /* 0x00004c0001177983 */ /* 0x000ea20000100800 */
[----:B----4-:R-:W-:Y:S02]  /*151d0*/  STL.64 [R1+0x998], R26 ;  /* 0x0009981a01007387 */ /* 0x010fe40000100a00 */
[----:B---3--:R0:W-:Y:S02]  /*151e0*/  STL.64 [R1+0x990], R24 ;  /* 0x0009901801007387 */ /* 0x0081e40000100a00 */
[----:B0-----:R-:W3:Y:S01]  /*151f0*/  LDL.LU R24, [R1+0xd0] ;  /* 0x0000d00001187983 */ /* 0x001ee20000300800 */
[----:B------:R-:W3:Y:S02]  /*15200*/  LDL.LU R25, [R1+0xd4] ;  /* 0x0000d40001197983 */ /* 0x000ee40000300800 */
[----:B------:R-:W-:-:S02]  /*15210*/  IMAD.MOV.U32 R26, RZ, RZ, R3 ;  /* 0x000000ffff1a7224 */ /* 0x000fc400078e0003 */
[----:B------:R-:W-:Y:S01]  /*15220*/  IMAD.MOV.U32 R27, RZ, RZ, R2 ;  /* 0x000000ffff1b7224 */ /* 0x000fe200078e0002 */
[----:B------:R-:W4:Y:S01]  /*15230*/  LDL.LU R3, [R1+0xa2c] ;  /* 0x000a2c0001037983 */ /* 0x000f220000300800 */
[----:B------:R-:W2:Y:S03]  /*15240*/  LDL.LU R2, [R1+0xa28] ;  /* 0x000a280001027983 */ /* 0x000ea60000300800 */
[----:B------:R-:W-:Y:S04]  /*15250*/  STL.64 [R1+0x9c0], R26 ;  /* 0x0009c01a01007387 */ /* 0x000fe80000100a00 */
[----:B---3--:R0:W-:Y:S04]  /*15260*/  STL.64 [R1+0x9b8], R24 ;  /* 0x0009b81801007387 */ /* 0x0081e80000100a00 */
[----:B0-----:R-:W3:Y:S01]  /*15270*/  LDL.LU R24, [R1+0xe0] ;  /* 0x0000e00001187983 */ /* 0x001ee20000300800 */
[----:B------:R-:W3:Y:S02]  /*15280*/  LDL.LU R25, [R1+0xe4] ;  /* 0x0000e40001197983 */ /* 0x000ee40000300800 */
[----:B------:R-:W2:Y:S02]  /*15290*/  LDL.LU R26, [R1+0xe8] ;  /* 0x0000e800011a7983 */ /* 0x000ea40000300800 */
[----:B------:R-:W-:-:S02]  /*152a0*/  IMAD.MOV.U32 R27, RZ, RZ, R29 ;  /* 0x000000ffff1b7224 */ /* 0x000fc400078e001d */
[----:B------:R-:W4:Y:S04]  /*152b0*/  LDL.LU R29, [R1+0xa24] ;  /* 0x000a2400011d7983 */ /* 0x000f280000300800 */
[----:B--2---:R4:W-:Y:S01]  /*152c0*/  STL.64 [R1+0x9d0], R26 ;  /* 0x0009d01a01007387 */ /* 0x0049e20000100a00 */
[----:B---3--:R0:W-:Y:S02]  /*152d0*/  STL.64 [R1+0x9c8], R24 ;  /* 0x0009c81801007387 */ /* 0x0081e40000100a00 */
[----:B----4-:R-:W-:Y:S01]  /*152e0*/  IMAD.MOV.U32 R26, RZ, RZ, R3 ;  /* 0x000000ffff1a7224 */ /* 0x010fe200078e0003 */
[----:B0-----:R-:W2:Y:S01]  /*152f0*/  LDL.LU R24, [R1+0x100] ;  /* 0x0001000001187983 */ /* 0x001ea20000300800 */
[----:B------:R-:W-:Y:S02]  /*15300*/  IMAD.MOV.U32 R25, RZ, RZ, R2 ;  /* 0x000000ffff197224 */ /* 0x000fe400078e0002 */
[----:B------:R-:W3:Y:S02]  /*15310*/  LDL.LU R2, [R1+0xa20] ;  /* 0x000a200001027983 */ /* 0x000ee40000300800 */
[----:B------:R-:W4:Y:S01]  /*15320*/  LDL.LU R3, [R1+0xa1c] ;  /* 0x000a1c0001037983 */ /* 0x000f220000300800 */
[----:B------:R-:W2:Y:S01]  /*15330*/  LDL.LU R27, [R1+0x10c] ;  /* 0x00010c00011b7983 */ /* 0x000ea20000300800 */
[----:B------:R-:W-:Y:S03]  /*15340*/  HMMA.16816.F32.BF16 R8, R8, R12, R16 ;  /* 0x0000000c0808723c */ /* 0x000fe60000041810 */
[----:B--2---:R-:W-:Y:S01]  /*15350*/  STL.64 [R1+0x9f8], R26 ;  /* 0x0009f81a01007387 */ /* 0x004fe20000100a00 */
[----:B------:R0:W-:Y:S02]  /*15360*/  STL.64 [R1+0x9f0], R24 ;  /* 0x0009f01801007387 */ /* 0x0001e40000100a00 */
[----:B0-----:R-:W-:-:S02]  /*15370*/  IMAD.MOV.U32 R24, RZ, RZ, R29 ;  /* 0x000000ffff187224 */ /* 0x001fc400078e001d */
[----:B---3--:R-:W-:Y:S01]  /*15380*/  IMAD.MOV.U32 R26, RZ, RZ, R2 ;  /* 0x000000ffff1a7224 */ /* 0x008fe200078e0002 */
[----:B------:R-:W2:Y:S01]  /*15390*/  LDL.LU R29, [R1+0xa18] ;  /* 0x000a1800011d7983 */ /* 0x000ea20000300800 */
[----:B------:R-:W3:Y:S02]  /*153a0*/  LDL.LU R25, [R1+0x124] ;  /* 0x0001240001197983 */ /* 0x000ee40000300800 */
[----:B------:R-:W2:Y:S02]  /*153b0*/  LDL.LU R2, [R1+0xa14] ;  /* 0x000a140001027983 */ /* 0x000ea40000300800 */
[----:B----4-:R-:W-:Y:S02]  /*153c0*/  IMAD.MOV.U32 R27, RZ, RZ, R3 ;  /* 0x000000ffff1b7224 */ /* 0x010fe400078e0003 */
[----:B------:R-:W4:Y:S01]  /*153d0*/  LDL.LU R3, [R1+0xa10] ;  /* 0x000a100001037983 */ /* 0x000f220000300800 */
[----:B------:R0:W-:Y:S02]  /*153e0*/  STL.64 [R1+0x8f8], R6 ;  /* 0x0008f80601007387 */ /* 0x0001e40000100a00 */
[----:B------:R-:W-:Y:S01]  /*153f0*/  STL.64 [R1+0x8f0], R4 ;  /* 0x0008f00401007387 */ /* 0x000fe20000100a00 */
[----:B0-----:R-:W2:Y:S01]  /*15400*/  LDL.LU R6, [R1+0x38] ;  /* 0x0000380001067983 */ /* 0x001ea20000300800 */
[----:B------:R-:W3:Y:S02]  /*15410*/  LDL.LU.64 R18, [R1+0xa08] ;  /* 0x000a080001127983 */ /* 0x000ee40000300a00 */
[----:B------:R-:W3:Y:S02]  /*15420*/  LDL.LU.64 R16, [R1+0xa00] ;  /* 0x000a000001107983 */ /* 0x000ee40000300a00 */
[----:B------:R4:W-:Y:S01]  /*15430*/  STL.64 [R1+0x8e8], R10 ;  /* 0x0008e80a01007387 */ /* 0x0009e20000100a00 */
[----:B------:R-:W-:Y:S01]  /*15440*/  STL.64 [R1+0x8e0], R8 ;  /* 0x0008e00801007387 */ /* 0x000fe20000100a00 */
[----:B---3--:R-:W-:Y:S03]  /*15450*/  HMMA.16816.F32.BF16 R20, R16, R22, R24 ;  /* 0x000000161014723c */ /* 0x008fe60000041818 */
[----:B------:R-:W3:Y:S01]  /*15460*/  LDL.LU.64 R26, [R1+0x9f8] ;  /* 0x0009f800011a7983 */ /* 0x000ee20000300a00 */
[----:B------:R-:W3:Y:S02]  /*15470*/  LDL.LU.64 R24, [R1+0x9f0] ;  /* 0x0009f00001187983 */ /* 0x000ee40000300a00 */
[----:B----4-:R-:W-:-:S02]  /*15480*/  IMAD.MOV.U32 R10, RZ, RZ, R3 ;  /* 0x000000ffff0a7224 */ /* 0x010fc400078e0003 */
[----:B--2---:R-:W-:Y:S11]  /*15490*/  IMAD.MOV.U32 R11, RZ, RZ, R2 ;  /* 0x000000ffff0b7224 */ /* 0x004ff600078e0002 */
[----:B------:R-:W-:Y:S04]  /*154a0*/  @!UPT UIADD3 URZ, URZ, URZ, URZ ;  /* 0x0000003f3f3ff290 */ /* 0x000fe8000fffe03f */
[----:B------:R-:W-:Y:S01]  /*154b0*/  STL.64 [R1+0x1b0], R20 ;  /* 0x0001b01401007387 */ /* 0x000fe20000100a00 */
[----:B------:R0:W-:Y:S02]  /*154c0*/  STL.64 [R1+0x1b8], R22 ;  /* 0x0001b81601007387 */ /* 0x0001e40000100a00 */
[----:B------:R-:W-:Y:S02]  /*154d0*/  IMAD.MOV.U32 R3, RZ, RZ, R21 ;  /* 0x000000ffff037224 */ /* 0x000fe400078e0015 */
[----:B------:R-:W-:Y:S01]  /*154e0*/  IMAD.MOV.U32 R2, RZ, RZ, R20 ;  /* 0x000000ffff027224 */ /* 0x000fe200078e0014 */
[----:B0-----:R-:W2:Y:S01]  /*154f0*/  LDL.LU.64 R22, [R1+0x9e8] ;  /* 0x0009e80001167983 */ /* 0x001ea20000300a00 */
[----:B------:R-:W2:Y:S02]  /*15500*/  LDL.LU.64 R20, [R1+0x9e0] ;  /* 0x0009e00001147983 */ /* 0x000ea40000300a00 */
[----:B------:R-:W-:Y:S02]  /*15510*/  IMAD.MOV.U32 R7, RZ, RZ, R29 ;  /* 0x000000ffff077224 */ /* 0x000fe400078e001d */
[----:B------:R-:W-:Y:S01]  /*15520*/  STL [R1+0x830], R2 ;  /* 0x0008300201007387 */ /* 0x000fe20000100800 */
[----:B------:R-:W-:Y:S01]  /*15530*/  STL [R1+0x82c], R3 ;  /* 0x00082c0301007387 */ /* 0x000fe20000100800 */
[C---:B---3--:R-:W-:Y:S08]  /*15540*/  HMMA.16816.F32.BF16 R24, R16.reuse, R10, R24 ;  /* 0x0000000a1018723c */ /* 0x048ff00000041818 */
[C---:B--2---:R-:W-:Y:S11]  /*15550*/  HMMA.16816.F32.BF16 R20, R16.reuse, R6, R20 ;  /* 0x000000061014723c */ /* 0x044ff60000041814 */
[----:B------:R-:W-:Y:S11]  /*15560*/  @!UPT UIADD3 URZ, URZ, URZ, URZ ;  /* 0x0000003f3f3ff290 */ /* 0x000ff6000fffe03f */
[----:B------:R-:W-:Y:S01]  /*15570*/  @!UPT UIADD3 URZ, URZ, URZ, URZ ;  /* 0x0000003f3f3ff290 */ /* 0x000fe2000fffe03f */
[----:B------:R0:W-:Y:S01]  /*15580*/  STL.64 [R1+0x1a0], R20 ;  /* 0x0001a01401007387 */ /* 0x0001e20000100a00 */
[----:B------:R-:W-:Y:S02]  /*15590*/  STL.64 [R1+0x1a8], R22 ;  /* 0x0001a81601007387 */ /* 0x000fe40000100a00 */
[----:B------:R-:W-:Y:S02]  /*155a0*/  IMAD.MOV.U32 R29, RZ, RZ, R20 ;  /* 0x000000ffff1d7224 */ /* 0x000fe400078e0014 */
[----:B------:R1:W-:Y:S02]  /*155b0*/  STL.64 [R1+0x9a0], R6 ;  /* 0x0009a00601007387 */ /* 0x0003e40000100a00 */
[----:B0-----:R-:W-:Y:S02]  /*155c0*/  IMAD.MOV.U32 R20, RZ, RZ, R14 ;  /* 0x000000ffff147224 */ /* 0x001fe400078e000e */
[----:B------:R-:W-:Y:S01]  /*155d0*/  IMAD.MOV.U32 R21, RZ, RZ, R15 ;  /* 0x000000ffff157224 */ /* 0x000fe200078e000f */
[----:B-1----:R-:W2:Y:S01]  /*155e0*/  LDL.64 R6, [R1+0x48] ;  /* 0x0000480001067983 */ /* 0x002ea20000100a00 */
[----:B------:R-:W3:Y:S02]  /*155f0*/  LDL.LU R14, [R1+0x9dc] ;  /* 0x0009dc00010e7983 */ /* 0x000ee40000300800 */
[----:B------:R-:W3:Y:S02]  /*15600*/  LDL.LU R15, [R1+0x9d8] ;  /* 0x0009d800010f7983 */ /* 0x000ee40000300800 */
[----:B------:R-:W4:Y:S01]  /*15610*/  LDL.LU R22, [R1+0xa8] ;  /* 0x0000a80001167983 */ /* 0x000f220000300800 */
[----:B------:R-:W4:Y:S01]  /*15620*/  LDL.LU R23, [R1+0xac] ;  /* 0x0000ac0001177983 */ /* 0x000f220000300800 */
[----:B------:R-:W-:Y:S02]  /*15630*/  STL [R1+0x834], R29 ;  /* 0x0008341d01007387 */ /* 0x000fe40000100800 */
[----:B------:R-:W-:Y:S02]  /*15640*/  STL.64 [R1+0x190], R24 ;  /* 0x0001901801007387 */ /* 0x000fe40000100a00 */
[----:B------:R0:W-:Y:S02]  /*15650*/  STL.64 [R1+0x198], R26 ;  /* 0x0001981a01007387 */ /* 0x0001e40000100a00 */
[----:B0-----:R-:W3:Y:S01]  /*15660*/  LDL.LU.64 R26, [R1+0x9d0] ;  /* 0x0009d000011a7983 */ /* 0x001ee20000300a00 */
[----:B------:R-:W3:Y:S02]  /*15670*/  LDL.LU.64 R24, [R1+0x9c8] ;  /* 0x0009c80001187983 */ /* 0x000ee40000300a00 */
[----:B---3--:R-:W-:Y:S01]  /*15680*/  HMMA.16816.F32.BF16 R16, R16, R14, R24 ;  /* 0x0000000e1010723c */ /* 0x008fe20000041818 */
[----:B------:R-:W3:Y:S01]  /*15690*/  LDL.LU.64 R26, [R1+0x9c0] ;  /* 0x0009c000011a7983 */ /* 0x000ee20000300a00 */
[----:B------:R-:W3:Y:S11]  /*156a0*/  LDL.LU.64 R24, [R1+0x9b8] ;  /* 0x0009b80001187983 */ /* 0x000ef60000300a00 */
[----:B------:R-:W-:Y:S10]  /*156b0*/  @!UPT UIADD3 URZ, URZ, URZ, URZ ;  /* 0x0000003f3f3ff290 */ /* 0x000ff4000fffe03f */
[----:B------:R-:W-:Y:S01]  /*156c0*/  STL.64 [R1+0x180], R16 ;  /* 0x0001801001007387 */ /* 0x000fe20000100a00 */
[----:B------:R0:W-:Y:S03]  /*156d0*/  STL.64 [R1+0x188], R18 ;  /* 0x0001881201007387 */ /* 0x0001e60000100a00 */
[----:B0-----:R-:W3:Y:S01]  /*156e0*/  LDL.LU.64 R18, [R1+0x9b0] ;  /* 0x0009b00001127983 */ /* 0x001ee20000300a00 */
[----:B------:R-:W3:Y:S02]  /*156f0*/  LDL.LU.64 R16, [R1+0x9a8] ;  /* 0x0009a80001107983 */ /* 0x000ee40000300a00 */
[----:B--2---:R-:W-:Y:S01]  /*15700*/  IMAD.MOV.U32 R0, RZ, RZ, R7 ;  /* 0x000000ffff007224 */ /* 0x004fe200078e0007 */
[C---:B---3--:R-:W-:Y:S01]  /*15710*/  HMMA.16816.F32.BF16 R24, R16.reuse, R6, R24 ;  /* 0x000000061018723c */ /* 0x048fe20000041818 */
[----:B------:R-:W2:Y:S11]  /*15720*/  LDL.LU.64 R6, [R1+0x9a0] ;  /* 0x0009a00001067983 */ /* 0x000eb60000300a00 */
[----:B------:R-:W-:Y:S11]  /*15730*/  @!UPT UIADD3 URZ, URZ, URZ, URZ ;  /* 0x0000003f3f3ff290 */ /* 0x000ff6000fffe03f */
[----:B------:R-:W-:Y:S01]  /*15740*/  STL.64 [R1+0x170], R24 ;  /* 0x0001701801007387 */ /* 0x000fe20000100a00 */
[----:B------:R0:W-:Y:S02]  /*15750*/  STL.64 [R1+0x178], R26 ;  /* 0x0001781a01007387 */ /* 0x0001e40000100a00 */
[----:B------:R-:W-:Y:S02]  /*15760*/  IMAD.MOV.U32 R12, RZ, RZ, R26 ;  /* 0x000000ffff0c7224 */ /* 0x000fe400078e001a */
[----:B0-----:R-:W2:Y:S01]  /*15770*/  LDL.LU.64 R26, [R1+0x998] ;  /* 0x00099800011a7983 */ /* 0x001ea20000300a00 */
[----:B------:R-:W2:Y:S02]  /*15780*/  LDL.LU.64 R24, [R1+0x990] ;  /* 0x0009900001187983 */ /* 0x000ea40000300a00 */
[----:B------:R-:W-:Y:S01]  /*15790*/  STL [R1+0x838], R12 ;  /* 0x0008380c01007387 */ /* 0x000fe20000100800 */
[C---:B--2---:R-:W-:Y:S11]  /*157a0*/  HMMA.16816.F32.BF16 R24, R16.reuse, R6, R24 ;  /* 0x000000061018723c */ /* 0x044ff60000041818 */
[----:B------:R-:W-:Y:S11]  /*157b0*/  @!UPT UIADD3 URZ, URZ, URZ, URZ ;  /* 0x0000003f3f3ff290 */ /* 0x000ff6000fffe03f */
[----:B------:R-:W-:Y:S01]  /*157c0*/  @!UPT UIADD3 URZ, URZ, URZ, URZ ;  /* 0x0000003f3f3ff290 */ /* 0x000fe2000fffe03f */
[----:B------:R-:W-:Y:S01]  /*157d0*/  STL.64 [R1+0x160], R24 ;  /* 0x0001601801007387 */ /* 0x000fe20000100a00 */
[----:B------:R0:W-:Y:S02]  /*157e0*/  STL.64 [R1+0x168], R26 ;  /* 0x0001681a01007387 */ /* 0x0001e40000100a00 */
[----:B------:R-:W-:Y:S02]  /*157f0*/  IMAD.MOV.U32 R13, RZ, RZ, R26 ;  /* 0x000000ffff0d7224 */ /* 0x000fe400078e001a */
[----:B0-----:R-:W2:Y:S01]  /*15800*/  LDL.LU.64 R26, [R1+0x988] ;  /* 0x00098800011a7983 */ /* 0x001ea20000300a00 */
[----:B------:R-:W2:Y:S02]  /*15810*/  LDL.LU.64 R24, [R1+0x980] ;  /* 0x0009800001187983 */ /* 0x000ea40000300a00 */
[----:B------:R0:W-:Y:S02]  /*15820*/  STL.64 [R1+0x958], R6 ;  /* 0x0009580601007387 */ /* 0x0001e40000100a00 */
[----:B------:R-:W-:Y:S01]  /*15830*/  STL [R1+0x83c], R13 ;  /* 0x00083c0d01007387 */ /* 0x000fe20000100800 */
[----:B------:R-:W3:Y:S01]  /*15840*/  LDL.LU R4, [R1+0x90] ;  /* 0x0000900001047983 */ /* 0x000ee20000300800 */
[C---:B--2---:R-:W-:Y:S08]  /*15850*/  HMMA.16816.F32.BF16 R24, R16.reuse, R10, R24 ;  /* 0x0000000a1018723c */ /* 0x044ff00000041818 */
[----:B----4-:R-:W-:Y:S11]  /*15860*/  HMMA.16816.F32.BF16 R16, R16, R14, R20 ;  /* 0x0000000e1010723c */ /* 0x010ff60000041814 */
[----:B------:R-:W-:Y:S04]  /*15870*/  @!UPT UIADD3 URZ, URZ, URZ, URZ ;  /* 0x0000003f3f3ff290 */ /* 0x000fe8000fffe03f */
[----:B------:R-:W-:Y:S01]  /*15880*/  STL.64 [R1+0x150], R24 ;  /* 0x0001501801007387 */ /* 0x000fe20000100a00 */
[----:B------:R-:W-:Y:S02]  /*15890*/  STL.64 [R1+0x158], R26 ;  /* 0x0001581a01007387 */ /* 0x000fe40000100a00 */
[----:B------:R-:W3:Y:S02]  /*158a0*/  LDL.LU R5, [R1+0x94] ;  /* 0x0000940001057983 */ /* 0x000ee40000300800 */
[----:B0-----:R-:W3:Y:S01]  /*158b0*/  LDL.LU R6, [R1+0x98] ;  /* 0x0000980001067983 */ /* 0x001ee20000300800 */
[----:B------:R-:W3:Y:S01]  /*158c0*/  LDL.LU R7, [R1+0x9c] ;  /* 0x00009c0001077983 */ /* 0x000ee20000300800 */
[----:B------:R0:W-:Y:S02]  /*158d0*/  STL.64 [R1+0x950], R10 ;  /* 0x0009500a01007387 */ /* 0x0001e40000100a00 */
[----:B------:R-:W2:Y:S02]  /*158e0*/  LDL.LU R8, [R1+0x80] ;  /* 0x0000800001087983 */ /* 0x000ea40000300800 */
[----:B------:R-:W2:Y:S01]  /*158f0*/  LDL.LU R9, [R1+0x84] ;  /* 0x0000840001097983 */ /* 0x000ea20000300800 */
[----:B0-----:R-:W2:Y:S01]  /*15900*/  LDL.LU R10, [R1+0x88] ;  /* 0x00008800010a7983 */ /* 0x001ea20000300800 */
[----:B------:R-:W2:Y:S02]  /*15910*/  LDL.LU R11, [R1+0x8c] ;  /* 0x00008c00010b7983 */ /* 0x000ea40000300800 */
[----:B------:R-:W4:Y:S02]  /*15920*/  LDL.LU R24, [R1+0x70] ;  /* 0x0000700001187983 */ /* 0x000f240000300800 */
[----:B------:R-:W4:Y:S01]  /*15930*/  LDL.LU R25, [R1+0x74] ;  /* 0x0000740001197983 */ /* 0x000f220000300800 */
[----:B------:R-:W4:Y:S01]  /*15940*/  LDL.LU R26, [R1+0x78] ;  /* 0x00007800011a7983 */ /* 0x000f220000300800 */
[----:B------:R-:W2:Y:S02]  /*15950*/  LDL.LU R13, [R1+0x6d0] ;  /* 0x0006d000010d7983 */ /* 0x000ea40000300800 */
[----:B------:R-:W2:Y:S02]  /*15960*/  LDL.LU R12, [R1+0x1fc] ;  /* 0x0001fc00010c7983 */ /* 0x000ea40000300800 */
[----:B------:R-:W2:Y:S01]  /*15970*/  LDL.LU R29, [R1+0x6c8] ;  /* 0x0006c800011d7983 */ /* 0x000ea20000300800 */
[----:B------:R-:W2:Y:S01]  /*15980*/  LDL.LU R3, [R1+0x6ec] ;  /* 0x0006ec0001037983 */ /* 0x000ea20000300800 */
[----:B------:R-:W-:-:S02]  /*15990*/  IMAD.MOV.U32 R27, RZ, RZ, R28 ;  /* 0x000000ffff1b7224 */ /* 0x000fc400078e001c */
[----:B------:R-:W2:Y:S02]  /*159a0*/  LDL.LU R2, [R1+0x6c0] ;  /* 0x0006c00001027983 */ /* 0x000ea40000300800 */
[----:B------:R-:W2:Y:S01]  /*159b0*/  LDL.LU R28, [R1+0x6e4] ;  /* 0x0006e400011c7983 */ /* 0x000ea20000300800 */
[----:B------:R-:W2:Y:S01]  /*159c0*/  LDL.LU.64 R22, [R1+0x978] ;  /* 0x0009780001167983 */ /* 0x000ea20000300a00 */
[----:B------:R-:W3:Y:S02]  /*159d0*/  LDL.LU.64 R20, [R1+0x970] ;  /* 0x0009700001147983 */ /* 0x000ee40000300a00 */
[----:B------:R-:W-:Y:S02]  /*159e0*/  STL.64 [R1+0x140], R16 ;  /* 0x0001401001007387 */ /* 0x000fe40000100a00 */
[----:B------:R0:W-:Y:S02]  /*159f0*/  STL.64 [R1+0x148], R18 ;  /* 0x0001481201007387 */ /* 0x0001e40000100a00 */
[----:B0-----:R-:W-:-:S02]  /*15a00*/  IMAD.MOV.U32 R19, RZ, RZ, R16 ;  /* 0x000000ffff137224 */ /* 0x001fc400078e0010 */
[----:B------:R-:W2:Y:S01]  /*15a10*/  LDL.LU R16, [R1+0x6e8] ;  /* 0x0006e80001107983 */ /* 0x000ea20000300800 */
[----:B------:R-:W2:Y:S02]  /*15a20*/  LDL.LU R17, [R1+0x6e0] ;  /* 0x0006e00001117983 */ /* 0x000ea40000300800 */
[----:B------:R-:W2:Y:S02]  /*15a30*/  LDL.LU R18, [R1+0x6d8] ;  /* 0x0006d80001127983 */ /* 0x000ea40000300800 */
[----:B------:R0:W-:Y:S02]  /*15a40*/  STL [R1+0x840], R19 ;  /* 0x0008401301007387 */ /* 0x0001e40000100800 */
[----:B0-----:R-:W2:Y:S04]  /*15a50*/  LDL.LU R19, [R1+0x6f0] ;  /* 0x0006f00001137983 */ /* 0x001ea80000300800 */
[----:B--2---:R-:W-:Y:S01]  /*15a60*/  STL.64 [R1+0x908], R18 ;  /* 0x0009081201007387 */ /* 0x004fe20000100a00 */
[----:B------:R0:W-:Y:S02]  /*15a70*/  STL.64 [R1+0x900], R16 ;  /* 0x0009001001007387 */ /* 0x0001e40000100a00 */
[----:B0-----:R-:W-:-:S02]  /*15a80*/  IMAD.MOV.U32 R16, RZ, RZ, R22 ;  /* 0x000000ffff107224 */ /* 0x001fc400078e0016 */
[----:B------:R-:W-:Y:S01]  /*15a90*/  IMAD.MOV.U32 R17, RZ, RZ, R23 ;  /* 0x000000ffff117224 */ /* 0x000fe200078e0017 */
[----:B------:R-:W3:Y:S01]  /*15aa0*/  LDL.LU R22, [R1+0x968] ;  /* 0x0009680001167983 */ /* 0x000ee20000300800 */
[----:B------:R-:W3:Y:S02]  /*15ab0*/  LDL.LU R23, [R1+0x964] ;  /* 0x0009640001177983 */ /* 0x000ee40000300800 */
[----:B------:R-:W2:Y:S02]  /*15ac0*/  LDL.LU R18, [R1+0x18] ;  /* 0x0000180001127983 */ /* 0x000ea40000300800 */
[----:B------:R-:W2:Y:S02]  /*15ad0*/  LDL.LU R19, [R1+0x1c] ;  /* 0x00001c0001137983 */ /* 0x000ea40000300800 */
[----:B--2---:R0:W-:Y:S01]  /*15ae0*/  STL.64 [R1+0x918], R18 ;  /* 0x0009181201007387 */ /* 0x0041e20000100a00 */
[----:B------:R-:W-:Y:S03]  /*15af0*/  STL.64 [R1+0x910], R16 ;  /* 0x0009101001007387 */ /* 0x000fe60000100a00 */
[----:B0-----:R-:W3:Y:S01]  /*15b00*/  LDL.LU R18, [R1+0x48] ;  /* 0x0000480001127983 */ /* 0x001ee20000300800 */
[----:B------:R-:W-:-:S02]  /*15b10*/  IMAD.MOV.U32 R19, RZ, RZ, R0 ;  /* 0x000000ffff137224 */ /* 0x000fc400078e0000 */
[----:B------:R-:W2:Y:S05]  /*15b20*/  LDL.LU R0, [R1+0x960] ;  /* 0x0009600001007983 */ /* 0x000eaa0000300800 */
[C---:B---3--:R-:W-:Y:S11]  /*15b30*/  HMMA.16816.F32.BF16 R4, R20.reuse, R18, R4 ;  /* 0x000000121404723c */ /* 0x048ff60000041804 */
[----:B------:R-:W-:Y:S11]  /*15b40*/  @!UPT UIADD3 URZ, URZ, URZ, URZ ;  /* 0x0000003f3f3ff290 */ /* 0x000ff6000fffe03f */
[----:B------:R-:W-:Y:S01]  /*15b50*/  @!UPT UIADD3 URZ, URZ, URZ, URZ ;  /* 0x0000003f3f3ff290 */ /* 0x000fe2000fffe03f */
[----:B------:R-:W-:Y:S01]  /*15b60*/  STL.64 [R1+0xd0], R4 ;  /* 0x0000d00401007387 */ /* 0x000fe20000100a00 */
[----:B------:R0:W-:Y:S03]  /*15b70*/  STL.64 [R1+0xd8], R6 ;  /* 0x0000d80601007387 */ /* 0x0001e60000100a00 */
[----:B0-----:R-:W3:Y:S02]  /*15b80*/  LDL.LU.64 R6, [R1+0x958] ;  /* 0x0009580001067983 */ /* 0x001ee40000300a00 */
[----:B---3--:R-:W-:Y:S11]  /*15b90*/  HMMA.16816.F32.BF16 R8, R20, R6, R8 ;  /* 0x000000061408723c */ /* 0x008ff60000041808 */
[----:B------:R-:W-:Y:S11]  /*15ba0*/  @!UPT UIADD3 URZ, URZ, URZ, URZ ;  /* 0x0000003f3f3ff290 */ /* 0x000ff6000fffe03f */
[----:B------:R-:W-:Y:S01]  /*15bb0*/  @!UPT UIADD3 URZ, URZ, URZ, URZ ;  /* 0x0000003f3f3ff290 */ /* 0x000fe2000fffe03f */
[----:B------:R-:W-:Y:S01]  /*15bc0*/  STL.64 [R1+0xf0], R8 ;  /* 0x0000f00801007387 */ /* 0x000fe20000100a00 */
[----:B------:R0:W-:Y:S03]  /*15bd0*/  STL.64 [R1+0xf8], R10 ;  /* 0x0000f80a01007387 */ /* 0x0001e60000100a00 */
[----:B0-----:R-:W4:Y:S01]  /*15be0*/  LDL.LU.64 R10, [R1+0x950] ;  /* 0x00095000010a7983 */ /* 0x001f220000300a00 */
[----:B------:R0:W-:Y:S02]  /*15bf0*/  STL.64 [R1+0x920], R6 ;  /* 0x0009200601007387 */ /* 0x0001e40000100a00 */
[----:B------:R-:W3:Y:S02]  /*15c00*/  LDL.LU R4, [R1+0x50] ;  /* 0x0000500001047983 */ /* 0x000ee40000300800 */
[----:B------:R-:W3:Y:S01]  /*15c10*/  LDL.LU R5, [R1+0x54] ;  /* 0x0000540001057983 */ /* 0x000ee20000300800 */
[----:B0-----:R-:W3:Y:S01]  /*15c20*/  LDL.LU R6, [R1+0x58] ;  /* 0x0000580001067983 */ /* 0x001ee20000300800 */
[----:B--2---:R-:W-:-:S02]  /*15c30*/  IMAD.MOV.U32 R7, RZ, RZ, R0 ;  /* 0x000000ffff077224 */ /* 0x004fc400078e0000 */
[----:B------:R-:W2:Y:S01]  /*15c40*/  LDL.LU R0, [R1+0x948] ;  /* 0x0009480001007983 */ /* 0x000ea20000300800 */
[C---:B----4-:R-:W-:Y:S11]  /*15c50*/  HMMA.16816.F32.BF16 R24, R20.reuse, R10, R24 ;  /* 0x0000000a1418723c */ /* 0x050ff60000041818 */
[----:B------:R-:W-:Y:S11]  /*15c60*/  @!UPT UIADD3 URZ, URZ, URZ, URZ ;  /* 0x0000003f3f3ff290 */ /* 0x000ff6000fffe03f */
[----:B------:R-:W-:Y:S01]  /*15c70*/  @!UPT UIADD3 URZ, URZ, URZ, URZ ;  /* 0x0000003f3f3ff290 */ /* 0x000fe2000fffe03f */
[----:B------:R-:W-:Y:S01]  /*15c80*/  STL.64 [R1+0x110], R24 ;  /* 0x0001101801007387 */ /* 0x000fe20000100a00 */
[----:B------:R0:W-:Y:S03]  /*15c90*/  STL.64 [R1+0x118], R26 ;  /* 0x0001181a01007387 */ /* 0x0001e60000100a00 */
[----:B0-----:R-:W4:Y:S01]  /*15ca0*/  LDL.LU.64 R26, [R1+0x940] ;  /* 0x00094000011a7983 */ /* 0x001f220000300a00 */
[----:B------:R-:W4:Y:S02]  /*15cb0*/  LDL.LU.64 R24, [R1+0x938] ;  /* 0x0009380001187983 */ /* 0x000f240000300a00 */
[----:B----4-:R-:W-:Y:S01]  /*15cc0*/  HMMA.16816.F32.BF16 R20, R20, R14, R24 ;  /* 0x0000000e1414723c */ /* 0x010fe20000041818 */
[----:B------:R-:W3:Y:S01]  /*15cd0*/  LDL.LU.64 R26, [R1+0x930] ;  /* 0x00093000011a7983 */ /* 0x000ee20000300a00 */
[----:B------:R-:W3:Y:S11]  /*15ce0*/  LDL.LU.64 R24, [R1+0x928] ;  /* 0x0009280001187983 */ /* 0x000ef60000300a00 */
[----:B------:R-:W-:Y:S10]  /*15cf0*/  @!UPT UIADD3 URZ, URZ, URZ, URZ ;  /* 0x0000003f3f3ff290 */ /* 0x000ff4000fffe03f */
[----:B------:R0:W-:Y:S01]  /*15d00*/  STL.64 [R1+0x100], R20 ;  /* 0x0001001401007387 */ /* 0x0001e20000100a00 */
[----:B------:R1:W-:Y:S03]  /*15d10*/  STL.64 [R1+0x108], R22 ;  /* 0x0001081601007387 */ /* 0x0003e60000100a00 */
[----:B0-----:R-:W4:Y:S01]  /*15d20*/  LDL R20, [R1+0x7f4] ;  /* 0x0007f40001147983 */ /* 0x001f220000100800 */
[----:B------:R-:W2:Y:S02]  /*15d30*/  LDL.LU R21, [R1+0x2f4] ;  /* 0x0002f40001157983 */ /* 0x000ea40000300800 */
[----:B-1----:R-:W2:Y:S01]  /*15d40*/  LDL.LU R22, [R1+0x200] ;  /* 0x0002000001167983 */ /* 0x002ea20000300800 */
[C---:B---3--:R-:W-:Y:S01]  /*15d50*/  HMMA.16816.F32.BF16 R16, R24.reuse, R18, R4 ;  /* 0x000000121810723c */ /* 0x048fe20000041804 */
[----:B------:R-:W3:Y:S11]  /*15d60*/  LDL.LU.64 R6, [R1+0x920] ;  /* 0x0009200001067983 */ /* 0x000ef60000300a00 */
[----:B------:R-:W-:Y:S11]  /*15d70*/  @!UPT UIADD3 URZ, URZ, URZ, URZ ;  /* 0x0000003f3f3ff290 */ /* 0x000ff6000fffe03f */
[----:B------:R-:W-:Y:S01]  /*15d80*/  STL.64 [R1+0x130], R16 ;  /* 0x0001301001007387 */ /* 0x000fe20000100a00 */
[----:B------:R0:W-:Y:S03]  /*15d90*/  STL.64 [R1+0x138], R18 ;  /* 0x0001381201007387 */ /* 0x0001e60000100a00 */
[----:B0-----:R-:W3:Y:S01]  /*15da0*/  LDL.LU.64 R18, [R1+0x918] ;  /* 0x0009180001127983 */ /* 0x001ee20000300a00 */
[----:B------:R-:W3:Y:S02]  /*15db0*/  LDL.LU.64 R16, [R1+0x910] ;  /* 0x0009100001107983 */ /* 0x000ee40000300a00 */
[C---:B---3--:R-:W-:Y:S01]  /*15dc0*/  HMMA.16816.F32.BF16 R4, R24.reuse, R6, R16 ;  /* 0x000000061804723c */ /* 0x048fe20000041810 */
[----:B------:R-:W3:Y:S01]  /*15dd0*/  LDL.LU.64 R18, [R1+0x908] ;  /* 0x0009080001127983 */ /* 0x000ee20000300a00 */
[----:B------:R-:W2:Y:S11]  /*15de0*/  LDL.LU.64 R16, [R1+0x900] ;  /* 0x0009000001107983 */ /* 0x000eb60000300a00 */
[----:B------:R-:W-:Y:S10]  /*15df0*/  @!UPT UIADD3 URZ, URZ, URZ, URZ ;  /* 0x0000003f3f3ff290 */ /* 0x000ff4000fffe03f */
[----:B------:R-:W-:Y:S01]  /*15e00*/  STL.64 [R1+0x120], R4 ;  /* 0x0001200401007387 */ /* 0x000fe20000100a00 */
[----:B------:R0:W-:Y:S03]  /*15e10*/  STL.64 [R1+0x128], R6 ;  /* 0x0001280601007387 */ /* 0x0001e60000100a00 */
[----:B0-----:R-:W2:Y:S01]  /*15e20*/  LDL.LU.64 R6, [R1+0x8f8] ;  /* 0x0008f80001067983 */ /* 0x001ea20000300a00 */
[----:B------:R-:W2:Y:S02]  /*15e30*/  LDL.LU.64 R4, [R1+0x8f0] ;  /* 0x0008f00001047983 */ /* 0x000ea40000300a00 */
[----:B--2---:R-:W-:Y:S01]  /*15e40*/  HMMA.16816.F32.BF16 R4, R24, R10, R4 ;  /* 0x0000000a1804723c */ /* 0x004fe20000041804 */
[----:B------:R-:W2:Y:S01]  /*15e50*/  LDL.LU.64 R10, [R1+0x8e8] ;  /* 0x0008e800010a7983 */ /* 0x000ea20000300a00 */
[----:B------:R-:W2:Y:S02]  /*15e60*/  LDL.LU.64 R8, [R1+0x8e0] ;  /* 0x0008e00001087983 */ /* 0x000ea40000300a00 */
[----:B------:R-:W-:-:S04]  /*15e70*/  IMAD.MOV.U32 R23, RZ, RZ, c[0x0][0x188] ;  /* 0x00006200ff177624 */ /* 0x000fc800078e00ff */
[----:B------:R-:W-:Y:S01]  /*15e80*/  IMAD.SHL.U32 R23, R23, 0x80, RZ ;  /* 0x0000008017177824 */ /* 0x000fe200078e00ff */
[----:B------:R-:W-:-:S03]  /*15e90*/  IADD3 R21, R21, 0x1, RZ ;  /* 0x0000000115157810 */ /* 0x000fc60007ffe0ff */
[----:B------:R-:W-:-:S05]  /*15ea0*/  IMAD.SHL.U32 R23, R23, 0x2, RZ ;  /* 0x0000000217177824 */ /* 0x000fca00078e00ff */
[-C--:B------:R-:W-:Y:S02]  /*15eb0*/  IADD3 R22, P2, R22, R23.reuse, RZ ;  /* 0x0000001716167210 */ /* 0x080fe40007f5e0ff */
[-C--:B---3--:R-:W-:Y:S02]  /*15ec0*/  IADD3 R19, P3, R19, R23.reuse, RZ ;  /* 0x0000001713137210 */ /* 0x088fe40007f7e0ff */
[-C--:B------:R-:W-:Y:S02]  /*15ed0*/  IADD3 R16, P4, R16, R23.reuse, RZ ;  /* 0x0000001710107210 */ /* 0x080fe40007f9e0ff */
[----:B------:R0:W-:Y:S01]  /*15ee0*/  STL.64 [R1+0xe0], R4 ;  /* 0x0000e00401007387 */ /* 0x0001e20000100a00 */
[----:B------:R-:W-:Y:S01]  /*15ef0*/  STL.64 [R1+0xe8], R6 ;  /* 0x0000e80601007387 */ /* 0x000fe20000100a00 */
[-C--:B------:R-:W-:Y:S02]  /*15f00*/  IADD3 R17, P5, R17, R23.reuse, RZ ;  /* 0x0000001711117210 */ /* 0x080fe40007fbe0ff */
[----:B------:R-:W-:-:S02]  /*15f10*/  IADD3 R18, P6, R18, R23, RZ ;  /* 0x0000001712127210 */ /* 0x000fc40007fde0ff */
[-C--:B------:R-:W-:Y:S01]  /*15f20*/  IADD3 R13, P1, R13, R23.reuse, RZ ;  /* 0x000000170d0d7210 */ /* 0x080fe20007f3e0ff */
[--C-:B------:R-:W-:Y:S01]  /*15f30*/  IMAD.X R12, R12, 0x1, R0.reuse, P2 ;  /* 0x000000010c0c7824 */ /* 0x100fe200010e0600 */
[-C--:B------:R-:W-:Y:S01]  /*15f40*/  IADD3 R29, P2, R29, R23.reuse, RZ ;  /* 0x000000171d1d7210 */ /* 0x080fe20007f5e0ff */
[--C-:B------:R-:W-:Y:S01]  /*15f50*/  IMAD.X R3, R3, 0x1, R0.reuse, P3 ;  /* 0x0000000103037824 */ /* 0x100fe200018e0600 */
[----:B------:R-:W-:Y:S01]  /*15f60*/  IADD3 R2, P3, R2, R23, RZ ;  /* 0x0000001702027210 */ /* 0x000fe20007f7e0ff */
[----:B------:R-:W-:Y:S01]  /*15f70*/  IMAD.X R28, R28, 0x1, R0, P4 ;  /* 0x000000011c1c7824 */ /* 0x000fe200020e0600 */
[----:B--2---:R-:W-:Y:S11]  /*15f80*/  HMMA.16816.F32.BF16 R8, R24, R14, R8 ;  /* 0x0000000e1808723c */ /* 0x004ff60000041808 */
[----:B------:R-:W-:Y:S11]  /*15f90*/  @!UPT UIADD3 URZ, URZ, URZ, URZ ;  /* 0x0000003f3f3ff290 */ /* 0x000ff6000fffe03f */
[----:B------:R-:W-:Y:S02]  /*15fa0*/  @!UPT UIADD3 URZ, URZ, URZ, URZ ;  /* 0x0000003f3f3ff290 */ /* 0x000fe4000fffe03f */
[----:B0-----:R-:W-:Y:S02]  /*15fb0*/  IMAD.MOV.U32 R4, RZ, RZ, R11 ;  /* 0x000000ffff047224 */ /* 0x001fe400078e000b */
[----:B------:R-:W-:Y:S01]  /*15fc0*/  IMAD.MOV.U32 R5, RZ, RZ, R10 ;  /* 0x000000ffff057224 */ /* 0x000fe200078e000a */
[----:B------:R-:W-:Y:S01]  /*15fd0*/  STL.64 [R1+0x50], R8 ;  /* 0x0000500801007387 */ /* 0x000fe20000100a00 */
[----:B------:R-:W-:Y:S02]  /*15fe0*/  STL.64 [R1+0x58], R10 ;  /* 0x0000580a01007387 */ /* 0x000fe40000100a00 */
[----:B------:R-:W-:Y:S02]  /*15ff0*/  STL [R1+0x2f4], R21 ;  /* 0x0002f41501007387 */ /* 0x000fe40000100800 */
[----:B------:R-:W-:Y:S01]  /*16000*/  STL [R1+0x848], R4 ;  /* 0x0008480401007387 */ /* 0x000fe20000100800 */
[----:B------:R-:W-:Y:S01]  /*16010*/  STL [R1+0x844], R5 ;  /* 0x0008440501007387 */ /* 0x000fe20000100800 */
[----:B------:R-:W-:Y:S02]  /*16020*/  STL [R1+0x200], R22 ;  /* 0x0002001601007387 */ /* 0x000fe40000100800 */
[----:B------:R-:W-:Y:S02]  /*16030*/  STL [R1+0x6f0], R19 ;  /* 0x0006f01301007387 */ /* 0x000fe40000100800 */
[----:B------:R-:W-:Y:S01]  /*16040*/  STL [R1+0x6e8], R16 ;  /* 0x0006e81001007387 */ /* 0x000fe20000100800 */
[----:B------:R-:W-:Y:S01]  /*16050*/  STL [R1+0x6e0], R17 ;  /* 0x0006e01101007387 */ /* 0x000fe20000100800 */
[----:B------:R-:W-:Y:S02]  /*16060*/  STL [R1+0x6d8], R18 ;  /* 0x0006d81201007387 */ /* 0x000fe40000100800 */
[----:B------:R-:W-:Y:S02]  /*16070*/  STL [R1+0x6d0], R13 ;  /* 0x0006d00d01007387 */ /* 0x000fe40000100800 */
[----:B------:R-:W-:Y:S01]  /*16080*/  STL [R1+0x1fc], R12 ;  /* 0x0001fc0c01007387 */ /* 0x000fe20000100800 */
[----:B------:R-:W-:Y:S01]  /*16090*/  STL [R1+0x6c8], R29 ;  /* 0x0006c81d01007387 */ /* 0x000fe20000100800 */
[----:B------:R0:W-:Y:S02]  /*160a0*/  STL [R1+0x8dc], R0 ;  /* 0x0008dc0001007387 */ /* 0x0001e40000100800 */
[----:B------:R-:W-:Y:S01]  /*160b0*/  STL [R1+0x6ec], R3 ;  /* 0x0006ec0301007387 */ /* 0x000fe20000100800 */
[----:B0-----:R-:W2:Y:S01]  /*160c0*/  LDL.LU R0, [R1+0x6b8] ;  /* 0x0006b80001007983 */ /* 0x001ea20000300800 */
[----:B------:R-:W-:Y:S02]  /*160d0*/  STL [R1+0x6c0], R2 ;  /* 0x0006c00201007387 */ /* 0x000fe40000100800 */
[----:B------:R-:W3:Y:S02]  /*160e0*/  LDL.LU R5, [R1+0x6a8] ;  /* 0x0006a80001057983 */ /* 0x000ee40000300800 */
[----:B------:R-:W-:Y:S01]  /*160f0*/  STL [R1+0x6e4], R28 ;  /* 0x0006e41c01007387 */ /* 0x000fe20000100800 */
[----:B---3--:R0:W-:Y:S04]  /*16100*/  STL [R1+0x8d0], R5 ;  /* 0x0008d00501007387 */ /* 0x0081e80000100800 */
[----:B0-----:R-:W3:Y:S04]  /*16110*/  LDL.LU R5, [R1+0x6d4] ;  /* 0x0006d40001057983 */ /* 0x001ee80000300800 */
[----:B---3--:R0:W-:Y:S04]  /*16120*/  STL [R1+0x8d4], R5 ;  /* 0x0008d40501007387 */ /* 0x0081e80000100800 */
[----:B0-----:R-:W3:Y:S01]  /*16130*/  LDL.LU R5, [R1+0x6b0] ;  /* 0x0006b00001057983 */ /* 0x001ee20000300800 */
[----:B----4-:R-:W-:-:S02]  /*16140*/  ISETP.NE.U32.AND P0, PT, R21, R20, PT ;  /* 0x000000141500720c */ /* 0x010fc40003f05070 */
[----:B--2---:R-:W-:Y:S01]  /*16150*/  IADD3 R0, P4, R0, R23, RZ ;  /* 0x0000001700007210 */ /* 0x004fe20007f9e0ff */
[----:B---3--:R0:W-:Y:S04]  /*16160*/  STL [R1+0x8d8], R5 ;  /* 0x0008d80501007387 */ /* 0x0081e80000100800 */
[----:B0-----:R-:W2:Y:S01]  /*16170*/  LDL.LU R5, [R1+0x6dc] ;  /* 0x0006dc0001057983 */ /* 0x001ea20000300800 */
[----:B------:R-:W3:Y:S02]  /*16180*/  LDL.LU R4, [R1+0x6cc] ;  /* 0x0006cc0001047983 */ /* 0x000ee40000300800 */
[----:B------:R-:W4:Y:S02]  /*16190*/  LDL.LU R24, [R1+0x6a0] ;  /* 0x0006a00001187983 */ /* 0x000f240000300800 */
[----:B------:R-:W2:Y:S01]  /*161a0*/  LDL.LU R25, [R1+0x6c4] ;  /* 0x0006c40001197983 */ /* 0x000ea20000300800 */
[----:B------:R-:W2:Y:S01]  /*161b0*/  LDL.LU R26, [R1+0x698] ;  /* 0x00069800011a7983 */ /* 0x000ea20000300800 */
[----:B------:R-:W2:Y:S02]  /*161c0*/  LDL.LU R27, [R1+0x6bc] ;  /* 0x0006bc00011b7983 */ /* 0x000ea40000300800 */
[----:B------:R-:W2:Y:S02]  /*161d0*/  LDL.LU R14, [R1+0x690] ;  /* 0x00069000010e7983 */ /* 0x000ea40000300800 */
        /* <DEDUP_REMOVED lines=20> */
[----:B------:R0:W-:Y:S02]  /*16320*/  STL [R1+0x6b8], R0 ;  /* 0x0006b80001007387 */ /* 0x0001e40000100800 */
[----:B0-----:R-:W2:Y:S02]  /*16330*/  LDL.LU R0, [R1+0x8dc] ;  /* 0x0008dc0001007983 */ /* 0x001ea40000300800 */
[----:B--2---:R-:W-:-:S05]  /*16340*/  IMAD.X R5, R5, 0x1, R0, P5 ;  /* 0x0000000105057824 */ /* 0x004fca00028e0600 */
[----:B------:R0:W-:Y:S04]  /*16350*/  STL [R1+0x6dc], R5 ;  /* 0x0006dc0501007387 */ /* 0x0001e80000100800 */
[----:B0-----:R-:W2:Y:S02]  /*16360*/  LDL.LU R5, [R1+0x8d8] ;  /* 0x0008d80001057983 */ /* 0x001ea40000300800 */
[----:B--2---:R-:W-:-:S05]  /*16370*/  IADD3 R5, P5, R5, R23, RZ ;  /* 0x0000001705057210 */ /* 0x004fca0007fbe0ff */
[----:B------:R0:W-:Y:S04]  /*16380*/  STL [R1+0x6b0], R5 ;  /* 0x0006b00501007387 */ /* 0x0001e80000100800 */
[----:B0-----:R-:W2:Y:S02]  /*16390*/  LDL.LU R5, [R1+0x8d4] ;  /* 0x0008d40001057983 */ /* 0x001ea40000300800 */
[----:B--2---:R-:W-:-:S05]  /*163a0*/  IMAD.X R5, R5, 0x1, R0, P6 ;  /* 0x0000000105057824 */ /* 0x004fca00030e0600 */
[----:B------:R0:W-:Y:S04]  /*163b0*/  STL [R1+0x6d4], R5 ;  /* 0x0006d40501007387 */ /* 0x0001e80000100800 */
[----:B0-----:R-:W2:Y:S01]  /*163c0*/  LDL.LU R5, [R1+0x8d0] ;  /* 0x0008d00001057983 */ /* 0x001ea20000300800 */
[--C-:B---3--:R-:W-:Y:S01]  /*163d0*/  IMAD.X R4, R4, 0x1, R0.reuse, P1 ;  /* 0x0000000104047824 */ /* 0x108fe200008e0600 */
[-C--:B----4-:R-:W-:Y:S01]  /*163e0*/  IADD3 R24, P1, R24, R23.reuse, RZ ;  /* 0x0000001718187210 */ /* 0x090fe20007f3e0ff */
[--C-:B------:R-:W-:Y:S01]  /*163f0*/  IMAD.X R25, R25, 0x1, R0.reuse, P2 ;  /* 0x0000000119197824 */ /* 0x100fe200010e0600 */
[-C--:B------:R-:W-:Y:S01]  /*16400*/  IADD3 R26, P2, R26, R23.reuse, RZ ;  /* 0x000000171a1a7210 */ /* 0x080fe20007f5e0ff */
        /* <DEDUP_REMOVED lines=16> */
[----:B------:R-:W-:Y:S01]  /*16510*/  IMAD.X R2, R2, 0x1, R0, P1 ;  /* 0x0000000102027824 */ /* 0x000fe200008e0600 */
[----:B------:R-:W-:-:S02]  /*16520*/  IADD3 R28, P1, R28, R23, RZ ;  /* 0x000000171c1c7210 */ /* 0x000fc40007f3e0ff */
[----:B--2---:R-:W-:-:S05]  /*16530*/  IADD3 R5, P6, R5, R23, RZ ;  /* 0x0000001705057210 */ /* 0x004fca0007fde0ff */
[----:B------:R-:W-:Y:S01]  /*16540*/  STL [R1+0x6a8], R5 ;  /* 0x0006a80501007387 */ /* 0x000fe20000100800 */
[----:B------:R-:W-:Y:S02]  /*16550*/  STL [R1+0x6cc], R4 ;  /* 0x0006cc0401007387 */ /* 0x000fe40000100800 */
[----:B------:R-:W-:Y:S02]  /*16560*/  STL [R1+0x6a0], R24 ;  /* 0x0006a01801007387 */ /* 0x000fe40000100800 */
[----:B------:R-:W-:Y:S01]  /*16570*/  STL [R1+0x6c4], R25 ;  /* 0x0006c41901007387 */ /* 0x000fe20000100800 */
[----:B------:R-:W-:Y:S01]  /*16580*/  STL [R1+0x698], R26 ;  /* 0x0006981a01007387 */ /* 0x000fe20000100800 */
[----:B------:R-:W-:Y:S02]  /*16590*/  STL [R1+0x6bc], R27 ;  /* 0x0006bc1b01007387 */ /* 0x000fe40000100800 */
[----:B------:R-:W-:Y:S02]  /*165a0*/  STL [R1+0x690], R14 ;  /* 0x0006900e01007387 */ /* 0x000fe40000100800 */
[--C-:B------:R-:W-:Y:S01]  /*165b0*/  IMAD.X R11, R11, 0x1, R0.reuse, P6 ;  /* 0x000000010b0b7824 */ /* 0x100fe200030e0600 */
[----:B------:R-:W-:Y:S01]  /*165c0*/  STL [R1+0x6b4], R15 ;  /* 0x0006b40f01007387 */ /* 0x000fe20000100800 */
[----:B------:R-:W-:Y:S01]  /*165d0*/  IADD3 R6, P6, R6, R23, RZ ;  /* 0x0000001706067210 */ /* 0x000fe20007fde0ff */
        /* <DEDUP_REMOVED lines=11> */
[----:B------:R-:W-:-:S02]  /*16690*/  IMAD.X R29, R29, 0x1, R0, P6 ;  /* 0x000000011d1d7824 */ /* 0x000fc400030e0600 */
[----:B------:R-:W-:Y:S02]  /*166a0*/  STL [R1+0x684], R17 ;  /* 0x0006841101007387 */ /* 0x000fe40000100800 */
[----:B------:R-:W-:Y:S01]  /*166b0*/  STL [R1+0x658], R18 ;  /* 0x0006581201007387 */ /* 0x000fe20000100800 */
[----:B------:R-:W-:Y:S01]  /*166c0*/  IADD3 R3, P6, R3, R23, RZ ;  /* 0x0000001703037210 */ /* 0x000fe20007fde0ff */
[----:B------:R-:W-:Y:S01]  /*166d0*/  STL [R1+0x67c], R13 ;  /* 0x00067c0d01007387 */ /* 0x000fe20000100800 */
[----:B------:R-:W-:Y:S02]  /*166e0*/  STL [R1+0x650], R12 ;  /* 0x0006500c01007387 */ /* 0x000fe40000100800 */
[----:B------:R-:W-:Y:S02]  /*166f0*/  STL [R1+0x674], R29 ;  /* 0x0006741d01007387 */ /* 0x000fe40000100800 */
[----:B------:R0:W-:Y:S01]  /*16700*/  STL [R1+0x8cc], R23 ;  /* 0x0008cc1701007387 */ /* 0x0001e20000100800 */
[----:B------:R-:W-:Y:S04]  /*16710*/  STL [R1+0x648], R3 ;  /* 0x0006480301007387 */ /* 0x000fe80000100800 */
        /* <DEDUP_REMOVED lines=8> */
[----:B--2---:R-:W-:-:S03]  /*167a0*/  IMAD.X R23, R23, 0x1, R0, P2 ;  /* 0x0000000117177824 */ /* 0x004fc600010e0600 */
        /* <DEDUP_REMOVED lines=30> */
[----:B--2---:R-:W-:-:S05]  /*16990*/  IADD3 R5, P2, R5, R23, RZ ;  /* 0x0000001705057210 */ /* 0x004fca0007f5e0ff */
[----:B------:R0:W-:Y:S04]  /*169a0*/  STL [R1+0x638], R5 ;  /* 0x0006380501007387 */ /* 0x0001e80000100800 */
[----:B0-----:R-:W2:Y:S02]  /*169b0*/  LDL.LU R5, [R1+0x8c8] ;  /* 0x0008c80001057983 */ /* 0x001ea40000300800 */
[----:B--2---:R-:W-:-:S05]  /*169c0*/  IMAD.X R5, R5, 0x1, R0, P3 ;  /* 0x0000000105057824 */ /* 0x004fca00018e0600 */
[----:B------:R0:W-:Y:S04]  /*169d0*/  STL [R1+0x65c], R5 ;  /* 0x00065c0501007387 */ /* 0x0001e80000100800 */
[----:B0-----:R-:W2:Y:S02]  /*169e0*/  LDL.LU R5, [R1+0x8c4] ;  /* 0x0008c40001057983 */ /* 0x001ea40000300800 */
[----:B--2---:R-:W-:-:S05]  /*169f0*/  IADD3 R5, P3, R5, R23, RZ ;  /* 0x0000001705057210 */ /* 0x004fca0007f7e0ff */
[----:B------:R0:W-:Y:S04]  /*16a00*/  STL [R1+0x630], R5 ;  /* 0x0006300501007387 */ /* 0x0001e80000100800 */
[----:B0-----:R-:W2:Y:S01]  /*16a10*/  LDL.LU R5, [R1+0x8c0] ;  /* 0x0008c00001057983 */ /* 0x001ea20000300800 */
[--C-:B----4-:R-:W-:Y:S01]  /*16a20*/  IMAD.X R24, R24, 0x1, R0.reuse, P5 ;  /* 0x0000000118187824 */ /* 0x110fe200028e0600 */
        /* <DEDUP_REMOVED lines=18> */
[----:B------:R-:W-:Y:S01]  /*16b50*/  IADD3 R29, P3, R29, R23, RZ ;  /* 0x000000171d1d7210 */ /* 0x000fe20007f7e0ff */
[----:B------:R-:W-:-:S02]  /*16b60*/  IMAD.X R28, R28, 0x1, R0, P5 ;  /* 0x000000011c1c7824 */ /* 0x000fc400028e0600 */
[----:B--2---:R-:W-:Y:S01]  /*16b70*/  IMAD.X R5, R5, 0x1, R0, P4 ;  /* 0x0000000105057824 */ /* 0x004fe200020e0600 */
[----:B---3--:R-:W-:-:S04]  /*16b80*/  IADD3 R4, P4, R4, R23, RZ ;  /* 0x0000001704047210 */ /* 0x008fc80007f9e0ff */
[----:B------:R-:W-:Y:S01]  /*16b90*/  STL [R1+0x654], R5 ;  /* 0x0006540501007387 */ /* 0x000fe20000100800 */
[----:B------:R-:W-:Y:S02]  /*16ba0*/  STL [R1+0x628], R4 ;  /* 0x0006280401007387 */ /* 0x000fe40000100800 */
[----:B------:R-:W-:Y:S02]  /*16bb0*/  STL [R1+0x64c], R24 ;  /* 0x00064c1801007387 */ /* 0x000fe40000100800 */
[----:B------:R-:W-:Y:S01]  /*16bc0*/  STL [R1+0x620], R25 ;  /* 0x0006201901007387 */ /* 0x000fe20000100800 */
[----:B------:R-:W-:Y:S01]  /*16bd0*/  STL [R1+0x644], R26 ;  /* 0x0006441a01007387 */ /* 0x000fe20000100800 */
[----:B------:R-:W-:Y:S02]  /*16be0*/  STL [R1+0x618], R27 ;  /* 0x0006181b01007387 */ /* 0x000fe40000100800 */
        /* <DEDUP_REMOVED lines=17> */
[----:B------:R-:W-:-:S02]  /*16d00*/  IMAD.X R3, R3, 0x1, R0, P4 ;  /* 0x0000000103037824 */ /* 0x000fc400020e0600 */
[----:B------:R-:W-:Y:S01]  /*16d10*/  STL [R1+0x5d8], R13 ;  /* 0x0005d80d01007387 */ /* 0x000fe20000100800 */
[-C--:B------:R-:W-:Y:S01]  /*16d20*/  IADD3 R2, P4, R2, R23.reuse, RZ ;  /* 0x0000001702027210 */ /* 0x080fe20007f9e0ff */
[----:B------:R-:W-:Y:S01]  /*16d30*/  STL [R1+0x5fc], R12 ;  /* 0x0005fc0c01007387 */ /* 0x000fe20000100800 */
[----:B------:R-:W-:Y:S02]  /*16d40*/  STL [R1+0x5d0], R29 ;  /* 0x0005d01d01007387 */ /* 0x000fe40000100800 */
        /* <DEDUP_REMOVED lines=10> */
[----:B--2---:R-:W-:-:S03]  /*16df0*/  IADD3 R0, P5, R0, R23, RZ ;  /* 0x0000001700007210 */ /* 0x004fc60007fbe0ff */
        /* <DEDUP_REMOVED lines=558> */
[--C-:B------:R-:W-:Y:S01]  /*190e0*/  IMAD.X R16, R16, 0x1, R0.reuse, P4 ;  /* 0x0000000110107824 */ /* 0x100fe200020e0600 */
[----:B------:R-:W-:Y:S01]  /*190f0*/  IADD3 R17, P4, R17, UR8, RZ ;  /* 0x0000000811117c10 */ /* 0x000fe2000ff9e0ff */
[--C-:B------:R-:W-:Y:S01]  /*19100*/  IMAD.X R18, R18, 0x1, R0.reuse, P5 ;  /* 0x0000000112127824 */ /* 0x100fe200028e0600 */
[----:B------:R-:W-:Y:S01]  /*19110*/  IADD3 R13, P5, R13, UR8, RZ ;  /* 0x000000080d0d7c10 */ /* 0x000fe2000ffbe0ff */
[--C-:B------:R-:W-:Y:S01]  /*19120*/  IMAD.X R12, R12, 0x1, R0.reuse, P6 ;  /* 0x000000010c0c7824 */ /* 0x100fe200030e0600 */
[----:B------:R-:W-:Y:S01]  /*19130*/  IADD3 R29, P6, R29, UR8, RZ ;  /* 0x000000081d1d7c10 */ /* 0x000fe2000ffde0ff */
        /* <DEDUP_REMOVED lines=28> */
[----:B------:R-:W-:Y:S01]  /*19300*/  IADD3 R2, P1, R2, UR8, RZ ;  /* 0x0000000802027c10 */ /* 0x000fe2000ff3e0ff */
        /* <DEDUP_REMOVED lines=9> */
[----:B0-----:R-:W3:Y:S01]  /*193a0*/  LDL.LU R5, [R1+0x2fc] ;  /* 0x0002fc0001057983 */ /* 0x001ee20000300800 */
[----:B------:R-:W4:Y:S02]  /*193b0*/  LDL.LU R4, [R1+0x6f4] ;  /* 0x0006f40001047983 */ /* 0x000f240000300800 */
[----:B------:R-:W3:Y:S02]  /*193c0*/  LDL.LU R24, [R1+0x7b8] ;  /* 0x0007b80001187983 */ /* 0x000ee40000300800 */
[----:B------:R-:W3:Y:S01]  /*193d0*/  LDL.LU R25, [R1+0x70c] ;  /* 0x00070c0001197983 */ /* 0x000ee20000300800 */
[----:B------:R-:W3:Y:S01]  /*193e0*/  LDL.LU R26, [R1+0x7b4] ;  /* 0x0007b400011a7983 */ /* 0x000ee20000300800 */
        /* <DEDUP_REMOVED lines=19> */
[----:B--2---:R-:W-:Y:S01]  /*19520*/  IADD3 R0, P2, R0, UR8, RZ ;  /* 0x0000000800007c10 */ /* 0x004fe2000ff5e0ff */
[----:B------:R-:W2:Y:S01]  /*19530*/  LDL.LU R29, [R1+0x764] ;  /* 0x00076400011d7983 */ /* 0x000ea20000300800 */
[----:B------:R-:W2:Y:S02]  /*19540*/  LDL.LU R3, [R1+0x788] ;  /* 0x0007880001037983 */ /* 0x000ea40000300800 */
[----:B------:R-:W2:Y:S02]  /*19550*/  LDL.LU R2, [R1+0x75c] ;  /* 0x00075c0001027983 */ /* 0x000ea40000300800 */
[----:B------:R-:W2:Y:S01]  /*19560*/  LDL.LU R28, [R1+0x780] ;  /* 0x00078000011c7983 */ /* 0x000ea20000300800 */
[----:B------:R0:W-:Y:S04]  /*19570*/  STL [R1+0x7c0], R0 ;  /* 0x0007c00001007387 */ /* 0x0001e80000100800 */
[----:B0-----:R-:W3:Y:S02]  /*19580*/  LDL.LU R0, [R1+0x85c] ;  /* 0x00085c0001007983 */ /* 0x001ee40000300800 */
[----:B---3--:R-:W-:-:S05]  /*19590*/  IMAD.X R5, R5, 0x1, R0, P3 ;  /* 0x0000000105057824 */ /* 0x008fca00018e0600 */
[----:B------:R0:W-:Y:S04]  /*195a0*/  STL [R1+0x2fc], R5 ;  /* 0x0002fc0501007387 */ /* 0x0001e80000100800 */
[----:B0-----:R-:W3:Y:S01]  /*195b0*/  LDL.LU R5, [R1+0x858] ;  /* 0x0008580001057983 */ /* 0x001ee20000300800 */
[----:B----4-:R-:W-:Y:S01]  /*195c0*/  IADD3.X R4, R4, UR5, RZ, P4, !PT ;  /* 0x0000000504047c10 */ /* 0x010fe2000a7fe4ff */
[----:B------:R-:W-:Y:S01]  /*195d0*/  IADD3 R24, P4, R24, UR8, RZ ;  /* 0x0000000818187c10 */ /* 0x000fe2000ff9e0ff */
[----:B------:R-:W-:Y:S01]  /*195e0*/  IADD3.X R25, R25, UR5, RZ, P5, !PT ;  /* 0x0000000519197c10 */ /* 0x000fe2000affe4ff */
[----:B------:R0:W-:Y:S01]  /*195f0*/  STL [R1+0x84c], R0 ;  /* 0x00084c0001007387 */ /* 0x0001e20000100800 */
[----:B------:R-:W-:Y:S02]  /*19600*/  IADD3 R26, P5, R26, UR8, RZ ;  /* 0x000000081a1a7c10 */ /* 0x000fe4000ffbe0ff */
[----:B------:R-:W-:Y:S01]  /*19610*/  IADD3.X R27, R27, UR5, RZ, P6, !PT ;  /* 0x000000051b1b7c10 */ /* 0x000fe2000b7fe4ff */
[----:B------:R-:W-:Y:S01]  /*19620*/  IADD3 R14, P6, R14, UR8, RZ ;  /* 0x000000080e0e7c10 */ /* 0x000fe2000ffde0ff */
        /* <DEDUP_REMOVED lines=14> */
[----:B---3--:R-:W-:-:S05]  /*19710*/  IADD3 R5, P3, R5, UR8, RZ ;  /* 0x0000000805057c10 */ /* 0x008fca000ff7e0ff */
[----:B------:R-:W-:Y:S01]  /*19720*/  STL [R1+0x7bc], R5 ;  /* 0x0007bc0501007387 */ /* 0x000fe20000100800 */
[----:B------:R-:W-:Y:S02]  /*19730*/  STL [R1+0x6f4], R4 ;  /* 0x0006f40401007387 */ /* 0x000fe40000100800 */
[----:B------:R-:W-:Y:S02]  /*19740*/  STL [R1+0x7b8], R24 ;  /* 0x0007b81801007387 */ /* 0x000fe40000100800 */
[----:B------:R-:W-:Y:S01]  /*19750*/  STL [R1+0x70c], R25 ;  /* 0x00070c1901007387 */ /* 0x000fe20000100800 */
[----:B------:R-:W-:Y:S01]  /*19760*/  STL [R1+0x7b4], R26 ;  /* 0x0007b41a01007387 */ /* 0x000fe20000100800 */
[----:B------:R-:W-:Y:S02]  /*19770*/  STL [R1+0x708], R27 ;  /* 0x0007081b01007387 */ /* 0x000fe40000100800 */
[----:B------:R-:W-:Y:S01]  /*19780*/  STL [R1+0x7ac], R14 ;  /* 0x0007ac0e01007387 */ /* 0x000fe20000100800 */
[----:B------:R-:W-:Y:S01]  /*19790*/  IADD3.X R11, R11, UR5, RZ, P3, !PT ;  /* 0x000000050b0b7c10 */ /* 0x000fe20009ffe4ff */
[----:B------:R-:W-:Y:S01]  /*197a0*/  STL [R1+0x704], R15 ;  /* 0x0007040f01007387 */ /* 0x000fe20000100800 */
[----:B------:R-:W-:Y:S01]  /*197b0*/  IADD3 R6, P3, R6, UR8, RZ ;  /* 0x0000000806067c10 */ /* 0x000fe2000ff7e0ff */
        /* <DEDUP_REMOVED lines=11> */
[----:B------:R-:W-:Y:S01]  /*19870*/  IADD3.X R12, R12, UR5, RZ, P3, !PT ;  /* 0x000000050c0c7c10 */ /* 0x000fe20009ffe4ff */
[----:B------:R-:W-:Y:S01]  /*19880*/  STL [R1+0x7a0], R16 ;  /* 0x0007a01001007387 */ /* 0x000fe20000100800 */
[----:B--2---:R-:W-:Y:S01]  /*19890*/  IADD3 R29, P3, R29, UR8, RZ ;  /* 0x000000081d1d7c10 */ /* 0x004fe2000ff7e0ff */
[----:B------:R-:W-:Y:S01]  /*198a0*/  STL [R1+0x774], R17 ;  /* 0x0007741101007387 */ /* 0x000fe20000100800 */
[----:B------:R-:W-:Y:S02]  /*198b0*/  STL [R1+0x798], R18 ;  /* 0x0007981201007387 */ /* 0x000fe40000100800 */
[----:B------:R-:W-:Y:S02]  /*198c0*/  STL [R1+0x76c], R13 ;  /* 0x00076c0d01007387 */ /* 0x000fe40000100800 */
[----:B------:R-:W-:Y:S01]  /*198d0*/  STL [R1+0x790], R12 ;  /* 0x0007900c01007387 */ /* 0x000fe20000100800 */
[----:B------:R-:W-:Y:S01]  /*198e0*/  STL [R1+0x764], R29 ;  /* 0x0007641d01007387 */ /* 0x000fe20000100800 */
[----:B0-----:R-:W2:Y:S01]  /*198f0*/  LDL.LU R0, [R1+0x74c] ;  /* 0x00074c0001007983 */ /* 0x001ea20000300800 */
[----:B------:R-:W-:Y:S01]  /*19900*/  IADD3.X R3, R3, UR5, RZ, P4, !PT ;  /* 0x0000000503037c10 */ /* 0x000fe2000a7fe4ff */
[----:B------:R-:W-:-:S04]  /*19910*/  IADD3 R2, P4, R2, UR8, RZ ;  /* 0x0000000802027c10 */ /* 0x000fc8000ff9e0ff */
[----:B------:R-:W-:Y:S04]  /*19920*/  STL [R1+0x788], R3 ;  /* 0x0007880301007387 */ /* 0x000fe80000100800 */
[----:B--2---:R0:W-:Y:S01]  /*19930*/  STL [R1+0x850], R0 ;  /* 0x0008500001007387 */ /* 0x0041e20000100800 */
[----:B------:R-:W-:Y:S03]  /*19940*/  STL [R1+0x75c], R2 ;  /* 0x00075c0201007387 */ /* 0x000fe60000100800 */
[----:B0-----:R-:W2:Y:S01]  /*19950*/  LDL.LU R0, [R1+0x778] ;  /* 0x0007780001007983 */ /* 0x001ea20000300800 */
[----:B------:R-:W-:-:S05]  /*19960*/  IADD3.X R28, R28, UR5, RZ, P5, !PT ;  /* 0x000000051c1c7c10 */ /* 0x000fca000affe4ff */
[----:B------:R-:W-:Y:S04]  /*19970*/  STL [R1+0x780], R28 ;  /* 0x0007801c01007387 */ /* 0x000fe80000100800 */
[----:B--2---:R0:W-:Y:S04]  /*19980*/  STL [R1+0x854], R0 ;  /* 0x0008540001007387 */ /* 0x0041e80000100800 */
[----:B0-----:R-:W2:Y:S01]  /*19990*/  LDL.LU R0, [R1+0x754] ;  /* 0x0007540001007983 */ /* 0x001ea20000300800 */
[----:B------:R-:W3:Y:S02]  /*199a0*/  LDL.LU R4, [R1+0x770] ;  /* 0x0007700001047983 */ /* 0x000ee40000300800 */
[----:B------:R-:W4:Y:S02]  /*199b0*/  LDL.LU R5, [R1+0x744] ;  /* 0x0007440001057983 */ /* 0x000f240000300800 */
        /* <DEDUP_REMOVED lines=26> */
[----:B--2---:R-:W-:-:S05]  /*19b60*/  IADD3 R0, P5, R0, UR8, RZ ;  /* 0x0000000800007c10 */ /* 0x004fca000ffbe0ff */
[----:B------:R0:W-:Y:S04]  /*19b70*/  STL [R1+0x754], R0 ;  /* 0x0007540001007387 */ /* 0x0001e80000100800 */
[----:B0-----:R-:W2:Y:S02]  /*19b80*/  LDL.LU R0, [R1+0x854] ;  /* 0x0008540001007983 */ /* 0x001ea40000300800 */
[----:B--2---:R-:W-:-:S05]  /*19b90*/  IADD3.X R0, R0, UR5, RZ, P6, !PT ;  /* 0x0000000500007c10 */ /* 0x004fca000b7fe4ff */
[----:B------:R0:W-:Y:S04]  /*19ba0*/  STL [R1+0x778], R0 ;  /* 0x0007780001007387 */ /* 0x0001e80000100800 */
[----:B0-----:R-:W2:Y:S01]  /*19bb0*/  LDL.LU R0, [R1+0x850] ;  /* 0x0008500001007983 */ /* 0x001ea20000300800 */
[----:B---3--:R-:W-:Y:S01]  /*19bc0*/  IADD3.X R4, R4, UR5, RZ, P1, !PT ;  /* 0x0000000504047c10 */ /* 0x008fe20008ffe4ff */
[----:B----4-:R-:W-:Y:S01]  /*19bd0*/  IADD3 R5, P1, R5, UR8, RZ ;  /* 0x0000000805057c10 */ /* 0x010fe2000ff3e0ff */
        /* <DEDUP_REMOVED lines=18> */
[----:B------:R-:W-:-:S02]  /*19d00*/  IADD3.X R22, R22, UR5, RZ, P1, !PT ;  /* 0x0000000516167c10 */ /* 0x000fc40008ffe4ff */
[----:B------:R-:W-:Y:S02]  /*19d10*/  IADD3.X R23, R23, UR5, RZ, P2, !PT ;  /* 0x0000000517177c10 */ /* 0x000fe400097fe4ff */
[----:B------:R-:W-:Y:S02]  /*19d20*/  IADD3.X R16, R16, UR5, RZ, P3, !PT ;  /* 0x0000000510107c10 */ /* 0x000fe40009ffe4ff */
[----:B------:R-:W-:Y:S02]  /*19d30*/  IADD3.X R18, R18, UR5, RZ, P5, !PT ;  /* 0x0000000512127c10 */ /* 0x000fe4000affe4ff */
[----:B------:R-:W-:Y:S02]  /*19d40*/  IADD3.X R17, R17, UR5, RZ, P4, !PT ;  /* 0x0000000511117c10 */ /* 0x000fe4000a7fe4ff */
[----:B--2---:R-:W-:-:S05]  /*19d50*/  IADD3 R0, P6, R0, UR8, RZ ;  /* 0x0000000800007c10 */ /* 0x004fca000ffde0ff */
[----:B------:R0:W-:Y:S04]  /*19d60*/  STL [R1+0x74c], R0 ;  /* 0x00074c0001007387 */ /* 0x0001e80000100800 */
[----:B0-----:R0:W5:Y:S01]  /*19d70*/  LDL.LU R0, [R1+0x84c] ;  /* 0x00084c0001007983 */ /* 0x0011620000300800 */
[----:B------:R1:W-:Y:S03]  /*19d80*/  STL [R1+0x770], R4 ;  /* 0x0007700401007387 */ /* 0x0003e60000100800 */
[----:B-1----:R0:W5:Y:S01]  /*19d90*/  LDL.LU R4, [R1+0x848] ;  /* 0x0008480001047983 */ /* 0x0021620000300800 */
[----:B------:R1:W-:Y:S03]  /*19da0*/  STL [R1+0x744], R5 ;  /* 0x0007440501007387 */ /* 0x0003e60000100800 */
[----:B-1----:R0:W5:Y:S01]  /*19db0*/  LDL.LU R5, [R1+0x844] ;  /* 0x0008440001057983 */ /* 0x0021620000300800 */
[----:B------:R1:W-:Y:S01]  /*19dc0*/  STL [R1+0x768], R19 ;  /* 0x0007681301007387 */ /* 0x0003e20000100800 */
[----:B------:R-:W-:-:S02]  /*19dd0*/  IADD3.X R25, R25, UR5, RZ, P6, !PT ;  /* 0x0000000519197c10 */ /* 0x000fc4000b7fe4ff */
[----:B-1----:R0:W5:Y:S01]  /*19de0*/  LDL.LU R19, [R1+0x840] ;  /* 0x0008400001137983 */ /* 0x0021620000300800 */
[----:B------:R1:W-:Y:S01]  /*19df0*/  STL [R1+0x73c], R13 ;  /* 0x00073c0d01007387 */ /* 0x0003e20000100800 */
[----:B------:R-:W-:Y:S02]  /*19e00*/  IADD3 R26, P6, R26, UR8, RZ ;  /* 0x000000081a1a7c10 */ /* 0x000fe4000ffde0ff */
[----:B-1----:R0:W5:Y:S01]  /*19e10*/  LDL.LU R13, [R1+0x83c] ;  /* 0x00083c00010d7983 */ /* 0x0021620000300800 */
[----:B------:R1:W-:Y:S03]  /*19e20*/  STL [R1+0x760], R12 ;  /* 0x0007600c01007387 */ /* 0x0003e60000100800 */
[----:B-1----:R0:W5:Y:S01]  /*19e30*/  LDL.LU R12, [R1+0x838] ;  /* 0x00083800010c7983 */ /* 0x0021620000300800 */
[----:B------:R1:W-:Y:S03]  /*19e40*/  STL [R1+0x734], R29 ;  /* 0x0007341d01007387 */ /* 0x0003e60000100800 */
[----:B-1----:R0:W5:Y:S01]  /*19e50*/  LDL.LU R29, [R1+0x834] ;  /* 0x00083400011d7983 */ /* 0x0021620000300800 */
[----:B------:R1:W-:Y:S03]  /*19e60*/  STL [R1+0x758], R2 ;  /* 0x0007580201007387 */ /* 0x0003e60000100800 */
[----:B-1----:R0:W5:Y:S01]  /*19e70*/  LDL.LU R2, [R1+0x830] ;  /* 0x0008300001027983 */ /* 0x0021620000300800 */
[----:B------:R1:W-:Y:S03]  /*19e80*/  STL [R1+0x7d4], R3 ;  /* 0x0007d40301007387 */ /* 0x0003e60000100800 */
[----:B-1----:R0:W5:Y:S01]  /*19e90*/  LDL.LU R3, [R1+0x82c] ;  /* 0x00082c0001037983 */ /* 0x0021620000300800 */
[----:B------:R1:W-:Y:S01]  /*19ea0*/  STL [R1+0x750], R28 ;  /* 0x0007501c01007387 */ /* 0x0003e20000100800 */
[----:B------:R-:W-:-:S02]  /*19eb0*/  IADD3.X R21, R21, UR5, RZ, P6, !PT ;  /* 0x0000000515157c10 */ /* 0x000fc4000b7fe4ff */
[----:B-1----:R0:W5:Y:S01]  /*19ec0*/  LDL.LU R28, [R1+0x828] ;  /* 0x00082800011c7983 */ /* 0x0021620000300800 */
[----:B------:R0:W-:Y:S02]  /*19ed0*/  STL [R1+0x7f0], R24 ;  /* 0x0007f01801007387 */ /* 0x0001e40000100800 */
[----:B------:R0:W-:Y:S02]  /*19ee0*/  STL [R1+0x748], R25 ;  /* 0x0007481901007387 */ /* 0x0001e40000100800 */
[----:B------:R0:W-:Y:S01]  /*19ef0*/  STL [R1+0x7ec], R26 ;  /* 0x0007ec1a01007387 */ /* 0x0001e20000100800 */
[----:B------:R0:W-:Y:S01]  /*19f00*/  STL [R1+0x740], R27 ;  /* 0x0007401b01007387 */ /* 0x0001e20000100800 */
        /* <DEDUP_REMOVED lines=15> */
[----:B------:R-:W-:Y:S01]  /*1a000*/  @!P0 CALL.REL.NOINC `(.L_x_1) ;  /* 0x0000001000008944 */ /* 0x000fe20003c00000 */
[----:B------:R-:W-:Y:S05]  /*1a010*/  BRA `(.L_x_2) ;  /* 0xfffec73000007947 */ /* 0x000fea000383ffff */
.L_x_1:
[----:B0-----:R-:W2:Y:S04]  /*1a020*/  LDL.LU R7, [R1+0x108] ;  /* 0x0001080001077983 */ /* 0x001ea80000300800 */
[----:B--2---:R0:W-:Y:S04]  /*1a030*/  STL [R1+0x874], R7 ;  /* 0x0008740701007387 */ /* 0x0041e80000100800 */
        /* <DEDUP_REMOVED lines=14> */
[----:B------:R-:W2:Y:S01]  /*1a120*/  LDL.LU R6, [R1+0x118] ;  /* 0x0001180001067983 */ /* 0x000ea20000300800 */
[----:B0----5:R-:W-:-:S03]  /*1a130*/  IMAD.MOV.U32 R7, RZ, RZ, R5 ;  /* 0x000000ffff077224 */ /* 0x021fc600078e0005 */
        /* <DEDUP_REMOVED lines=18> */
[----:B0-----:R-:W-:-:S03]  /*1a260*/  IMAD.MOV.U32 R6, RZ, RZ, R4 ;  /* 0x000000ffff067224 */ /* 0x001fc600078e0004 */
[----:B--2---:R0:W-:Y:S04]  /*1a270*/  STL [R1+0x86c], R5 ;  /* 0x00086c0501007387 */ /* 0x0041e80000100800 */
[----:B0-----:R-:W2:Y:S04]  /*1a280*/  LDL.LU R5, [R1+0x11c] ;  /* 0x00011c0001057983 */ /* 0x001ea80000300800 */
[----:B------:R-:W3:Y:S04]  /*1a290*/  LDL.LU R4, [R1+0xd8] ;  /* 0x0000d80001047983 */ /* 0x000ee80000300800 */
[----:B---3--:R0:W-:Y:S04]  /*1a2a0*/  STL [R1+0x868], R4 ;  /* 0x0008680401007387 */ /* 0x0081e80000100800 */
[----:B0-----:R-:W3:Y:S04]  /*1a2b0*/  LDL.LU R4, [R1+0xfc] ;  /* 0x0000fc0001047983 */ /* 0x001ee80000300800 */
[----:B------:R-:W4:Y:S04]  /*1a2c0*/  LDL.LU R11, [R1+0x100] ;  /* 0x00010000010b7983 */ /* 0x000f280000300800 */
[----:B----4-:R0:W-:Y:S04]  /*1a2d0*/  STL [R1+0x864], R11 ;  /* 0x0008640b01007387 */ /* 0x0101e80000100800 */
[----:B0-----:R-:W4:Y:S04]  /*1a2e0*/  LDL.LU R11, [R1+0xdc] ;  /* 0x0000dc00010b7983 */ /* 0x001f280000300800 */
[----:B------:R-:W2:Y:S04]  /*1a2f0*/  LDL.LU R10, [R1+0x110] ;  /* 0x00011000010a7983 */ /* 0x000ea80000300800 */
[----:B--2---:R0:W-:Y:S04]  /*1a300*/  STL [R1+0x860], R10 ;  /* 0x0008600a01007387 */ /* 0x0041e80000100800 */
[----:B0-----:R-:W2:Y:S04]  /*1a310*/  LDL.LU R10, [R1+0x104] ;  /* 0x00010400010a7983 */ /* 0x001ea80000300800 */
        /* <DEDUP_REMOVED lines=9> */
[----:B------:R0:W-:Y:S04]  /*1a3b0*/  STL [R1+0x84c], R13 ;  /* 0x00084c0d01007387 */ /* 0x0001e80000100800 */
[----:B0-----:R-:W2:Y:S04]  /*1a3c0*/  LDL.LU R13, [R1+0x15c] ;  /* 0x00015c00010d7983 */ /* 0x001ea80000300800 */
[----:B--2---:R0:W-:Y:S04]  /*1a3d0*/  STL [R1+0x850], R13 ;  /* 0x0008500d01007387 */ /* 0x0041e80000100800 */
[----:B0-----:R-:W2:Y:S04]  /*1a3e0*/  LDL.LU R13, [R1+0x14c] ;  /* 0x00014c00010d7983 */ /* 0x001ea80000300800 */
[----:B------:R-:W2:Y:S04]  /*1a3f0*/  LDL.LU R14, [R1+0x158] ;  /* 0x00015800010e7983 */ /* 0x000ea80000300800 */
[----:B------:R0:W-:Y:S04]  /*1a400*/  STL [R1+0x848], R12 ;  /* 0x0008480c01007387 */ /* 0x0001e80000100800 */
[----:B0-----:R-:W2:Y:S04]  /*1a410*/  LDL.LU R12, [R1+0x16c] ;  /* 0x00016c00010c7983 */ /* 0x001ea80000300800 */
[----:B------:R0:W-:Y:S04]  /*1a420*/  STL [R1+0x844], R19 ;  /* 0x0008441301007387 */ /* 0x0001e80000100800 */
        /* <DEDUP_REMOVED lines=11> */
[----:B0-----:R-:W2:Y:S01]  /*1a4e0*/  LDL.LU R29, [R1+0x18c] ;  /* 0x00018c00011d7983 */ /* 0x001ea20000300800 */
[----:B------:R-:W-:-:S03]  /*1a4f0*/  F2FP.BF16.PACK_AB R7, R6, R7 ;  /* 0x000000070607723e */ /* 0x000fc600000010ff */
[----:B--2---:R0:W-:Y:S04]  /*1a500*/  STL [R1+0x834], R29 ;  /* 0x0008341d01007387 */ /* 0x0041e80000100800 */
[----:B0-----:R-:W2:Y:S04]  /*1a510*/  LDL.LU R29, [R1+0x174] ;  /* 0x00017400011d7983 */ /* 0x001ea80000300800 */
[----:B------:R-:W2:Y:S04]  /*1a520*/  LDL.LU R23, [R1+0x188] ;  /* 0x0001880001177983 */ /* 0x000ea80000300800 */
[----:B------:R0:W-:Y:S04]  /*1a530*/  STL [R1+0x82c], R2 ;  /* 0x00082c0201007387 */ /* 0x0001e80000100800 */
[----:B0-----:R-:W2:Y:S04]  /*1a540*/  LDL.LU R2, [R1+0x19c] ;  /* 0x00019c0001027983 */ /* 0x001ea80000300800 */
[----:B------:R-:W2:Y:S04]  /*1a550*/  LDL.LU R22, [R1+0x198] ;  /* 0x0001980001167983 */ /* 0x000ea80000300800 */
[----:B------:R0:W-:Y:S04]  /*1a560*/  STL [R1+0x828], R3 ;  /* 0x0008280301007387 */ /* 0x0001e80000100800 */
        /* <DEDUP_REMOVED lines=10> */
[----:B------:R0:W-:Y:S04]  /*1a610*/  STL [R1+0x1c], R7 ;  /* 0x00001c0701007387 */ /* 0x0001e80000100800 */
[----:B0-----:R-:W2:Y:S02]  /*1a620*/  LDL.LU R7, [R1+0x8ac] ;  /* 0x0008ac0001077983 */ /* 0x001ea40000300800 */
[----:B--2---:R-:W-:-:S02]  /*1a630*/  F2FP.BF16.PACK_AB R7, R6, R7 ;  /* 0x000000070607723e */ /* 0x004fc400000010ff */
        /* <DEDUP_REMOVED lines=25> */
[----:B------:R0:W-:Y:S04]  /*1a7d0*/  STL [R1], R7 ;  /* 0x0000000701007387 */ /* 0x0001e80000100800 */
[----:B0-----:R-:W2:Y:S02]  /*1a7e0*/  LDL.LU R7, [R1+0x874] ;  /* 0x0008740001077983 */ /* 0x001ea40000300800 */
[----:B--2---:R-:W-:-:S02]  /*1a7f0*/  F2FP.BF16.PACK_AB R7, R6, R7 ;  /* 0x000000070607723e */ /* 0x004fc400000010ff */
[----:B------:R-:W2:Y:S02]  /*1a800*/  LDL.LU R6, [R1+0x870] ;  /* 0x0008700001067983 */ /* 0x000ea40000300800 */
[----:B--2---:R-:W-:Y:S02]  /*1a810*/  F2FP.BF16.PACK_AB R6, R5, R6 ;  /* 0x000000060506723e */ /* 0x004fe400000010ff */
[----:B------:R-:W3:Y:S02]  /*1a820*/  LDL.LU R5, [R1+0x86c] ;  /* 0x00086c0001057983 */ /* 0x000ee40000300800 */
[----:B---3--:R-:W-:Y:S02]  /*1a830*/  F2FP.BF16.PACK_AB R5, R4, R5 ;  /* 0x000000050405723e */ /* 0x008fe400000010ff */
[----:B------:R-:W4:Y:S02]  /*1a840*/  LDL.LU R4, [R1+0x868] ;  /* 0x0008680001047983 */ /* 0x000f240000300800 */
[----:B----4-:R-:W-:-:S02]  /*1a850*/  F2FP.BF16.PACK_AB R4, R11, R4 ;  /* 0x000000040b04723e */ /* 0x010fc400000010ff */
[----:B------:R-:W2:Y:S02]  /*1a860*/  LDL.LU R11, [R1+0x864] ;  /* 0x00086400010b7983 */ /* 0x000ea40000300800 */
[----:B--2---:R-:W-:Y:S02]  /*1a870*/  F2FP.BF16.PACK_AB R11, R10, R11 ;  /* 0x0000000b0a0b723e */ /* 0x004fe400000010ff */
[----:B------:R-:W2:Y:S02]  /*1a880*/  LDL.LU R10, [R1+0x860] ;  /* 0x00086000010a7983 */ /* 0x000ea40000300800 */
[----:B--2---:R-:W-:Y:S02]  /*1a890*/  F2FP.BF16.PACK_AB R10, R9, R10 ;  /* 0x0000000a090a723e */ /* 0x004fe400000010ff */
[----:B------:R-:W2:Y:S02]  /*1a8a0*/  LDL.LU R9, [R1+0x85c] ;  /* 0x00085c0001097983 */ /* 0x000ea40000300800 */
[----:B--2---:R-:W-:-:S02]  /*1a8b0*/  F2FP.BF16.PACK_AB R9, R8, R9 ;  /* 0x000000090809723e */ /* 0x004fc400000010ff */
        /* <DEDUP_REMOVED lines=18> */
[----:B------:R-:W2:Y:S01]  /*1a9e0*/  LDL.LU R29, [R1+0x834] ;  /* 0x00083400011d7983 */ /* 0x000ea20000300800 */
[----:B------:R-:W-:Y:S02]  /*1a9f0*/  F2FP.BF16.PACK_AB R22, R2, R22 ;  /* 0x000000160216723e */ /* 0x000fe400000010ff */
[----:B------:R-:W-:Y:S02]  /*1aa00*/  F2FP.BF16.PACK_AB R21, R3, R21 ;  /* 0x000000150315723e */ /* 0x000fe400000010ff */
[----:B--2---:R-:W-:Y:S02]  /*1aa10*/  F2FP.BF16.PACK_AB R23, R29, R23 ;  /* 0x000000171d17723e */ /* 0x004fe400000010ff */
[----:B------:R-:W2:Y:S04]  /*1aa20*/  LDL.LU R29, [R1+0x830] ;  /* 0x00083000011d7983 */ /* 0x000ea80000300800 */
[----:B------:R-:W3:Y:S04]  /*1aa30*/  LDL.LU R2, [R1+0x82c] ;  /* 0x00082c0001027983 */ /* 0x000ee80000300800 */
[----:B------:R-:W3:Y:S01]  /*1aa40*/  LDL.LU R3, [R1+0x828] ;  /* 0x0008280001037983 */ /* 0x000ee20000300800 */
[----:B------:R-:W-:-:S02]  /*1aa50*/  F2FP.BF16.PACK_AB R26, R24, R26 ;  /* 0x0000001a181a723e */ /* 0x000fc400000010ff */
[----:B------:R-:W-:Y:S02]  /*1aa60*/  F2FP.BF16.PACK_AB R20, R28, R20 ;  /* 0x000000141c14723e */ /* 0x000fe400000010ff */
[----:B------:R-:W-:Y:S02]  /*1aa70*/  F2FP.BF16.PACK_AB R27, R0, R27 ;  /* 0x0000001b001b723e */ /* 0x000fe400000010ff */
[----:B--2---:R-:W-:Y:S02]  /*1aa80*/  F2FP.BF16.PACK_AB R25, R25, R29 ;  /* 0x0000001d1919723e */ /* 0x004fe400000010ff */
[----:B---3--:R-:W-:Y:S02]  /*1aa90*/  F2FP.BF16.PACK_AB R24, R3, R2 ;  /* 0x000000020318723e */ /* 0x008fe400000010ff */
.L_x_0:
[----:B------:R-:W0:Y:S04]  /*1aaa0*/  S2R R3, SR_TID.X ;  /* 0x0000000000037919 */ /* 0x000e280000002100 */
[----:B------:R-:W-:Y:S01]  /*1aab0*/  BAR.SYNC.DEFER_BLOCKING 0x0 ;  /* 0x0000000000007b1d */ /* 0x000fe20000010000 */
[----:B01----:R-:W-:-:S02]  /*1aac0*/  IMAD.SHL.U32 R0, R3, 0x400, RZ ;  /* 0x0000040003007824 */ /* 0x003fc400078e00ff */
[C---:B------:R-:W-:Y:S02]  /*1aad0*/  IMAD.SHL.U32 R2, R3.reuse, 0x20, RZ ;  /* 0x0000002003027824 */ /* 0x040fe400078e00ff */
[C---:B------:R-:W-:Y:S01]  /*1aae0*/  IMAD.SHL.U32 R29, R3.reuse, 0x4, RZ ;  /* 0x00000004031d7824 */ /* 0x040fe200078e00ff */
[----:B------:R-:W-:Y:S01]  /*1aaf0*/  LOP3.LUT R0, R0, 0x6000, RZ, 0xc0, !PT ;  /* 0x0000600000007812 */ /* 0x000fe200078ec0ff */
[C---:B------:R-:W-:Y:S02]  /*1ab00*/  IMAD.SHL.U32 R28, R3.reuse, 0x80, RZ ;  /* 0x00000080031c7824 */ /* 0x040fe400078e00ff */
[----:B------:R-:W-:Y:S01]  /*1ab10*/  IMAD.SHL.U32 R3, R3, 0x1000, RZ ;  /* 0x0000100003037824 */ /* 0x000fe200078e00ff */
[----:B------:R-:W-:Y:S02]  /*1ab20*/  LOP3.LUT R0, R0, 0x60, R2, 0xf8, !PT ;  /* 0x0000006000007812 */ /* 0x000fe400078ef802 */
[----:B------:R-:W-:Y:S02]  /*1ab30*/  LOP3.LUT R2, R28, 0x1000, RZ, 0xc0, !PT ;  /* 0x000010001c027812 */ /* 0x000fe400078ec0ff */
[----:B------:R-:W-:Y:S01]  /*1ab40*/  LOP3.LUT R0, R0, 0x370, R29, 0x78, !PT ;  /* 0x0000037000007812 */ /* 0x000fe200078e781d */
[----:B------:R-:W2:Y:S01]  /*1ab50*/  LDL.LU R28, [R1+0x824] ;  /* 0x00082400011c7983 */ /* 0x000ea20000300800 */
[----:B------:R-:W-:-:S03]  /*1ab60*/  LOP3.LUT R3, R3, 0x6000, RZ, 0xc0, !PT ;  /* 0x0000600003037812 */ /* 0x000fc600078ec0ff */
[----:B------:R-:W-:Y:S01]  /*1ab70*/  IMAD.IADD R0, R2, 0x1, R0 ;  /* 0x0000000102007824 */ /* 0x000fe200078e0200 */
[----:B------:R-:W0:Y:S04]  /*1ab80*/  S2R R29, SR_TID.X ;  /* 0x00000000001d7919 */ /* 0x000e280000002100 */
[----:B------:R1:W-:Y:S04]  /*1ab90*/  STS.128 [R0+0x400], R16 ;  /* 0x0004001000007388 */ /* 0x0003e80000000c00 */
[----:B------:R3:W-:Y:S04]  /*1aba0*/  STS.128 [R0+0x480], R12 ;  /* 0x0004800c00007388 */ /* 0x0007e80000000c00 */
[----:B------:R4:W-:Y:S04]  /*1abb0*/  STS.128 [R0], R24 ;  /* 0x0000001800007388 */ /* 0x0009e80000000c00 */
[----:B------:R-:W-:Y:S04]  /*1abc0*/  STS.128 [R0+0x80], R20 ;  /* 0x0000801400007388 */ /* 0x000fe80000000c00 */
[----:B-1----:R-:W5:Y:S04]  /*1abd0*/  LDL.LU R16, [R1+0x10] ;  /* 0x0000100001107983 */ /* 0x002f680000300800 */
[----:B------:R-:W5:Y:S01]  /*1abe0*/  LDL.LU R17, [R1+0x14] ;  /* 0x0000140001117983 */ /* 0x000f620000300800 */
[----:B0-----:R-:W-:-:S03]  /*1abf0*/  LOP3.LUT R29, R29, 0xff, RZ, 0xc0, !PT ;  /* 0x000000ff1d1d7812 */ /* 0x001fc600078ec0ff */
[----:B------:R-:W5:Y:S02]  /*1ac00*/  LDL.LU R18, [R1+0x18] ;  /* 0x0000180001127983 */ /* 0x000f640000300800 */
[----:B------:R-:W-:Y:S02]  /*1ac10*/  IMAD R3, R29, 0x10, R3 ;  /* 0x000000101d037824 */ /* 0x000fe400078e0203 */
[----:B------:R-:W5:Y:S04]  /*1ac20*/  LDL.LU R19, [R1+0x1c] ;  /* 0x00001c0001137983 */ /* 0x000f680000300800 */
[----:B---3--:R-:W3:Y:S04]  /*1ac30*/  LDL.LU R12, [R1] ;  /* 0x00000000010c7983 */ /* 0x008ee80000300800 */
[----:B------:R-:W3:Y:S04]  /*1ac40*/  LDL.LU R13, [R1+0x4] ;  /* 0x00000400010d7983 */ /* 0x000ee80000300800 */
[----:B------:R-:W3:Y:S04]  /*1ac50*/  LDL.LU R14, [R1+0x8] ;  /* 0x00000800010e7983 */ /* 0x000ee80000300800 */
[----:B------:R-:W3:Y:S04]  /*1ac60*/  LDL.LU R15, [R1+0xc] ;  /* 0x00000c00010f7983 */ /* 0x000ee80000300800 */
[----:B------:R-:W-:Y:S04]  /*1ac70*/  STS.128 [R0+0x800], R8 ;  /* 0x0008000800007388 */ /* 0x000fe80000000c00 */
[----:B------:R-:W-:Y:S01]  /*1ac80*/  STS.128 [R0+0x880], R4 ;  /* 0x0008800400007388 */ /* 0x000fe20000000c00 */
[----:B----4-:R-:W-:-:S03]  /*1ac90*/  LOP3.LUT R24, R3, 0x20, RZ, 0x3c, !PT ;  /* 0x0000002003187812 */ /* 0x010fc600078e3cff */
[----:B-----5:R-:W-:Y:S04]  /*1aca0*/  STS.128 [R0+0xc80], R16 ;  /* 0x000c801000007388 */ /* 0x020fe80000000c00 */
[----:B---3--:R-:W-:Y:S04]  /*1acb0*/  STS.128 [R0+0xc00], R12 ;  /* 0x000c000c00007388 */ /* 0x008fe80000000c00 */
[----:B------:R-:W-:Y:S06]  /*1acc0*/  BAR.SYNC.DEFER_BLOCKING 0x0 ;  /* 0x0000000000007b1d */ /* 0x000fec0000010000 */
[----:B------:R-:W0:Y:S04]  /*1acd0*/  LDS.128 R4, [R3] ;  /* 0x0000000003047984 */ /* 0x000e280000000c00 */
[----:B0-----:R-:W-:Y:S01]  /*1ace0*/  STL [R1+0x14], R5 ;  /* 0x0000140501007387 */ /* 0x001fe20000100800 */
[----:B------:R-:W-:-:S03]  /*1acf0*/  IMAD.MOV.U32 R18, RZ, RZ, R4 ;  /* 0x000000ffff127224 */ /* 0x000fc600078e0004 */
[----:B------:R-:W-:Y:S04]  /*1ad00*/  STL.64 [R1+0x18], R6 ;  /* 0x0000180601007387 */ /* 0x000fe80000100a00 */
[----:B------:R-:W0:Y:S04]  /*1ad10*/  LDS.128 R4, [R24] ;  /* 0x0000000018047984 */ /* 0x000e280000000c00 */
[----:B0-----:R0:W-:Y:S04]  /*1ad20*/  STL [R1+0x840], R5 ;  /* 0x0008400501007387 */ /* 0x0011e80000100800 */
[----:B0-----:R-:W3:Y:S01]  /*1ad30*/  LDL R5, [R1+0x2f8] ;  /* 0x0002f80001057983 */ /* 0x001ee20000100800 */
[C---:B--2---:R-:W-:Y:S01]  /*1ad40*/  ISETP.GE.AND P0, PT, R28.reuse, c[0x0][0x178], PT ;  /* 0x00005e001c007a0c */ /* 0x044fe20003f06270 */
[----:B------:R-:W-:Y:S01]  /*1ad50*/  IMAD R8, R28, c[0x0][0x194], RZ ;  /* 0x000065001c087a24 */ /* 0x000fe200078e02ff */
[----:B------:R-:W-:Y:S01]  /*1ad60*/  LOP3.LUT R28, R3, 0x40, RZ, 0x3c, !PT ;  /* 0x00000040031c7812 */ /* 0x000fe200078e3cff */
[----:B------:R-:W-:Y:S04]  /*1ad70*/  STL [R1+0x830], R6 ;  /* 0x0008300601007387 */ /* 0x000fe80000100800 */
[----:B------:R-:W-:Y:S01]  /*1ad80*/  STL [R1+0x82c], R7 ;  /* 0x00082c0701007387 */ /* 0x000fe20000100800 */
[----:B---3--:R-:W-:-:S04]  /*1ad90*/  IADD3 R2, R5, 0x2, RZ ;  /* 0x0000000205027810 */ /* 0x008fc80007ffe0ff */
[----:B------:R-:W-:Y:S02]  /*1ada0*/  ISETP.LT.AND P1, PT, R2, c[0x0][0x17c], !P0 ;  /* 0x00005f0002007a0c */ /* 0x000fe40004721270 */
[----:B------:R-:W-:-:S04]  /*1adb0*/  LEA R2, P3, R8, c[0x0][0x170], 0x1 ;  /* 0x00005c0008027a11 */ /* 0x000fc800078608ff */
[----:B------:R-:W-:Y:S02]  /*1adc0*/  LEA.HI.X.SX32 R0, R8, c[0x0][0x174], 0x1, P3 ;  /* 0x00005d0008007a11 */ /* 0x000fe400018f0eff */
[----:B------:R-:W0:Y:S01]  /*1add0*/  LDS.128 R8, [R28] ;  /* 0x000000001c087984 */ /* 0x000e220000000c00 */
[C---:B------:R-:W-:Y:S01]  /*1ade0*/  IMAD R15, R5.reuse, c[0x0][0x198], RZ ;  /* 0x00006600050f7a24 */ /* 0x040fe200078e02ff */
[----:B------:R-:W-:-:S04]  /*1adf0*/  ISETP.LT.AND P6, PT, R5, c[0x0][0x17c], !P0 ;  /* 0x00005f0005007a0c */ /* 0x000fc800047c1270 */
[----:B------:R-:W-:-:S04]  /*1ae00*/  LEA R26, P3, R15, R2, 0x1 ;  /* 0x000000020f1a7211 */ /* 0x000fc800078608ff */
[----:B------:R-:W-:-:S05]  /*1ae10*/  LEA.HI.X.SX32 R27, R15, R0, 0x1, P3 ;  /* 0x000000000f1b7211 */ /* 0x000fca00018f0eff */
[----:B------:R-:W-:Y:S04]  /*1ae20*/  @P6 STG.E.U16 [R26.64], R18 ;  /* 0x000000121a006986 */ /* 0x000fe8000c101506 */
[----:B0-----:R-:W-:Y:S04]  /*1ae30*/  STL.64 [R1+0x838], R10 ;  /* 0x0008380a01007387 */ /* 0x001fe80000100a00 */
[----:B------:R-:W-:Y:S04]  /*1ae40*/  STL.64 [R1+0x848], R24 ;  /* 0x0008481801007387 */ /* 0x000fe80000100a00 */
[----:B------:R-:W0:Y:S02]  /*1ae50*/  LDS.128 R24, [R3+0x1000] ;  /* 0x0010000003187984 */ /* 0x000e240000000c00 */
[----:B0-----:R-:W-:-:S02]  /*1ae60*/  IMAD.MOV.U32 R10, RZ, RZ, R24 ;  /* 0x000000ffff0a7224 */ /* 0x001fc400078e0018 */
[----:B------:R-:W-:Y:S01]  /*1ae70*/  STL [R1+0xc], R27 ;  /* 0x00000c1b01007387 */ /* 0x000fe20000100800 */
[----:B------:R-:W-:-:S03]  /*1ae80*/  IMAD.MOV.U32 R6, RZ, RZ, R25 ;  /* 0x000000ffff067224 */ /* 0x000fc600078e0019 */
[----:B------:R-:W2:Y:S01]  /*1ae90*/  LDL.LU.64 R24, [R1+0x848] ;  /* 0x0008480001187983 */ /* 0x000ea20000300a00 */
[----:B------:R-:W-:Y:S02]  /*1aea0*/  IADD3 R16, R5, 0x1, RZ ;  /* 0x0000000105107810 */ /* 0x000fe40007ffe0ff */
[----:B------:R-:W-:Y:S02]  /*1aeb0*/  IADD3 R15, R15, c[0x0][0x198], RZ ;  /* 0x000066000f0f7a10 */ /* 0x000fe40007ffe0ff */
[----:B------:R-:W-:Y:S02]  /*1aec0*/  ISETP.LT.AND P2, PT, R16, c[0x0][0x17c], !P0 ;  /* 0x00005f0010007a0c */ /* 0x000fe40004741270 */
[C---:B------:R-:W-:Y:S02]  /*1aed0*/  IADD3 R13, R5.reuse, 0x3, RZ ;  /* 0x00000003050d7810 */ /* 0x040fe40007ffe0ff */
[C---:B------:R-:W-:Y:S02]  /*1aee0*/  IADD3 R14, R5.reuse, 0x4, RZ ;  /* 0x00000004050e7810 */ /* 0x040fe40007ffe0ff */
[----:B------:R-:W-:-:S02]  /*1aef0*/  IADD3 R12, R5, 0x5, RZ ;  /* 0x00000005050c7810 */ /* 0x000fc40007ffe0ff */
[----:B------:R-:W-:Y:S02]  /*1af00*/  LEA R16, P6, R15, R2, 0x1 ;  /* 0x000000020f107211 */ /* 0x000fe400078c08ff */
[----:B------:R-:W-:Y:S02]  /*1af10*/  LOP3.LUT R29, R3, 0x60, RZ, 0x3c, !PT ;  /* 0x00000060031d7812 */ /* 0x000fe400078e3cff */
[----:B------:R-:W-:Y:S02]  /*1af20*/  ISETP.LT.AND P5, PT, R13, c[0x0][0x17c], !P0 ;  /* 0x00005f000d007a0c */ /* 0x000fe400047a1270 */
[----:B------:R-:W-:Y:S02]  /*1af30*/  ISETP.LT.AND P4, PT, R14, c[0x0][0x17c], !P0 ;  /* 0x00005f000e007a0c */ /* 0x000fe40004781270 */
[----:B------:R-:W-:Y:S02]  /*1af40*/  ISETP.LT.AND P3, PT, R12, c[0x0][0x17c], !P0 ;  /* 0x00005f000c007a0c */ /* 0x000fe40004761270 */
[----:B------:R-:W-:-:S02]  /*1af50*/  IADD3 R19, R15, c[0x0][0x198], RZ ;  /* 0x000066000f137a10 */ /* 0x000fc40007ffe0ff */
[----:B------:R-:W-:Y:S02]  /*1af60*/  LEA.HI.X.SX32 R17, R15, R0, 0x1, P6 ;  /* 0x000000000f117211 */ /* 0x000fe400030f0eff */
[----:B------:R-:W0:Y:S01]  /*1af70*/  LDS.128 R12, [R29] ;  /* 0x000000001d0c7984 */ /* 0x000e220000000c00 */
[----:B------:R-:W-:Y:S02]  /*1af80*/  PRMT R20, R18, 0x7632, R20 ;  /* 0x0000763212147816 */ /* 0x000fe40000000014 */
[C---:B------:R-:W-:Y:S02]  /*1af90*/  LEA R18, P6, R19.reuse, R2, 0x1 ;  /* 0x0000000213127211 */ /* 0x040fe400078c08ff */
[C---:B------:R-:W-:Y:S01]  /*1afa0*/  IADD3 R21, R19.reuse, c[0x0][0x198], RZ ;  /* 0x0000660013157a10 */ /* 0x040fe20007ffe0ff */
[----:B------:R1:W-:Y:S01]  /*1afb0*/  @P2 STG.E.U16 [R16.64], R20 ;  /* 0x0000001410002986 */ /* 0x0003e2000c101506 */
[----:B------:R-:W-:Y:S02]  /*1afc0*/  LEA.HI.X.SX32 R19, R19, R0, 0x1, P6 ;  /* 0x0000000013137211 */ /* 0x000fe400030f0eff */
[----:B------:R-:W-:-:S03]  /*1afd0*/  IADD3 R22, R5, 0x6, RZ ;  /* 0x0000000605167810 */ /* 0x000fc60007ffe0ff */
[----:B------:R3:W-:Y:S01]  /*1afe0*/  @P1 STG.E.U16 [R18.64], R4 ;  /* 0x0000000412001986 */ /* 0x0007e2000c101506 */
[C---:B-1----:R-:W-:Y:S02]  /*1aff0*/  LEA R16, P6, R21.reuse, R2, 0x1 ;  /* 0x0000000215107211 */ /* 0x042fe400078c08ff */
[C---:B------:R-:W-:Y:S02]  /*1b000*/  IADD3 R20, R21.reuse, c[0x0][0x198], RZ ;  /* 0x0000660015147a10 */ /* 0x040fe40007ffe0ff */
[----:B------:R-:W-:Y:S02]  /*1b010*/  LEA.HI.X.SX32 R17, R21, R0, 0x1, P6 ;  /* 0x0000000015117211 */ /* 0x000fe400030f0eff */
[----:B---3--:R-:W-:Y:S02]  /*1b020*/  LEA R18, P6, R20, R2, 0x1 ;  /* 0x0000000214127211 */ /* 0x008fe400078c08ff */
[----:B------:R-:W-:Y:S02]  /*1b030*/  ISETP.LT.AND P2, PT, R22, c[0x0][0x17c], !P0 ;  /* 0x00005f0016007a0c */ /* 0x000fe40004741270 */
[----:B------:R-:W-:-:S02]  /*1b040*/  IADD3 R22, R5, 0x7, RZ ;  /* 0x0000000705167810 */ /* 0x000fc40007ffe0ff */
[----:B------:R-:W-:Y:S02]  /*1b050*/  PRMT R4, R4, 0x7632, R4 ;  /* 0x0000763204047816 */ /* 0x000fe40000000004 */
[C---:B------:R-:W-:Y:S02]  /*1b060*/  LEA.HI.X.SX32 R19, R20.reuse, R0, 0x1, P6 ;  /* 0x0000000014137211 */ /* 0x040fe400030f0eff */
[----:B------:R-:W-:Y:S01]  /*1b070*/  IADD3 R20, R20, c[0x0][0x198], RZ ;  /* 0x0000660014147a10 */ /* 0x000fe20007ffe0ff */
[----:B------:R1:W-:Y:S01]  /*1b080*/  @P5 STG.E.U16 [R16.64], R4 ;  /* 0x0000000410005986 */ /* 0x0003e2000c101506 */
[----:B------:R-:W-:Y:S02]  /*1b090*/  ISETP.LT.AND P1, PT, R22, c[0x0][0x17c], !P0 ;  /* 0x00005f0016007a0c */ /* 0x000fe40004721270 */
[----:B------:R-:W-:Y:S02]  /*1b0a0*/  LEA R22, P6, R20, R2, 0x1 ;  /* 0x0000000214167211 */ /* 0x000fe400078c08ff */
[C---:B------:R-:W-:Y:S01]  /*1b0b0*/  IADD3 R3, R5.reuse, 0x9, RZ ;  /* 0x0000000905037810 */ /* 0x040fe20007ffe0ff */
[----:B------:R-:W-:Y:S01]  /*1b0c0*/  @P4 STG.E.U16 [R18.64], R8 ;  /* 0x0000000812004986 */ /* 0x000fe2000c101506 */
[----:B------:R-:W-:-:S02]  /*1b0d0*/  IADD3 R21, R5, 0x8, RZ ;  /* 0x0000000805157810 */ /* 0x000fc40007ffe0ff */
[C---:B------:R-:W-:Y:S02]  /*1b0e0*/  LEA.HI.X.SX32 R23, R20.reuse, R0, 0x1, P6 ;  /* 0x0000000014177211 */ /* 0x040fe400030f0eff */
[----:B-1----:R-:W-:Y:S02]  /*1b0f0*/  IADD3 R4, R20, c[0x0][0x198], RZ ;  /* 0x0000660014047a10 */ /* 0x002fe40007ffe0ff */
[----:B------:R-:W-:Y:S02]  /*1b100*/  ISETP.LT.AND P4, PT, R3, c[0x0][0x17c], !P0 ;  /* 0x00005f0003007a0c */ /* 0x000fe40004781270 */
[C---:B------:R-:W-:Y:S02]  /*1b110*/  LEA R20, P6, R4.reuse, R2, 0x1 ;  /* 0x0000000204147211 */ /* 0x040fe400078c08ff */
[----:B------:R-:W-:Y:S01]  /*1b120*/  IADD3 R3, R4, c[0x0][0x198], RZ ;  /* 0x0000660004037a10 */ /* 0x000fe20007ffe0ff */
[----:B------:R-:W-:Y:S01]  /*1b130*/  IMAD.MOV.U32 R7, RZ, RZ, R26 ;  /* 0x000000ffff077224 */ /* 0x000fe200078e001a */
[----:B------:R-:W-:-:S02]  /*1b140*/  ISETP.LT.AND P5, PT, R21, c[0x0][0x17c], !P0 ;  /* 0x00005f0015007a0c */ /* 0x000fc400047a1270 */
[----:B------:R-:W-:Y:S02]  /*1b150*/  LEA.HI.X.SX32 R21, R4, R0, 0x1, P6 ;  /* 0x0000000004157211 */ /* 0x000fe400030f0eff */
[C---:B------:R-:W-:Y:S02]  /*1b160*/  LEA R26, P6, R3.reuse, R2, 0x1 ;  /* 0x00000002031a7211 */ /* 0x040fe400078c08ff */
[C---:B------:R-:W-:Y:S02]  /*1b170*/  IADD3 R4, R3.reuse, c[0x0][0x198], RZ ;  /* 0x0000660003047a10 */ /* 0x040fe40007ffe0ff */
[----:B------:R-:W-:Y:S02]  /*1b180*/  LEA.HI.X.SX32 R27, R3, R0, 0x1, P6 ;  /* 0x00000000031b7211 */ /* 0x000fe400030f0eff */
[----:B------:R-:W-:Y:S02]  /*1b190*/  IADD3 R3, R5, 0xc, RZ ;  /* 0x0000000c05037810 */ /* 0x000fe40007ffe0ff */
[----:B--2---:R-:W-:Y:S01]  /*1b1a0*/  PRMT R25, R8, 0x7632, R25 ;  /* 0x0000763208197816 */ /* 0x004fe20000000019 */
[----:B------:R1:W-:Y:S04]  /*1b1b0*/  LDS.128 R16, [R24+0x1000] ;  /* 0x0010000018107984 */ /* 0x0003e80000000c00 */
[----:B------:R2:W-:Y:S01]  /*1b1c0*/  @P3 STG.E.U16 [R22.64], R25 ;  /* 0x0000001916003986 */ /* 0x0005e2000c101506 */
[----:B-1----:R-:W-:-:S03]  /*1b1d0*/  LEA R24, P6, R4, R2, 0x1 ;  /* 0x0000000204187211 */ /* 0x002fc600078c08ff */
[----:B0-----:R0:W-:Y:S01]  /*1b1e0*/  @P2 STG.E.U16 [R20.64], R12 ;  /* 0x0000000c14002986 */ /* 0x0011e2000c101506 */
[----:B------:R-:W-:-:S03]  /*1b1f0*/  IADD3 R8, R5, 0xa, RZ ;  /* 0x0000000a05087810 */ /* 0x000fc60007ffe0ff */
[----:B------:R1:W-:Y:S01]  /*1b200*/  LDS.128 R20, [R28+0x1000] ;  /* 0x001000001c147984 */ /* 0x0003e20000000c00 */
[----:B--2---:R-:W-:Y:S02]  /*1b210*/  LEA.HI.X.SX32 R25, R4, R0, 0x1, P6 ;  /* 0x0000000004197211 */ /* 0x004fe400030f0eff */
[----:B0-----:R-:W-:-:S05]  /*1b220*/  PRMT R12, R12, 0x7632, R12 ;  /* 0x000076320c0c7816 */ /* 0x001fca000000000c */
[----:B------:R-:W-:Y:S04]  /*1b230*/  @P1 STG.E.U16 [R26.64], R12 ;  /* 0x0000000c1a001986 */ /* 0x000fe8000c101506 */
[----:B------:R-:W-:Y:S04]  /*1b240*/  @P5 STG.E.U16 [R24.64], R10 ;  /* 0x0000000a18005986 */ /* 0x000fe8000c101506 */
[----:B------:R-:W0:Y:S01]  /*1b250*/  LDS.128 R24, [R29+0x1000] ;  /* 0x001000001d187984 */ /* 0x000e220000000c00 */
[----:B------:R-:W-:Y:S02]  /*1b260*/  ISETP.LT.AND P3, PT, R8, c[0x0][0x17c], !P0 ;  /* 0x00005f0008007a0c */ /* 0x000fe40004761270 */
[----:B------:R-:W-:-:S04]  /*1b270*/  IADD3 R8, R5, 0xb, RZ ;  /* 0x0000000b05087810 */ /* 0x000fc80007ffe0ff */
[----:B------:R-:W-:Y:S02]  /*1b280*/  ISETP.LT.AND P2, PT, R8, c[0x0][0x17c], !P0 ;  /* 0x00005f0008007a0c */ /* 0x000fe40004741270 */
[----:B------:R-:W-:Y:S02]  /*1b290*/  IADD3 R8, R5, 0xd, RZ ;  /* 0x0000000d05087810 */ /* 0x000fe40007ffe0ff */
[----:B------:R-:W2:Y:S01]  /*1b2a0*/  LDL.LU R5, [R1+0x840] ;  /* 0x0008400001057983 */ /* 0x000ea20000300800 */
[----:B------:R-:W-:Y:S02]  /*1b2b0*/  IADD3 R4, R4, c[0x0][0x198], RZ ;  /* 0x0000660004047a10 */ /* 0x000fe40007ffe0ff */
[----:B------:R-:W-:Y:S01]  /*1b2c0*/  ISETP.LT.AND P5, PT, R8, c[0x0][0x17c], !P0 ;  /* 0x00005f0008007a0c */ /* 0x000fe200047a1270 */
[----:B------:R-:W-:Y:S01]  /*1b2d0*/  IMAD.MOV.U32 R8, RZ, RZ, R10 ;  /* 0x000000ffff087224 */ /* 0x000fe200078e000a */
[----:B------:R-:W-:Y:S02]  /*1b2e0*/  ISETP.LT.AND P1, PT, R3, c[0x0][0x17c], !P0 ;  /* 0x00005f0003007a0c */ /* 0x000fe40004721270 */
[----:B-1----:R-:W-:-:S02]  /*1b2f0*/  LEA R28, P6, R4, R2, 0x1 ;  /* 0x00000002041c7211 */ /* 0x002fc400078c08ff */
[C---:B------:R-:W-:Y:S01]  /*1b300*/  IADD3 R3, R4.reuse, c[0x0][0x198], RZ ;  /* 0x0000660004037a10 */ /* 0x040fe20007ffe0ff */
[----:B0-----:R0:W-:Y:S04]  /*1b310*/  STL [R1+0x828], R27 ;  /* 0x0008281b01007387 */ /* 0x0011e80000100800 */
[----:B0-----:R-:W3:Y:S01]  /*1b320*/  LDL.LU R27, [R1+0x2f8] ;  /* 0x0002f800011b7983 */ /* 0x001ee20000300800 */
[----:B------:R-:W-:Y:S02]  /*1b330*/  LEA.HI.X.SX32 R29, R4, R0, 0x1, P6 ;  /* 0x00000000041d7211 */ /* 0x000fe400030f0eff */
[----:B------:R-:W-:Y:S02]  /*1b340*/  LEA R10, P6, R3, R2, 0x1 ;  /* 0x00000002030a7211 */ /* 0x000fe400078c08ff */
[----:B------:R-:W-:-:S02]  /*1b350*/  PRMT R12, R8, 0x7632, R12 ;  /* 0x00007632080c7816 */ /* 0x000fc4000000000c */
[C---:B------:R-:W-:Y:S02]  /*1b360*/  IADD3 R8, R3.reuse, c[0x0][0x198], RZ ;  /* 0x0000660003087a10 */ /* 0x040fe40007ffe0ff */
[----:B------:R-:W-:Y:S01]  /*1b370*/  LEA.HI.X.SX32 R11, R3, R0, 0x1, P6 ;  /* 0x00000000030b7211 */ /* 0x000fe200030f0eff */
[----:B------:R0:W-:Y:S04]  /*1b380*/  @P4 STG.E.U16 [R28.64], R12 ;  /* 0x0000000c1c004986 */ /* 0x0001e8000c101506 */
[----:B------:R1:W-:Y:S01]  /*1b390*/  @P3 STG.E.U16 [R10.64], R16 ;  /* 0x000000100a003986 */ /* 0x0003e2000c101506 */
[----:B0-----:R-:W-:-:S04]  /*1b3a0*/  LEA R28, P6, R8, R2, 0x1 ;  /* 0x00000002081c7211 */ /* 0x001fc800078c08ff */
[----:B------:R-:W-:Y:S02]  /*1b3b0*/  LEA.HI.X.SX32 R29, R8, R0, 0x1, P6 ;  /* 0x00000000081d7211 */ /* 0x000fe400030f0eff */
[----:B-1----:R-:W-:-:S05]  /*1b3c0*/  PRMT R16, R16, 0x7632, R16 ;  /* 0x0000763210107816 */ /* 0x002fca0000000010 */
[----:B------:R0:W-:Y:S04]  /*1b3d0*/  @P2 STG.E.U16 [R28.64], R16 ;  /* 0x000000101c002986 */ /* 0x0001e8000c101506 */
[----:B0-----:R-:W4:Y:S01]  /*1b3e0*/  LDL.LU R16, [R1+0x14] ;  /* 0x0000140001107983 */ /* 0x001f220000300800 */
[C---:B---3--:R-:W-:Y:S02]  /*1b3f0*/  IADD3 R4, R27.reuse, 0xe, RZ ;  /* 0x0000000e1b047810 */ /* 0x048fe40007ffe0ff */
[----:B------:R-:W-:Y:S02]  /*1b400*/  IADD3 R3, R27, 0xf, RZ ;  /* 0x0000000f1b037810 */ /* 0x000fe40007ffe0ff */
[----:B------:R-:W-:Y:S02]  /*1b410*/  ISETP.LT.AND P4, PT, R4, c[0x0][0x17c], !P0 ;  /* 0x00005f0004007a0c */ /* 0x000fe40004781270 */
[----:B------:R-:W-:-:S02]  /*1b420*/  IADD3 R4, R8, c[0x0][0x198], RZ ;  /* 0x0000660008047a10 */ /* 0x000fc40007ffe0ff */
[----:B------:R-:W-:Y:S02]  /*1b430*/  ISETP.LT.AND P3, PT, R3, c[0x0][0x17c], !P0 ;  /* 0x00005f0003007a0c */ /* 0x000fe40004761270 */
[C---:B------:R-:W-:Y:S02]  /*1b440*/  LEA R10, P6, R4.reuse, R2, 0x1 ;  /* 0x00000002040a7211 */ /* 0x040fe400078c08ff */
[C---:B------:R-:W-:Y:S02]  /*1b450*/  IADD3 R3, R4.reuse, c[0x0][0x198], RZ ;  /* 0x0000660004037a10 */ /* 0x040fe40007ffe0ff */
[----:B------:R-:W-:Y:S02]  /*1b460*/  IADD3 R8, R27, 0x10, RZ ;  /* 0x000000101b087810 */ /* 0x000fe40007ffe0ff */
[----:B------:R-:W-:Y:S02]  /*1b470*/  LEA.HI.X.SX32 R11, R4, R0, 0x1, P6 ;  /* 0x00000000040b7211 */ /* 0x000fe400030f0eff */
[----:B------:R-:W-:-:S02]  /*1b480*/  LEA R28, P6, R3, R2, 0x1 ;  /* 0x00000002031c7211 */ /* 0x000fc400078c08ff */
[----:B------:R-:W-:Y:S01]  /*1b490*/  IADD3 R4, R3, c[0x0][0x198], RZ ;  /* 0x0000660003047a10 */ /* 0x000fe20007ffe0ff */
[----:B------:R0:W-:Y:S01]  /*1b4a0*/  @P1 STG.E.U16 [R10.64], R20 ;  /* 0x000000140a001986 */ /* 0x0001e2000c101506 */
[----:B------:R-:W-:Y:S02]  /*1b4b0*/  ISETP.LT.AND P2, PT, R8, c[0x0][0x17c], !P0 ;  /* 0x00005f0008007a0c */ /* 0x000fe40004741270 */
[----:B------:R-:W-:Y:S02]  /*1b4c0*/  IADD3 R8, R27, 0x11, RZ ;  /* 0x000000111b087810 */ /* 0x000fe40007ffe0ff */
[----:B------:R-:W-:Y:S02]  /*1b4d0*/  LEA.HI.X.SX32 R29, R3, R0, 0x1, P6 ;  /* 0x00000000031d7211 */ /* 0x000fe400030f0eff */
[----:B------:R-:W-:Y:S02]  /*1b4e0*/  IADD3 R3, R4, c[0x0][0x198], RZ ;  /* 0x0000660004037a10 */ /* 0x000fe40007ffe0ff */
[----:B------:R-:W-:-:S02]  /*1b4f0*/  ISETP.LT.AND P1, PT, R8, c[0x0][0x17c], !P0 ;  /* 0x00005f0008007a0c */ /* 0x000fc40004721270 */
[----:B0-----:R-:W-:Y:S02]  /*1b500*/  LEA R10, P6, R4, R2, 0x1 ;  /* 0x00000002040a7211 */ /* 0x001fe400078c08ff */
[----:B------:R-:W-:Y:S02]  /*1b510*/  PRMT R20, R20, 0x7632, R20 ;  /* 0x0000763214147816 */ /* 0x000fe40000000014 */
[----:B------:R-:W-:Y:S02]  /*1b520*/  IADD3 R8, R27, 0x12, RZ ;  /* 0x000000121b087810 */ /* 0x000fe40007ffe0ff */
[----:B------:R-:W-:Y:S01]  /*1b530*/  LEA.HI.X.SX32 R11, R4, R0, 0x1, P6 ;  /* 0x00000000040b7211 */ /* 0x000fe200030f0eff */
[----:B------:R0:W-:Y:S01]  /*1b540*/  @P5 STG.E.U16 [R28.64], R20 ;  /* 0x000000141c005986 */ /* 0x0001e2000c101506 */
[----:B------:R-:W-:Y:S02]  /*1b550*/  IADD3 R4, R3, c[0x0][0x198], RZ ;  /* 0x0000660003047a10 */ /* 0x000fe40007ffe0ff */
[----:B------:R-:W-:Y:S01]  /*1b560*/  ISETP.LT.AND P5, PT, R8, c[0x0][0x17c], !P0 ;  /* 0x00005f0008007a0c */ /* 0x000fe200047a1270 */
[----:B------:R1:W-:Y:S01]  /*1b570*/  @P4 STG.E.U16 [R10.64], R24 ;  /* 0x000000180a004986 */ /* 0x0003e2000c101506 */
[----:B------:R-:W-:-:S02]  /*1b580*/  IADD3 R8, R27, 0x13, RZ ;  /* 0x000000131b087810 */ /* 0x000fc40007ffe0ff */
[----:B0-----:R-:W-:-:S04]  /*1b590*/  LEA R28, P6, R3, R2, 0x1 ;  /* 0x00000002031c7211 */ /* 0x001fc800078c08ff */
[----:B------:R-:W-:Y:S02]  /*1b5a0*/  LEA.HI.X.SX32 R29, R3, R0, 0x1, P6 ;  /* 0x00000000031d7211 */ /* 0x000fe400030f0eff */
[----:B-1----:R-:W-:Y:S02]  /*1b5b0*/  PRMT R24, R24, 0x7632, R24 ;  /* 0x0000763218187816 */ /* 0x002fe40000000018 */
[C---:B------:R-:W-:Y:S02]  /*1b5c0*/  LEA R10, P6, R4.reuse, R2, 0x1 ;  /* 0x00000002040a7211 */ /* 0x040fe400078c08ff */
[----:B------:R-:W-:Y:S02]  /*1b5d0*/  IADD3 R3, R4, c[0x0][0x198], RZ ;  /* 0x0000660004037a10 */ /* 0x000fe40007ffe0ff */
[----:B------:R-:W-:Y:S01]  /*1b5e0*/  ISETP.LT.AND P4, PT, R8, c[0x0][0x17c], !P0 ;  /* 0x00005f0008007a0c */ /* 0x000fe20004781270 */
[----:B------:R0:W-:Y:S01]  /*1b5f0*/  @P3 STG.E.U16 [R28.64], R24 ;  /* 0x000000181c003986 */ /* 0x0001e2000c101506 */
[----:B------:R-:W-:-:S02]  /*1b600*/  IADD3 R8, R27, 0x14, RZ ;  /* 0x000000141b087810 */ /* 0x000fc40007ffe0ff */
[----:B------:R-:W-:Y:S02]  /*1b610*/  LEA.HI.X.SX32 R11, R4, R0, 0x1, P6 ;  /* 0x00000000040b7211 */ /* 0x000fe400030f0eff */
[----:B------:R-:W-:Y:S02]  /*1b620*/  IADD3 R4, R3, c[0x0][0x198], RZ ;  /* 0x0000660003047a10 */ /* 0x000fe40007ffe0ff */
[----:B------:R-:W-:Y:S01]  /*1b630*/  ISETP.LT.AND P3, PT, R8, c[0x0][0x17c], !P0 ;  /* 0x00005f0008007a0c */ /* 0x000fe20004761270 */
[----:B----4-:R1:W-:Y:S01]  /*1b640*/  @P2 STG.E.U16 [R10.64], R16 ;  /* 0x000000100a002986 */ /* 0x0103e2000c101506 */
[----:B------:R-:W-:Y:S02]  /*1b650*/  IADD3 R8, R27, 0x15, RZ ;  /* 0x000000151b087810 */ /* 0x000fe40007ffe0ff */
[----:B0-----:R-:W-:Y:S02]  /*1b660*/  LEA R28, P6, R3, R2, 0x1 ;  /* 0x00000002031c7211 */ /* 0x001fe400078c08ff */
[----:B------:R-:W-:-:S02]  /*1b670*/  PRMT R12, R16, 0x7632, R12 ;  /* 0x00007632100c7816 */ /* 0x000fc4000000000c */
[----:B------:R-:W-:Y:S02]  /*1b680*/  LEA.HI.X.SX32 R29, R3, R0, 0x1, P6 ;  /* 0x00000000031d7211 */ /* 0x000fe400030f0eff */
[----:B------:R-:W-:Y:S02]  /*1b690*/  ISETP.LT.AND P2, PT, R8, c[0x0][0x17c], !P0 ;  /* 0x00005f0008007a0c */ /* 0x000fe40004741270 */
[C---:B-1----:R-:W-:Y:S02]  /*1b6a0*/  LEA R10, P6, R4.reuse, R2, 0x1 ;  /* 0x00000002040a7211 */ /* 0x042fe400078c08ff */
[C---:B------:R-:W-:Y:S02]  /*1b6b0*/  IADD3 R3, R4.reuse, c[0x0][0x198], RZ ;  /* 0x0000660004037a10 */ /* 0x040fe40007ffe0ff */
[----:B------:R-:W-:Y:S01]  /*1b6c0*/  IADD3 R8, R27, 0x16, RZ ;  /* 0x000000161b087810 */ /* 0x000fe20007ffe0ff */
[----:B------:R0:W-:Y:S01]  /*1b6d0*/  @P1 STG.E.U16 [R28.64], R12 ;  /* 0x0000000c1c001986 */ /* 0x0001e2000c101506 */
[----:B------:R-:W-:-:S02]  /*1b6e0*/  LEA.HI.X.SX32 R11, R4, R0, 0x1, P6 ;  /* 0x00000000040b7211 */ /* 0x000fc400030f0eff */
[----:B------:R-:W-:Y:S02]  /*1b6f0*/  ISETP.LT.AND P1, PT, R8, c[0x0][0x17c], !P0 ;  /* 0x00005f0008007a0c */ /* 0x000fe40004721270 */
[----:B------:R-:W-:Y:S01]  /*1b700*/  IADD3 R4, R27, 0x17, RZ ;  /* 0x000000171b047810 */ /* 0x000fe20007ffe0ff */
[----:B--2---:R1:W-:Y:S01]  /*1b710*/  @P5 STG.E.U16 [R10.64], R5 ;  /* 0x000000050a005986 */ /* 0x0043e2000c101506 */
[C---:B------:R-:W-:Y:S02]  /*1b720*/  IADD3 R8, R3.reuse, c[0x0][0x198], RZ ;  /* 0x0000660003087a10 */ /* 0x040fe40007ffe0ff */
[C---:B0-----:R-:W-:Y:S02]  /*1b730*/  LEA R28, P6, R3.reuse, R2, 0x1 ;  /* 0x00000002031c7211 */ /* 0x041fe400078c08ff */
[----:B------:R-:W-:Y:S02]  /*1b740*/  ISETP.LT.AND P5, PT, R4, c[0x0][0x17c], !P0 ;  /* 0x00005f0004007a0c */ /* 0x000fe400047a1270 */
[----:B------:R-:W-:-:S02]  /*1b750*/  LEA.HI.X.SX32 R29, R3, R0, 0x1, P6 ;  /* 0x00000000031d7211 */ /* 0x000fc400030f0eff */
[----:B-1----:R-:W-:Y:S01]  /*1b760*/  PRMT R5, R5, 0x7632, R5 ;  /* 0x0000763205057816 */ /* 0x002fe20000000005 */
[----:B------:R-:W2:Y:S01]  /*1b770*/  LDL.LU.64 R10, [R1+0x838] ;  /* 0x00083800010a7983 */ /* 0x000ea20000300a00 */
[C---:B------:R-:W-:Y:S02]  /*1b780*/  LEA R4, P6, R8.reuse, R2, 0x1 ;  /* 0x0000000208047211 */ /* 0x040fe400078c08ff */
[----:B------:R-:W-:Y:S01]  /*1b790*/  IADD3 R3, R8, c[0x0][0x198], RZ ;  /* 0x0000660008037a10 */ /* 0x000fe20007ffe0ff */
[----:B------:R0:W-:Y:S01]  /*1b7a0*/  @P4 STG.E.U16 [R28.64], R5 ;  /* 0x000000051c004986 */ /* 0x0001e2000c101506 */
[----:B------:R-:W-:-:S04]  /*1b7b0*/  IADD3 R12, R27, 0x18, RZ ;  /* 0x000000181b0c7810 */ /* 0x000fc80007ffe0ff */
[----:B------:R-:W-:Y:S02]  /*1b7c0*/  ISETP.LT.AND P4, PT, R12, c[0x0][0x17c], !P0 ;  /* 0x00005f000c007a0c */ /* 0x000fe40004781270 */
[----:B------:R-:W-:Y:S02]  /*1b7d0*/  IADD3 R12, R27, 0x19, RZ ;  /* 0x000000191b0c7810 */ /* 0x000fe40007ffe0ff */
[----:B0-----:R-:W-:Y:S02]  /*1b7e0*/  LEA.HI.X.SX32 R5, R8, R0, 0x1, P6 ;  /* 0x0000000008057211 */ /* 0x001fe400030f0eff */
[C---:B------:R-:W-:Y:S02]  /*1b7f0*/  LEA R28, P6, R3.reuse, R2, 0x1 ;  /* 0x00000002031c7211 */ /* 0x040fe400078c08ff */
[C---:B------:R-:W-:Y:S01]  /*1b800*/  IADD3 R8, R3.reuse, c[0x0][0x198], RZ ;  /* 0x0000660003087a10 */ /* 0x040fe20007ffe0ff */
[----:B------:R0:W-:Y:S01]  /*1b810*/  @P3 STG.E.U16 [R4.64], R9 ;  /* 0x0000000904003986 */ /* 0x0001e2000c101506 */
[----:B------:R-:W-:-:S02]  /*1b820*/  LEA.HI.X.SX32 R29, R3, R0, 0x1, P6 ;  /* 0x00000000031d7211 */ /* 0x000fc400030f0eff */
[----:B------:R-:W-:Y:S02]  /*1b830*/  ISETP.LT.AND P3, PT, R12, c[0x0][0x17c], !P0 ;  /* 0x00005f000c007a0c */ /* 0x000fe40004761270 */
[----:B------:R-:W-:Y:S02]  /*1b840*/  PRMT R12, R9, 0x7632, R12 ;  /* 0x00007632090c7816 */ /* 0x000fe4000000000c */
[C---:B------:R-:W-:Y:S02]  /*1b850*/  IADD3 R3, R8.reuse, c[0x0][0x198], RZ ;  /* 0x0000660008037a10 */ /* 0x040fe40007ffe0ff */
[----:B0-----:R-:W-:-:S04]  /*1b860*/  LEA R4, P6, R8, R2, 0x1 ;  /* 0x0000000208047211 */ /* 0x001fc800078c08ff */
[----:B------:R-:W-:Y:S01]  /*1b870*/  LEA.HI.X.SX32 R5, R8, R0, 0x1, P6 ;  /* 0x0000000008057211 */ /* 0x000fe200030f0eff */
[----:B------:R-:W-:Y:S01]  /*1b880*/  @P2 STG.E.U16 [R28.64], R12 ;  /* 0x0000000c1c002986 */ /* 0x000fe2000c101506 */
[----:B------:R-:W-:Y:S02]  /*1b890*/  IADD3 R9, R27, 0x1a, RZ ;  /* 0x0000001a1b097810 */ /* 0x000fe40007ffe0ff */
[----:B------:R-:W-:Y:S01]  /*1b8a0*/  LEA R8, P6, R3, R2, 0x1 ;  /* 0x0000000203087211 */ /* 0x000fe200078c08ff */
[----:B------:R0:W-:Y:S01]  /*1b8b0*/  @P1 STG.E.U16 [R4.64], R13 ;  /* 0x0000000d04001986 */ /* 0x0001e2000c101506 */
[----:B------:R-:W-:Y:S02]  /*1b8c0*/  ISETP.LT.AND P2, PT, R9, c[0x0][0x17c], !P0 ;  /* 0x00005f0009007a0c */ /* 0x000fe40004741270 */
[----:B------:R-:W-:Y:S02]  /*1b8d0*/  LEA.HI.X.SX32 R9, R3, R0, 0x1, P6 ;  /* 0x0000000003097211 */ /* 0x000fe400030f0eff */
[----:B0-----:R-:W-:-:S02]  /*1b8e0*/  IADD3 R4, R27, 0x1b, RZ ;  /* 0x0000001b1b047810 */ /* 0x001fc40007ffe0ff */
[----:B------:R-:W-:Y:S02]  /*1b8f0*/  IADD3 R5, R3, c[0x0][0x198], RZ ;  /* 0x0000660003057a10 */ /* 0x000fe40007ffe0ff */
[----:B------:R-:W-:Y:S02]  /*1b900*/  PRMT R13, R13, 0x7632, R13 ;  /* 0x000076320d0d7816 */ /* 0x000fe4000000000d */
[----:B------:R-:W-:Y:S02]  /*1b910*/  ISETP.LT.AND P1, PT, R4, c[0x0][0x17c], !P0 ;  /* 0x00005f0004007a0c */ /* 0x000fe40004721270 */
[C---:B------:R-:W-:Y:S01]  /*1b920*/  LEA R4, P6, R5.reuse, R2, 0x1 ;  /* 0x0000000205047211 */ /* 0x040fe200078c08ff */
[----:B------:R0:W-:Y:S02]  /*1b930*/  @P5 STG.E.U16 [R8.64], R13 ;  /* 0x0000000d08005986 */ /* 0x0001e4000c101506 */
[C---:B0-----:R-:W-:Y:S02]  /*1b940*/  IADD3 R8, R5.reuse, c[0x0][0x198], RZ ;  /* 0x0000660005087a10 */ /* 0x041fe40007ffe0ff */
[----:B------:R-:W-:-:S05]  /*1b950*/  LEA.HI.X.SX32 R5, R5, R0, 0x1, P6 ;  /* 0x0000000005057211 */ /* 0x000fca00030f0eff */
[----:B------:R0:W-:Y:S02]  /*1b960*/  @P4 STG.E.U16 [R4.64], R6 ;  /* 0x0000000604004986 */ /* 0x0001e4000c101506 */
[----:B0-----:R-:W-:Y:S02]  /*1b970*/  PRMT R4, R6, 0x7632, R4 ;  /* 0x0000763206047816 */ /* 0x001fe40000000004 */
[----:B------:R-:W3:Y:S04]  /*1b980*/  LDL.LU R6, [R1+0x830] ;  /* 0x0008300001067983 */ /* 0x000ee80000300800 */
[----:B------:R-:W4:Y:S01]  /*1b990*/  LDL.LU R24, [R1+0x18] ;  /* 0x0000180001187983 */ /* 0x000f220000300800 */
[----:B------:R-:W-:Y:S02]  /*1b9a0*/  IADD3 R3, R27, 0x1c, RZ ;  /* 0x0000001c1b037810 */ /* 0x000fe40007ffe0ff */
[----:B------:R-:W-:-:S02]  /*1b9b0*/  LEA R12, P6, R8, R2, 0x1 ;  /* 0x00000002080c7211 */ /* 0x000fc400078c08ff */
[----:B------:R-:W-:Y:S02]  /*1b9c0*/  ISETP.LT.AND P5, PT, R3, c[0x0][0x17c], !P0 ;  /* 0x00005f0003007a0c */ /* 0x000fe400047a1270 */
[C---:B------:R-:W-:Y:S02]  /*1b9d0*/  IADD3 R3, R8.reuse, c[0x0][0x198], RZ ;  /* 0x0000660008037a10 */ /* 0x040fe40007ffe0ff */
[----:B------:R-:W-:Y:S02]  /*1b9e0*/  IADD3 R9, R27, 0x1d, RZ ;  /* 0x0000001d1b097810 */ /* 0x000fe40007ffe0ff */
[----:B------:R-:W-:Y:S02]  /*1b9f0*/  LEA.HI.X.SX32 R13, R8, R0, 0x1, P6 ;  /* 0x00000000080d7211 */ /* 0x000fe400030f0eff */
[C---:B------:R-:W-:Y:S02]  /*1ba00*/  LEA R8, P6, R3.reuse, R2, 0x1 ;  /* 0x0000000203087211 */ /* 0x040fe400078c08ff */
[----:B------:R-:W-:-:S02]  /*1ba10*/  IADD3 R5, R3, c[0x0][0x198], RZ ;  /* 0x0000660003057a10 */ /* 0x000fc40007ffe0ff */
[----:B------:R-:W-:Y:S01]  /*1ba20*/  ISETP.LT.AND P4, PT, R9, c[0x0][0x17c], !P0 ;  /* 0x00005f0009007a0c */ /* 0x000fe20004781270 */
[----:B------:R0:W-:Y:S01]  /*1ba30*/  @P3 STG.E.U16 [R12.64], R4 ;  /* 0x000000040c003986 */ /* 0x0001e2000c101506 */
[----:B------:R-:W-:Y:S02]  /*1ba40*/  LEA.HI.X.SX32 R9, R3, R0, 0x1, P6 ;  /* 0x0000000003097211 */ /* 0x000fe400030f0eff */
[----:B------:R-:W-:-:S03]  /*1ba50*/  IADD3 R3, R5, c[0x0][0x198], RZ ;  /* 0x0000660005037a10 */ /* 0x000fc60007ffe0ff */
[----:B------:R1:W-:Y:S01]  /*1ba60*/  @P2 STG.E.U16 [R8.64], R17 ;  /* 0x0000001108002986 */ /* 0x0003e2000c101506 */
[----:B0-----:R-:W-:-:S04]  /*1ba70*/  LEA R4, P6, R5, R2, 0x1 ;  /* 0x0000000205047211 */ /* 0x001fc800078c08ff */
[----:B------:R-:W-:Y:S02]  /*1ba80*/  LEA.HI.X.SX32 R5, R5, R0, 0x1, P6 ;  /* 0x0000000005057211 */ /* 0x000fe400030f0eff */
[----:B-1----:R-:W-:Y:S02]  /*1ba90*/  PRMT R9, R17, 0x7632, R9 ;  /* 0x0000763211097816 */ /* 0x002fe40000000009 */
[----:B------:R-:W-:Y:S02]  /*1baa0*/  LEA R8, P6, R3, R2, 0x1 ;  /* 0x0000000203087211 */ /* 0x000fe400078c08ff */
[----:B------:R-:W-:Y:S02]  /*1bab0*/  IADD3 R16, R27, 0x1e, RZ ;  /* 0x0000001e1b107810 */ /* 0x000fe40007ffe0ff */
[----:B------:R-:W-:Y:S01]  /*1bac0*/  IADD3 R13, R3, c[0x0][0x198], RZ ;  /* 0x00006600030d7a10 */ /* 0x000fe20007ffe0ff */
[----:B------:R0:W-:Y:S01]  /*1bad0*/  @P1 STG.E.U16 [R4.64], R9 ;  /* 0x0000000904001986 */ /* 0x0001e2000c101506 */
[----:B------:R-:W-:-:S02]  /*1bae0*/  ISETP.LT.AND P3, PT, R16, c[0x0][0x17c], !P0 ;  /* 0x00005f0010007a0c */ /* 0x000fc40004761270 */
[C---:B------:R-:W-:Y:S02]  /*1baf0*/  IADD3 R16, R27.reuse, 0x1f, RZ ;  /* 0x0000001f1b107810 */ /* 0x040fe40007ffe0ff */
[----:B------:R-:W-:Y:S02]  /*1bb00*/  IADD3 R12, R27, 0x21, RZ ;  /* 0x000000211b0c7810 */ /* 0x000fe40007ffe0ff */
[----:B------:R-:W-:Y:S02]  /*1bb10*/  PRMT R17, R21, 0x7632, R17 ;  /* 0x0000763215117816 */ /* 0x000fe40000000011 */
[----:B0-----:R-:W-:Y:S02]  /*1bb20*/  LEA.HI.X.SX32 R9, R3, R0, 0x1, P6 ;  /* 0x0000000003097211 */ /* 0x001fe400030f0eff */
[C---:B------:R-:W-:Y:S02]  /*1bb30*/  LEA R4, P6, R13.reuse, R2, 0x1 ;  /* 0x000000020d047211 */ /* 0x040fe400078c08ff */
[C---:B------:R-:W-:Y:S01]  /*1bb40*/  IADD3 R3, R13.reuse, c[0x0][0x198], RZ ;  /* 0x000066000d037a10 */ /* 0x040fe20007ffe0ff */
[----:B------:R0:W-:Y:S01]  /*1bb50*/  @P5 STG.E.U16 [R8.64], R21 ;  /* 0x0000001508005986 */ /* 0x0001e2000c101506 */
[----:B------:R-:W-:-:S02]  /*1bb60*/  LEA.HI.X.SX32 R5, R13, R0, 0x1, P6 ;  /* 0x000000000d057211 */ /* 0x000fc400030f0eff */
[----:B------:R-:W-:Y:S02]  /*1bb70*/  ISETP.LT.AND P2, PT, R16, c[0x0][0x17c], !P0 ;  /* 0x00005f0010007a0c */ /* 0x000fe40004741270 */
[----:B------:R-:W-:Y:S02]  /*1bb80*/  ISETP.LT.AND P5, PT, R12, c[0x0][0x17c], !P0 ;  /* 0x00005f000c007a0c */ /* 0x000fe400047a1270 */
[C---:B------:R-:W-:Y:S02]  /*1bb90*/  IADD3 R16, R27.reuse, 0x20, RZ ;  /* 0x000000201b107810 */ /* 0x040fe40007ffe0ff */
[----:B------:R-:W-:Y:S02]  /*1bba0*/  IADD3 R12, R27, 0x22, RZ ;  /* 0x000000221b0c7810 */ /* 0x000fe40007ffe0ff */
[C---:B0-----:R-:W-:Y:S02]  /*1bbb0*/  LEA R8, P6, R3.reuse, R2, 0x1 ;  /* 0x0000000203087211 */ /* 0x041fe400078c08ff */
[C---:B------:R-:W-:Y:S01]  /*1bbc0*/  IADD3 R13, R3.reuse, c[0x0][0x198], RZ ;  /* 0x00006600030d7a10 */ /* 0x040fe20007ffe0ff */
[----:B------:R0:W-:Y:S01]  /*1bbd0*/  @P4 STG.E.U16 [R4.64], R17 ;  /* 0x0000001104004986 */ /* 0x0001e2000c101506 */
[----:B------:R-:W-:-:S02]  /*1bbe0*/  LEA.HI.X.SX32 R9, R3, R0, 0x1, P6 ;  /* 0x0000000003097211 */ /* 0x000fc400030f0eff */
[----:B------:R-:W-:Y:S02]  /*1bbf0*/  ISETP.LT.AND P1, PT, R16, c[0x0][0x17c], !P0 ;  /* 0x00005f0010007a0c */ /* 0x000fe40004721270 */
[----:B------:R-:W-:Y:S02]  /*1bc00*/  ISETP.LT.AND P4, PT, R12, c[0x0][0x17c], !P0 ;  /* 0x00005f000c007a0c */ /* 0x000fe40004781270 */
[----:B------:R-:W-:Y:S02]  /*1bc10*/  LEA R12, P6, R13, R2, 0x1 ;  /* 0x000000020d0c7211 */ /* 0x000fe400078c08ff */
[----:B------:R-:W-:Y:S02]  /*1bc20*/  IADD3 R16, R27, 0x23, RZ ;  /* 0x000000231b107810 */ /* 0x000fe40007ffe0ff */
[C---:B------:R-:W-:Y:S01]  /*1bc30*/  IADD3 R3, R13.reuse, c[0x0][0x198], RZ ;  /* 0x000066000d037a10 */ /* 0x040fe20007ffe0ff */
[----:B------:R1:W-:Y:S01]  /*1bc40*/  @P3 STG.E.U16 [R8.64], R25 ;  /* 0x0000001908003986 */ /* 0x0003e2000c101506 */
[----:B------:R-:W-:-:S02]  /*1bc50*/  LEA.HI.X.SX32 R13, R13, R0, 0x1, P6 ;  /* 0x000000000d0d7211 */ /* 0x000fc400030f0eff */
[----:B------:R-:W-:Y:S02]  /*1bc60*/  ISETP.LT.AND P3, PT, R16, c[0x0][0x17c], !P0 ;  /* 0x00005f0010007a0c */ /* 0x000fe40004761270 */
[C---:B------:R-:W-:Y:S02]  /*1bc70*/  LEA R16, P6, R3.reuse, R2, 0x1 ;  /* 0x0000000203107211 */ /* 0x040fe400078c08ff */
[C---:B------:R-:W-:Y:S02]  /*1bc80*/  IADD3 R21, R3.reuse, c[0x0][0x198], RZ ;  /* 0x0000660003157a10 */ /* 0x040fe40007ffe0ff */
[----:B0-----:R-:W-:Y:S02]  /*1bc90*/  LEA.HI.X.SX32 R17, R3, R0, 0x1, P6 ;  /* 0x0000000003117211 */ /* 0x001fe400030f0eff */
[----:B-1----:R-:W-:Y:S02]  /*1bca0*/  PRMT R9, R25, 0x7632, R9 ;  /* 0x0000763219097816 */ /* 0x002fe40000000009 */
[----:B------:R-:W-:-:S02]  /*1bcb0*/  IADD3 R20, R27, 0x24, RZ ;  /* 0x000000241b147810 */ /* 0x000fc40007ffe0ff */
[----:B------:R-:W-:Y:S01]  /*1bcc0*/  IADD3 R5, R27, 0x25, RZ ;  /* 0x000000251b057810 */ /* 0x000fe20007ffe0ff */
[----:B------:R0:W-:Y:S01]  /*1bcd0*/  @P2 STG.E.U16 [R12.64], R9 ;  /* 0x000000090c002986 */ /* 0x0001e2000c101506 */
[C---:B------:R-:W-:Y:S02]  /*1bce0*/  LEA R4, P6, R21.reuse, R2, 0x1 ;  /* 0x0000000215047211 */ /* 0x040fe400078c08ff */
[----:B------:R-:W-:Y:S02]  /*1bcf0*/  IADD3 R3, R21, c[0x0][0x198], RZ ;  /* 0x0000660015037a10 */ /* 0x000fe40007ffe0ff */
[----:B------:R-:W-:Y:S02]  /*1bd00*/  ISETP.LT.AND P2, PT, R20, c[0x0][0x17c], !P0 ;  /* 0x00005f0014007a0c */ /* 0x000fe40004741270 */
[----:B0-----:R-:W-:Y:S02]  /*1bd10*/  IADD3 R12, R27, 0x26, RZ ;  /* 0x000000261b0c7810 */ /* 0x001fe40007ffe0ff */
[----:B------:R-:W-:Y:S01]  /*1bd20*/  IADD3 R13, R3, c[0x0][0x198], RZ ;  /* 0x00006600030d7a10 */ /* 0x000fe20007ffe0ff */
[----:B----4-:R0:W-:Y:S01]  /*1bd30*/  @P1 STG.E.U16 [R16.64], R24 ;  /* 0x0000001810001986 */ /* 0x0101e2000c101506 */
[----:B------:R-:W-:-:S02]  /*1bd40*/  ISETP.LT.AND P1, PT, R5, c[0x0][0x17c], !P0 ;  /* 0x00005f0005007a0c */ /* 0x000fc40004721270 */
[----:B------:R-:W-:Y:S02]  /*1bd50*/  LEA.HI.X.SX32 R5, R21, R0, 0x1, P6 ;  /* 0x0000000015057211 */ /* 0x000fe400030f0eff */
[----:B------:R-:W-:Y:S02]  /*1bd60*/  PRMT R20, R24, 0x7632, R20 ;  /* 0x0000763218147816 */ /* 0x000fe40000000014 */
[----:B------:R-:W-:-:S03]  /*1bd70*/  LEA R8, P6, R3, R2, 0x1 ;  /* 0x0000000203087211 */ /* 0x000fc600078c08ff */
[----:B------:R1:W-:Y:S01]  /*1bd80*/  @P5 STG.E.U16 [R4.64], R20 ;  /* 0x0000001404005986 */ /* 0x0003e2000c101506 */
[----:B------:R-:W-:Y:S02]  /*1bd90*/  LEA.HI.X.SX32 R9, R3, R0, 0x1, P6 ;  /* 0x0000000003097211 */ /* 0x000fe400030f0eff */
[----:B------:R-:W-:Y:S02]  /*1bda0*/  ISETP.LT.AND P5, PT, R12, c[0x0][0x17c], !P0 ;  /* 0x00005f000c007a0c */ /* 0x000fe400047a1270 */
[C---:B------:R-:W-:Y:S02]  /*1bdb0*/  LEA R12, P6, R13.reuse, R2, 0x1 ;  /* 0x000000020d0c7211 */ /* 0x040fe400078c08ff */
[C---:B0-----:R-:W-:Y:S02]  /*1bdc0*/  IADD3 R17, R13.reuse, c[0x0][0x198], RZ ;  /* 0x000066000d117a10 */ /* 0x041fe40007ffe0ff */
[----:B------:R-:W-:Y:S02]  /*1bdd0*/  LEA.HI.X.SX32 R13, R13, R0, 0x1, P6 ;  /* 0x000000000d0d7211 */ /* 0x000fe400030f0eff */
[----:B------:R-:W-:-:S02]  /*1bde0*/  LEA R16, P6, R17, R2, 0x1 ;  /* 0x0000000211107211 */ /* 0x000fc400078c08ff */
[C---:B-1----:R-:W-:Y:S02]  /*1bdf0*/  IADD3 R5, R17.reuse, c[0x0][0x198], RZ ;  /* 0x0000660011057a10 */ /* 0x042fe40007ffe0ff */
[----:B---3--:R-:W-:Y:S01]  /*1be00*/  PRMT R21, R6, 0x7632, R21 ;  /* 0x0000763206157816 */ /* 0x008fe20000000015 */
[----:B------:R0:W-:Y:S01]  /*1be10*/  @P4 STG.E.U16 [R8.64], R6 ;  /* 0x0000000608004986 */ /* 0x0001e2000c101506 */
[----:B------:R-:W-:Y:S02]  /*1be20*/  LEA.HI.X.SX32 R17, R17, R0, 0x1, P6 ;  /* 0x0000000011117211 */ /* 0x000fe400030f0eff */
[----:B------:R-:W-:Y:S01]  /*1be30*/  LEA R20, P6, R5, R2, 0x1 ;  /* 0x0000000205147211 */ /* 0x000fe200078c08ff */
[----:B------:R1:W-:Y:S01]  /*1be40*/  @P3 STG.E.U16 [R12.64], R21 ;  /* 0x000000150c003986 */ /* 0x0003e2000c101506 */
[----:B------:R-:W-:Y:S02]  /*1be50*/  IADD3 R3, R27, 0x27, RZ ;  /* 0x000000271b037810 */ /* 0x000fe40007ffe0ff */
[----:B0-----:R-:W-:-:S02]  /*1be60*/  IADD3 R9, R5, c[0x0][0x198], RZ ;  /* 0x0000660005097a10 */ /* 0x001fc40007ffe0ff */
[----:B------:R-:W-:Y:S02]  /*1be70*/  ISETP.LT.AND P4, PT, R3, c[0x0][0x17c], !P0 ;  /* 0x00005f0003007a0c */ /* 0x000fe40004781270 */
[----:B-1----:R-:W-:Y:S02]  /*1be80*/  LEA.HI.X.SX32 R21, R5, R0, 0x1, P6 ;  /* 0x0000000005157211 */ /* 0x002fe400030f0eff */
[C---:B------:R-:W-:Y:S02]  /*1be90*/  LEA R8, P6, R9.reuse, R2, 0x1 ;  /* 0x0000000209087211 */ /* 0x040fe400078c08ff */
[----:B------:R-:W-:Y:S02]  /*1bea0*/  IADD3 R5, R9, c[0x0][0x198], RZ ;  /* 0x0000660009057a10 */ /* 0x000fe40007ffe0ff */
[----:B------:R-:W-:Y:S02]  /*1beb0*/  IADD3 R3, R27, 0x28, RZ ;  /* 0x000000281b037810 */ /* 0x000fe40007ffe0ff */
[----:B------:R-:W-:-:S02]  /*1bec0*/  LEA.HI.X.SX32 R9, R9, R0, 0x1, P6 ;  /* 0x0000000009097211 */ /* 0x000fc400030f0eff */
[----:B------:R-:W-:Y:S02]  /*1bed0*/  LEA R4, P6, R5, R2, 0x1 ;  /* 0x0000000205047211 */ /* 0x000fe400078c08ff */
[----:B------:R-:W-:Y:S02]  /*1bee0*/  ISETP.LT.AND P3, PT, R3, c[0x0][0x17c], !P0 ;  /* 0x00005f0003007a0c */ /* 0x000fe40004761270 */
[C---:B------:R-:W-:Y:S01]  /*1bef0*/  IADD3 R13, R5.reuse, c[0x0][0x198], RZ ;  /* 0x00006600050d7a10 */ /* 0x040fe20007ffe0ff */
[----:B--2---:R0:W-:Y:S01]  /*1bf00*/  @P2 STG.E.U16 [R16.64], R10 ;  /* 0x0000000a10002986 */ /* 0x0041e2000c101506 */
[----:B------:R-:W-:Y:S02]  /*1bf10*/  LEA.HI.X.SX32 R5, R5, R0, 0x1, P6 ;  /* 0x0000000005057211 */ /* 0x000fe400030f0eff */
[----:B------:R-:W-:Y:S02]  /*1bf20*/  PRMT R6, R10, 0x7632, R6 ;  /* 0x000076320a067816 */ /* 0x000fe40000000006 */
[----:B0-----:R-:W-:-:S02]  /*1bf30*/  LEA R16, P6, R13, R2, 0x1 ;  /* 0x000000020d107211 */ /* 0x001fc400078c08ff */
[----:B------:R-:W-:Y:S02]  /*1bf40*/  PRMT R10, R14, 0x7632, R10 ;  /* 0x000076320e0a7816 */ /* 0x000fe4000000000a */
[----:B------:R-:W-:Y:S01]  /*1bf50*/  LEA.HI.X.SX32 R17, R13, R0, 0x1, P6 ;  /* 0x000000000d117211 */ /* 0x000fe200030f0eff */
[----:B------:R0:W-:Y:S04]  /*1bf60*/  @P1 STG.E.U16 [R20.64], R6 ;  /* 0x0000000614001986 */ /* 0x0001e8000c101506 */
[----:B------:R-:W-:Y:S04]  /*1bf70*/  @P5 STG.E.U16 [R8.64], R14 ;  /* 0x0000000e08005986 */ /* 0x000fe8000c101506 */
[----:B------:R-:W-:Y:S04]  /*1bf80*/  @P4 STG.E.U16 [R4.64], R10 ;  /* 0x0000000a04004986 */ /* 0x000fe8000c101506 */
[----:B------:R1:W-:Y:S01]  /*1bf90*/  @P3 STG.E.U16 [R16.64], R7 ;  /* 0x0000000710003986 */ /* 0x0003e2000c101506 */
[----:B0-----:R-:W-:-:S03]  /*1bfa0*/  PRMT R6, R7, 0x7632, R6 ;  /* 0x0000763207067816 */ /* 0x001fc60000000006 */
[----:B-1----:R-:W2:Y:S04]  /*1bfb0*/  LDL.LU R7, [R1+0x82c] ;  /* 0x00082c0001077983 */ /* 0x002ea80000300800 */
[----:B------:R-:W3:Y:S01]  /*1bfc0*/  LDL.LU R24, [R1+0x1c] ;  /* 0x00001c0001187983 */ /* 0x000ee20000300800 */
[----:B------:R-:W-:Y:S02]  /*1bfd0*/  IADD3 R3, R27, 0x29, RZ ;  /* 0x000000291b037810 */ /* 0x000fe40007ffe0ff */
[----:B------:R-:W-:Y:S02]  /*1bfe0*/  IADD3 R21, R13, c[0x0][0x198], RZ ;  /* 0x000066000d157a10 */ /* 0x000fe40007ffe0ff */
[----:B------:R-:W-:Y:S02]  /*1bff0*/  ISETP.LT.AND P2, PT, R3, c[0x0][0x17c], !P0 ;  /* 0x00005f0003007a0c */ /* 0x000fe40004741270 */
[----:B------:R-:W-:-:S02]  /*1c000*/  IADD3 R3, R27, 0x2a, RZ ;  /* 0x0000002a1b037810 */ /* 0x000fc40007ffe0ff */
[----:B------:R-:W-:Y:S02]  /*1c010*/  LEA R12, P6, R21, R2, 0x1 ;  /* 0x00000002150c7211 */ /* 0x000fe400078c08ff */
[----:B------:R-:W-:Y:S02]  /*1c020*/  ISETP.LT.AND P1, PT, R3, c[0x0][0x17c], !P0 ;  /* 0x00005f0003007a0c */ /* 0x000fe40004721270 */
[----:B------:R-:W-:Y:S02]  /*1c030*/  IADD3 R9, R21, c[0x0][0x198], RZ ;  /* 0x0000660015097a10 */ /* 0x000fe40007ffe0ff */
[----:B------:R-:W-:Y:S02]  /*1c040*/  IADD3 R3, R27, 0x2b, RZ ;  /* 0x0000002b1b037810 */ /* 0x000fe40007ffe0ff */
[----:B------:R-:W-:Y:S02]  /*1c050*/  LEA.HI.X.SX32 R13, R21, R0, 0x1, P6 ;  /* 0x00000000150d7211 */ /* 0x000fe400030f0eff */
[----:B------:R-:W-:-:S02]  /*1c060*/  LEA R8, P6, R9, R2, 0x1 ;  /* 0x0000000209087211 */ /* 0x000fc400078c08ff */
[----:B------:R-:W-:Y:S02]  /*1c070*/  ISETP.LT.AND P5, PT, R3, c[0x0][0x17c], !P0 ;  /* 0x00005f0003007a0c */ /* 0x000fe400047a1270 */
[----:B------:R-:W-:Y:S02]  /*1c080*/  IADD3 R5, R9, c[0x0][0x198], RZ ;  /* 0x0000660009057a10 */ /* 0x000fe40007ffe0ff */
[----:B------:R-:W-:Y:S02]  /*1c090*/  IADD3 R3, R27, 0x2c, RZ ;  /* 0x0000002c1b037810 */ /* 0x000fe40007ffe0ff */
[----:B------:R-:W-:Y:S02]  /*1c0a0*/  LEA.HI.X.SX32 R9, R9, R0, 0x1, P6 ;  /* 0x0000000009097211 */ /* 0x000fe400030f0eff */
[----:B------:R-:W-:Y:S02]  /*1c0b0*/  LEA R4, P6, R5, R2, 0x1 ;  /* 0x0000000205047211 */ /* 0x000fe400078c08ff */
[----:B------:R-:W-:-:S02]  /*1c0c0*/  ISETP.LT.AND P4, PT, R3, c[0x0][0x17c], !P0 ;  /* 0x00005f0003007a0c */ /* 0x000fc40004781270 */
[----:B------:R-:W-:Y:S02]  /*1c0d0*/  IADD3 R17, R5, c[0x0][0x198], RZ ;  /* 0x0000660005117a10 */ /* 0x000fe40007ffe0ff */
[----:B------:R-:W-:Y:S01]  /*1c0e0*/  IADD3 R3, R27, 0x2d, RZ ;  /* 0x0000002d1b037810 */ /* 0x000fe20007ffe0ff */
[----:B------:R0:W-:Y:S01]  /*1c0f0*/  @P2 STG.E.U16 [R12.64], R6 ;  /* 0x000000060c002986 */ /* 0x0001e2000c101506 */
[----:B------:R-:W-:Y:S02]  /*1c100*/  LEA.HI.X.SX32 R5, R5, R0, 0x1, P6 ;  /* 0x0000000005057211 */ /* 0x000fe400030f0eff */
[----:B------:R-:W-:Y:S02]  /*1c110*/  LEA R16, P6, R17, R2, 0x1 ;  /* 0x0000000211107211 */ /* 0x000fe400078c08ff */
[----:B------:R-:W-:Y:S02]  /*1c120*/  ISETP.LT.AND P3, PT, R3, c[0x0][0x17c], !P0 ;  /* 0x00005f0003007a0c */ /* 0x000fe40004761270 */
[----:B------:R-:W-:Y:S01]  /*1c130*/  IADD3 R3, R27, 0x2e, RZ ;  /* 0x0000002e1b037810 */ /* 0x000fe20007ffe0ff */
[----:B------:R1:W-:Y:S01]  /*1c140*/  @P1 STG.E.U16 [R8.64], R18 ;  /* 0x0000001208001986 */ /* 0x0003e2000c101506 */
[----:B0-----:R-:W-:-:S02]  /*1c150*/  IADD3 R13, R17, c[0x0][0x198], RZ ;  /* 0x00006600110d7a10 */ /* 0x001fc40007ffe0ff */
[----:B------:R-:W-:Y:S02]  /*1c160*/  LEA.HI.X.SX32 R17, R17, R0, 0x1, P6 ;  /* 0x0000000011117211 */ /* 0x000fe400030f0eff */
[----:B------:R-:W-:Y:S02]  /*1c170*/  PRMT R10, R18, 0x7632, R10 ;  /* 0x00007632120a7816 */ /* 0x000fe4000000000a */
[----:B------:R-:W-:Y:S02]  /*1c180*/  LEA R12, P6, R13, R2, 0x1 ;  /* 0x000000020d0c7211 */ /* 0x000fe400078c08ff */
[----:B------:R-:W-:Y:S02]  /*1c190*/  ISETP.LT.AND P2, PT, R3, c[0x0][0x17c], !P0 ;  /* 0x00005f0003007a0c */ /* 0x000fe40004741270 */
[----:B-1----:R-:W-:Y:S02]  /*1c1a0*/  IADD3 R9, R13, c[0x0][0x198], RZ ;  /* 0x000066000d097a10 */ /* 0x002fe40007ffe0ff */
[----:B------:R-:W-:Y:S01]  /*1c1b0*/  IADD3 R3, R27, 0x2f, RZ ;  /* 0x0000002f1b037810 */ /* 0x000fe20007ffe0ff */
[----:B------:R0:W-:Y:S01]  /*1c1c0*/  @P5 STG.E.U16 [R4.64], R10 ;  /* 0x0000000a04005986 */ /* 0x0001e2000c101506 */
[----:B------:R-:W-:-:S02]  /*1c1d0*/  LEA.HI.X.SX32 R13, R13, R0, 0x1, P6 ;  /* 0x000000000d0d7211 */ /* 0x000fc400030f0eff */
[----:B------:R-:W-:Y:S02]  /*1c1e0*/  LEA R8, P6, R9, R2, 0x1 ;  /* 0x0000000209087211 */ /* 0x000fe400078c08ff */
[----:B------:R-:W-:Y:S02]  /*1c1f0*/  ISETP.LT.AND P1, PT, R3, c[0x0][0x17c], !P0 ;  /* 0x00005f0003007a0c */ /* 0x000fe40004721270 */
[----:B------:R-:W-:Y:S01]  /*1c200*/  IADD3 R3, R27, 0x30, RZ ;  /* 0x000000301b037810 */ /* 0x000fe20007ffe0ff */
[----:B------:R1:W-:Y:S01]  /*1c210*/  @P4 STG.E.U16 [R16.64], R22 ;  /* 0x0000001610004986 */ /* 0x0003e2000c101506 */
[C---:B0-----:R-:W-:Y:S02]  /*1c220*/  IADD3 R5, R9.reuse, c[0x0][0x198], RZ ;  /* 0x0000660009057a10 */ /* 0x041fe40007ffe0ff */
[----:B------:R-:W-:Y:S02]  /*1c230*/  LEA.HI.X.SX32 R9, R9, R0, 0x1, P6 ;  /* 0x0000000009097211 */ /* 0x000fe400030f0eff */
[----:B------:R-:W-:-:S02]  /*1c240*/  LEA R4, P6, R5, R2, 0x1 ;  /* 0x0000000205047211 */ /* 0x000fc400078c08ff */
[----:B------:R-:W-:Y:S02]  /*1c250*/  ISETP.LT.AND P5, PT, R3, c[0x0][0x17c], !P0 ;  /* 0x00005f0003007a0c */ /* 0x000fe400047a1270 */
[----:B------:R-:W-:Y:S02]  /*1c260*/  PRMT R6, R22, 0x7632, R6 ;  /* 0x0000763216067816 */ /* 0x000fe40000000006 */
[C---:B-1----:R-:W-:Y:S02]  /*1c270*/  IADD3 R17, R5.reuse, c[0x0][0x198], RZ ;  /* 0x0000660005117a10 */ /* 0x042fe40007ffe0ff */
[----:B------:R-:W-:Y:S01]  /*1c280*/  LEA.HI.X.SX32 R5, R5, R0, 0x1, P6 ;  /* 0x0000000005057211 */ /* 0x000fe200030f0eff */
[----:B------:R0:W-:Y:S01]  /*1c290*/  @P3 STG.E.U16 [R12.64], R6 ;  /* 0x000000060c003986 */ /* 0x0001e2000c101506 */
[----:B------:R-:W-:-:S03]  /*1c2a0*/  LEA R16, P6, R17, R2, 0x1 ;  /* 0x0000000211107211 */ /* 0x000fc600078c08ff */
[----:B------:R1:W-:Y:S01]  /*1c2b0*/  @P2 STG.E.U16 [R8.64], R26 ;  /* 0x0000001a08002986 */ /* 0x0003e2000c101506 */
[C---:B0-----:R-:W-:Y:S02]  /*1c2c0*/  IADD3 R13, R17.reuse, c[0x0][0x198], RZ ;  /* 0x00006600110d7a10 */ /* 0x041fe40007ffe0ff */
[----:B------:R-:W-:Y:S02]  /*1c2d0*/  LEA.HI.X.SX32 R17, R17, R0, 0x1, P6 ;  /* 0x0000000011117211 */ /* 0x000fe400030f0eff */
[----:B-1----:R-:W-:-:S05]  /*1c2e0*/  PRMT R9, R26, 0x7632, R9 ;  /* 0x000076321a097816 */ /* 0x002fca0000000009 */
[----:B------:R-:W-:Y:S01]  /*1c2f0*/  @P1 STG.E.U16 [R4.64], R9 ;  /* 0x0000000904001986 */ /* 0x000fe2000c101506 */
[----:B---3--:R-:W-:-:S03]  /*1c300*/  PRMT R6, R24, 0x7632, R6 ;  /* 0x0000763218067816 */ /* 0x008fc60000000006 */
[----:B------:R0:W-:Y:S04]  /*1c310*/  @P5 STG.E.U16 [R16.64], R24 ;  /* 0x0000001810005986 */ /* 0x0001e8000c101506 */
[----:B0-----:R-:W3:Y:S01]  /*1c320*/  LDL.LU R24, [R1+0xc] ;  /* 0x00000c0001187983 */ /* 0x001ee20000300800 */
[----:B------:R-:W-:-:S04]  /*1c330*/  IADD3 R3, R27, 0x31, RZ ;  /* 0x000000311b037810 */ /* 0x000fc80007ffe0ff */
[----:B------:R-:W-:Y:S02]  /*1c340*/  ISETP.LT.AND P4, PT, R3, c[0x0][0x17c], !P0 ;  /* 0x00005f0003007a0c */ /* 0x000fe40004781270 */
[----:B------:R-:W-:-:S04]  /*1c350*/  IADD3 R3, R27, 0x32, RZ ;  /* 0x000000321b037810 */ /* 0x000fc80007ffe0ff */
[----:B------:R-:W-:Y:S02]  /*1c360*/  ISETP.LT.AND P3, PT, R3, c[0x0][0x17c], !P0 ;  /* 0x00005f0003007a0c */ /* 0x000fe40004761270 */
[----:B------:R-:W-:Y:S02]  /*1c370*/  IADD3 R3, R27, 0x33, RZ ;  /* 0x000000331b037810 */ /* 0x000fe40007ffe0ff */
[----:B------:R-:W-:Y:S02]  /*1c380*/  LEA R8, P6, R13, R2, 0x1 ;  /* 0x000000020d087211 */ /* 0x000fe400078c08ff */
[----:B------:R-:W-:Y:S02]  /*1c390*/  ISETP.LT.AND P2, PT, R3, c[0x0][0x17c], !P0 ;  /* 0x00005f0003007a0c */ /* 0x000fe40004741270 */
[----:B------:R-:W-:Y:S02]  /*1c3a0*/  IADD3 R3, R27, 0x34, RZ ;  /* 0x000000341b037810 */ /* 0x000fe40007ffe0ff */
[----:B------:R-:W-:-:S02]  /*1c3b0*/  IADD3 R21, R13, c[0x0][0x198], RZ ;  /* 0x000066000d157a10 */ /* 0x000fc40007ffe0ff */
[----:B------:R-:W-:Y:S02]  /*1c3c0*/  LEA.HI.X.SX32 R9, R13, R0, 0x1, P6 ;  /* 0x000000000d097211 */ /* 0x000fe400030f0eff */
[----:B------:R-:W-:Y:S02]  /*1c3d0*/  ISETP.LT.AND P1, PT, R3, c[0x0][0x17c], !P0 ;  /* 0x00005f0003007a0c */ /* 0x000fe40004721270 */
[----:B------:R-:W-:Y:S02]  /*1c3e0*/  LEA R12, P6, R21, R2, 0x1 ;  /* 0x00000002150c7211 */ /* 0x000fe400078c08ff */
[----:B------:R-:W-:Y:S02]  /*1c3f0*/  IADD3 R3, R27, 0x35, RZ ;  /* 0x000000351b037810 */ /* 0x000fe40007ffe0ff */
[C---:B------:R-:W-:Y:S02]  /*1c400*/  IADD3 R5, R21.reuse, c[0x0][0x198], RZ ;  /* 0x0000660015057a10 */ /* 0x040fe40007ffe0ff */
[----:B------:R-:W-:-:S02]  /*1c410*/  LEA.HI.X.SX32 R13, R21, R0, 0x1, P6 ;  /* 0x00000000150d7211 */ /* 0x000fc400030f0eff */
[----:B------:R-:W-:Y:S02]  /*1c420*/  ISETP.LT.AND P5, PT, R3, c[0x0][0x17c], !P0 ;  /* 0x00005f0003007a0c */ /* 0x000fe400047a1270 */
[----:B------:R-:W-:Y:S02]  /*1c430*/  LEA R4, P6, R5, R2, 0x1 ;  /* 0x0000000205047211 */ /* 0x000fe400078c08ff */
[----:B------:R-:W-:Y:S01]  /*1c440*/  IADD3 R3, R27, 0x36, RZ ;  /* 0x000000361b037810 */ /* 0x000fe20007ffe0ff */
[----:B------:R0:W-:Y:S01]  /*1c450*/  @P4 STG.E.U16 [R8.64], R6 ;  /* 0x0000000608004986 */ /* 0x0001e2000c101506 */
[C---:B------:R-:W-:Y:S02]  /*1c460*/  IADD3 R17, R5.reuse, c[0x0][0x198], RZ ;  /* 0x0000660005117a10 */ /* 0x040fe40007ffe0ff */
[----:B------:R-:W-:Y:S02]  /*1c470*/  LEA.HI.X.SX32 R5, R5, R0, 0x1, P6 ;  /* 0x0000000005057211 */ /* 0x000fe400030f0eff */
[----:B------:R-:W-:-:S02]  /*1c480*/  ISETP.LT.AND P4, PT, R3, c[0x0][0x17c], !P0 ;  /* 0x00005f0003007a0c */ /* 0x000fc40004781270 */
[----:B------:R-:W-:Y:S01]  /*1c490*/  IADD3 R3, R27, 0x37, RZ ;  /* 0x000000371b037810 */ /* 0x000fe20007ffe0ff */
[----:B--2---:R1:W-:Y:S01]  /*1c4a0*/  @P3 STG.E.U16 [R12.64], R7 ;  /* 0x000000070c003986 */ /* 0x0043e2000c101506 */
[----:B------:R-:W-:Y:S02]  /*1c4b0*/  IADD3 R21, R17, c[0x0][0x198], RZ ;  /* 0x0000660011157a10 */ /* 0x000fe40007ffe0ff */
[----:B0-----:R-:W-:Y:S02]  /*1c4c0*/  PRMT R9, R7, 0x7632, R9 ;  /* 0x0000763207097816 */ /* 0x001fe40000000009 */
[----:B------:R-:W-:Y:S02]  /*1c4d0*/  LEA R8, P6, R17, R2, 0x1 ;  /* 0x0000000211087211 */ /* 0x000fe400078c08ff */
[----:B------:R-:W-:Y:S01]  /*1c4e0*/  ISETP.LT.AND P3, PT, R3, c[0x0][0x17c], !P0 ;  /* 0x00005f0003007a0c */ /* 0x000fe20004761270 */
[----:B------:R0:W-:Y:S01]  /*1c4f0*/  @P2 STG.E.U16 [R4.64], R9 ;  /* 0x0000000904002986 */ /* 0x0001e2000c101506 */
[----:B------:R-:W-:-:S02]  /*1c500*/  IADD3 R3, R27, 0x38, RZ ;  /* 0x000000381b037810 */ /* 0x000fc40007ffe0ff */
[----:B-1----:R-:W-:Y:S02]  /*1c510*/  IADD3 R7, R21, c[0x0][0x198], RZ ;  /* 0x0000660015077a10 */ /* 0x002fe40007ffe0ff */
[----:B------:R-:W-:Y:S02]  /*1c520*/  ISETP.LT.AND P2, PT, R3, c[0x0][0x17c], !P0 ;  /* 0x00005f0003007a0c */ /* 0x000fe40004741270 */
[----:B0-----:R-:W-:Y:S02]  /*1c530*/  LEA.HI.X.SX32 R9, R17, R0, 0x1, P6 ;  /* 0x0000000011097211 */ /* 0x001fe400030f0eff */
[----:B------:R-:W-:Y:S02]  /*1c540*/  LEA R16, P6, R21, R2, 0x1 ;  /* 0x0000000215107211 */ /* 0x000fe400078c08ff */
[----:B------:R-:W-:Y:S02]  /*1c550*/  PRMT R5, R11, 0x7632, R5 ;  /* 0x000076320b057816 */ /* 0x000fe40000000005 */
[----:B------:R-:W-:-:S02]  /*1c560*/  LEA.HI.X.SX32 R17, R21, R0, 0x1, P6 ;  /* 0x0000000015117211 */ /* 0x000fc400030f0eff */
[----:B------:R-:W-:Y:S02]  /*1c570*/  IADD3 R3, R27, 0x39, RZ ;  /* 0x000000391b037810 */ /* 0x000fe40007ffe0ff */
[C---:B------:R-:W-:Y:S01]  /*1c580*/  LEA R4, P6, R7.reuse, R2, 0x1 ;  /* 0x0000000207047211 */ /* 0x040fe200078c08ff */
[----:B------:R0:W-:Y:S01]  /*1c590*/  @P1 STG.E.U16 [R8.64], R11 ;  /* 0x0000000b08001986 */ /* 0x0001e2000c101506 */
[----:B------:R-:W-:Y:S02]  /*1c5a0*/  IADD3 R13, R7, c[0x0][0x198], RZ ;  /* 0x00006600070d7a10 */ /* 0x000fe40007ffe0ff */
[----:B------:R-:W-:Y:S01]  /*1c5b0*/  ISETP.LT.AND P1, PT, R3, c[0x0][0x17c], !P0 ;  /* 0x00005f0003007a0c */ /* 0x000fe20004721270 */
[----:B------:R1:W-:Y:S01]  /*1c5c0*/  @P5 STG.E.U16 [R16.64], R5 ;  /* 0x0000000510005986 */ /* 0x0003e2000c101506 */
[----:B------:R-:W-:-:S04]  /*1c5d0*/  IADD3 R3, R27, 0x3a, RZ ;  /* 0x0000003a1b037810 */ /* 0x000fc80007ffe0ff */
[----:B------:R-:W-:Y:S02]  /*1c5e0*/  ISETP.LT.AND P5, PT, R3, c[0x0][0x17c], !P0 ;  /* 0x00005f0003007a0c */ /* 0x000fe400047a1270 */
[----:B0-----:R-:W-:Y:S02]  /*1c5f0*/  IADD3 R9, R13, c[0x0][0x198], RZ ;  /* 0x000066000d097a10 */ /* 0x001fe40007ffe0ff */
[----:B-1----:R-:W-:Y:S02]  /*1c600*/  LEA.HI.X.SX32 R5, R7, R0, 0x1, P6 ;  /* 0x0000000007057211 */ /* 0x002fe400030f0eff */
[----:B------:R-:W-:Y:S02]  /*1c610*/  LEA R6, P6, R13, R2, 0x1 ;  /* 0x000000020d067211 */ /* 0x000fe400078c08ff */
[----:B------:R-:W-:Y:S02]  /*1c620*/  IADD3 R3, R27, 0x3b, RZ ;  /* 0x0000003b1b037810 */ /* 0x000fe40007ffe0ff */
[----:B------:R-:W-:-:S02]  /*1c630*/  LEA.HI.X.SX32 R7, R13, R0, 0x1, P6 ;  /* 0x000000000d077211 */ /* 0x000fc400030f0eff */
[C---:B------:R-:W-:Y:S01]  /*1c640*/  LEA R8, P6, R9.reuse, R2, 0x1 ;  /* 0x0000000209087211 */ /* 0x040fe200078c08ff */
[----:B------:R0:W-:Y:S01]  /*1c650*/  @P4 STG.E.U16 [R4.64], R15 ;  /* 0x0000000f04004986 */ /* 0x0001e2000c101506 */
[----:B------:R-:W-:Y:S02]  /*1c660*/  IADD3 R11, R9, c[0x0][0x198], RZ ;  /* 0x00006600090b7a10 */ /* 0x000fe40007ffe0ff */
[----:B------:R-:W-:Y:S02]  /*1c670*/  PRMT R10, R15, 0x7632, R10 ;  /* 0x000076320f0a7816 */ /* 0x000fe4000000000a */
[----:B------:R-:W-:Y:S02]  /*1c680*/  ISETP.LT.AND P4, PT, R3, c[0x0][0x17c], !P0 ;  /* 0x00005f0003007a0c */ /* 0x000fe40004781270 */
[----:B------:R-:W-:Y:S02]  /*1c690*/  IADD3 R3, R27, 0x3c, RZ ;  /* 0x0000003c1b037810 */ /* 0x000fe40007ffe0ff */
[----:B------:R-:W-:-:S02]  /*1c6a0*/  LEA.HI.X.SX32 R9, R9, R0, 0x1, P6 ;  /* 0x0000000009097211 */ /* 0x000fc400030f0eff */
[C---:B------:R-:W-:Y:S01]  /*1c6b0*/  LEA R12, P6, R11.reuse, R2, 0x1 ;  /* 0x000000020b0c7211 */ /* 0x040fe200078c08ff */
[----:B------:R1:W-:Y:S01]  /*1c6c0*/  @P3 STG.E.U16 [R6.64], R10 ;  /* 0x0000000a06003986 */ /* 0x0003e2000c101506 */
[----:B------:R-:W-:Y:S02]  /*1c6d0*/  IADD3 R17, R11, c[0x0][0x198], RZ ;  /* 0x000066000b117a10 */ /* 0x000fe40007ffe0ff */
[----:B------:R-:W-:Y:S02]  /*1c6e0*/  ISETP.LT.AND P3, PT, R3, c[0x0][0x17c], !P0 ;  /* 0x00005f0003007a0c */ /* 0x000fe40004761270 */
[----:B------:R-:W-:Y:S02]  /*1c6f0*/  IADD3 R3, R27, 0x3d, RZ ;  /* 0x0000003d1b037810 */ /* 0x000fe40007ffe0ff */
[----:B------:R-:W-:Y:S02]  /*1c700*/  LEA.HI.X.SX32 R13, R11, R0, 0x1, P6 ;  /* 0x000000000b0d7211 */ /* 0x000fe400030f0eff */
[----:B------:R-:W-:-:S02]  /*1c710*/  IADD3 R11, R17, c[0x0][0x198], RZ ;  /* 0x00006600110b7a10 */ /* 0x000fc40007ffe0ff */
[-C--:B0-----:R-:W-:Y:S02]  /*1c720*/  LEA R4, P6, R17, R2.reuse, 0x1 ;  /* 0x0000000211047211 */ /* 0x081fe400078c08ff */
[----:B------:R-:W-:Y:S02]  /*1c730*/  IADD3 R14, R27, 0x3e, RZ ;  /* 0x0000003e1b0e7810 */ /* 0x000fe40007ffe0ff */
[----:B---3--:R-:W-:Y:S01]  /*1c740*/  PRMT R5, R24, 0x7632, R5 ;  /* 0x0000763218057816 */ /* 0x008fe20000000005 */
[----:B------:R-:W-:Y:S01]  /*1c750*/  @P2 STG.E.U16 [R8.64], R24 ;  /* 0x0000001808002986 */ /* 0x000fe2000c101506 */
[----:B------:R-:W-:Y:S02]  /*1c760*/  ISETP.LT.AND P2, PT, R3, c[0x0][0x17c], !P0 ;  /* 0x00005f0003007a0c */ /* 0x000fe40004741270 */
[C---:B------:R-:W-:Y:S01]  /*1c770*/  IADD3 R3, R11.reuse, c[0x0][0x198], RZ ;  /* 0x000066000b037a10 */ /* 0x040fe20007ffe0ff */
[----:B------:R0:W-:Y:S01]  /*1c780*/  @P1 STG.E.U16 [R12.64], R5 ;  /* 0x000000050c001986 */ /* 0x0001e2000c101506 */
[----:B-1----:R-:W-:-:S02]  /*1c790*/  LEA R6, P1, R11, R2, 0x1 ;  /* 0x000000020b067211 */ /* 0x002fc400078208ff */
[----:B------:R-:W-:Y:S02]  /*1c7a0*/  IADD3 R15, R3, c[0x0][0x198], RZ ;  /* 0x00006600030f7a10 */ /* 0x000fe40007ffe0ff */
[-C--:B------:R-:W-:Y:S02]  /*1c7b0*/  LEA.HI.X.SX32 R7, R11, R0.reuse, 0x1, P1 ;  /* 0x000000000b077211 */ /* 0x080fe400008f0eff */
[----:B0-----:R-:W-:Y:S02]  /*1c7c0*/  LEA.HI.X.SX32 R5, R17, R0, 0x1, P6 ;  /* 0x0000000011057211 */ /* 0x001fe400030f0eff */
[----:B------:R-:W-:-:S04]  /*1c7d0*/  LEA R10, P6, R3, R2, 0x1 ;  /* 0x00000002030a7211 */ /* 0x000fc800078c08ff */
[----:B------:R-:W-:Y:S02]  /*1c7e0*/  LEA.HI.X.SX32 R11, R3, R0, 0x1, P6 ;  /* 0x00000000030b7211 */ /* 0x000fe400030f0eff */
[----:B------:R-:W-:Y:S02]  /*1c7f0*/  IADD3 R3, R27, 0x3f, RZ ;  /* 0x0000003f1b037810 */ /* 0x000fe40007ffe0ff */
[----:B------:R-:W2:Y:S01]  /*1c800*/  LDL.LU R27, [R1+0x828] ;  /* 0x00082800011b7983 */ /* 0x000ea20000300800 */
[C---:B------:R-:W-:Y:S02]  /*1c810*/  IADD3 R17, R15.reuse, c[0x0][0x198], RZ ;  /* 0x000066000f117a10 */ /* 0x040fe40007ffe0ff */
[-C--:B------:R-:W-:Y:S02]  /*1c820*/  LEA R8, P6, R15, R2.reuse, 0x1 ;  /* 0x000000020f087211 */ /* 0x080fe400078c08ff */
[C---:B------:R-:W-:Y:S02]  /*1c830*/  LEA R12, P1, R17.reuse, R2, 0x1 ;  /* 0x00000002110c7211 */ /* 0x040fe400078208ff */
[----:B------:R-:W-:-:S02]  /*1c840*/  IADD3 R21, R17, c[0x0][0x198], RZ ;  /* 0x0000660011157a10 */ /* 0x000fc40007ffe0ff */
[-C--:B------:R-:W-:Y:S02]  /*1c850*/  LEA.HI.X.SX32 R9, R15, R0.reuse, 0x1, P6 ;  /* 0x000000000f097211 */ /* 0x080fe400030f0eff */
[----:B------:R-:W-:Y:S02]  /*1c860*/  LEA.HI.X.SX32 R13, R17, R0, 0x1, P1 ;  /* 0x00000000110d7211 */ /* 0x000fe400008f0eff */
[----:B------:R-:W-:Y:S02]  /*1c870*/  LEA R2, P6, R21, R2, 0x1 ;  /* 0x0000000215027211 */ /* 0x000fe400078c08ff */
[----:B------:R-:W-:Y:S02]  /*1c880*/  ISETP.LT.AND P1, PT, R14, c[0x0][0x17c], !P0 ;  /* 0x00005f000e007a0c */ /* 0x000fe40004721270 */
[----:B------:R-:W-:Y:S02]  /*1c890*/  ISETP.LT.AND P0, PT, R3, c[0x0][0x17c], !P0 ;  /* 0x00005f0003007a0c */ /* 0x000fe40004701270 */
[----:B------:R-:W-:Y:S01]  /*1c8a0*/  LEA.HI.X.SX32 R3, R21, R0, 0x1, P6 ;  /* 0x0000000015037211 */ /* 0x000fe200030f0eff */
[----:B------:R0:W-:Y:S01]  /*1c8b0*/  @P5 STG.E.U16 [R4.64], R19 ;  /* 0x0000001304005986 */ /* 0x0001e2000c101506 */
[----:B------:R-:W-:-:S05]  /*1c8c0*/  PRMT R0, R19, 0x7632, R0 ;  /* 0x0000763213007816 */ /* 0x000fca0000000000 */
[----:B------:R1:W-:Y:S01]  /*1c8d0*/  @P4 STG.E.U16 [R6.64], R0 ;  /* 0x0000000006004986 */ /* 0x0003e2000c101506 */
[----:B0-----:R-:W-:-:S03]  /*1c8e0*/  PRMT R5, R23, 0x7632, R5 ;  /* 0x0000763217057816 */ /* 0x001fc60000000005 */
[----:B------:R1:W-:Y:S04]  /*1c8f0*/  @P3 STG.E.U16 [R10.64], R23 ;  /* 0x000000170a003986 */ /* 0x0003e8000c101506 */
[----:B------:R1:W-:Y:S04]  /*1c900*/  @P2 STG.E.U16 [R8.64], R5 ;  /* 0x0000000508002986 */ /* 0x0003e8000c101506 */
[----:B--2---:R1:W-:Y:S01]  /*1c910*/  @P1 STG.E.U16 [R12.64], R27 ;  /* 0x0000001b0c001986 */ /* 0x0043e2000c101506 */
[----:B------:R-:W-:Y:S05]  /*1c920*/  @!P0 EXIT ;  /* 0x000000000000894d */ /* 0x000fea0003800000 */
[----:B-1----:R-:W-:-:S05]  /*1c930*/  PRMT R27, R27, 0x7632, R27 ;  /* 0x000076321b1b7816 */ /* 0x002fca000000001b */
[----:B------:R-:W-:Y:S01]  /*1c940*/  STG.E.U16 [R2.64], R27 ;  /* 0x0000001b02007986 */ /* 0x000fe2000c101506 */
[----:B------:R-:W-:Y:S05]  /*1c950*/  EXIT ;  /* 0x000000000000794d */ /* 0x000fea0003800000 */
.L_x_3:
[----:B------:R-:W-:-:S00]  /*1c960*/  BRA `(.L_x_3) ;  /* 0xfffffff000007947 */ /* 0x000fc0000383ffff */
[----:B------:R-:W-:-:S00]  /*1c970*/  NOP ;  /* 0x0000000000007918 */ /* 0x000fc00000000000 */
        /* <DEDUP_REMOVED lines=8> */
.L_x_4:


//--------------------- .nv.shared.matmul_kernel  --------------------------
	.section	.nv.shared.matmul_kernel,"aw",@nobits
	.sectionflags	@""
	.align	16
